def matmul_kernel(
    a_ptr,
    b_ptr,
    c_ptr,
    M,
    N,
    K,
    stride_am,
    stride_ak,
    stride_bk,
    stride_bn,
    stride_cm,
    stride_cn,
    BLOCK_M: tl.constexpr,
    BLOCK_N: tl.constexpr,
    BLOCK_K: tl.constexpr,
    GROUP_M: tl.constexpr,
):
    pid = tl.program_id(axis=0)
    num_pid_m = tl.cdiv(M, BLOCK_M)
    num_pid_n = tl.cdiv(N, BLOCK_N)
    num_pid_in_group = GROUP_M * num_pid_n
    group_id = pid // num_pid_in_group
    first_pid_m = group_id * GROUP_M
    group_size_m = min(num_pid_m - first_pid_m, GROUP_M)
    pid_m = first_pid_m + ((pid % num_pid_in_group) % group_size_m)
    pid_n = (pid % num_pid_in_group) // group_size_m

    offs_am = (pid_m * BLOCK_M + tl.arange(0, BLOCK_M)) % M
    offs_bn = (pid_n * BLOCK_N + tl.arange(0, BLOCK_N)) % N
    offs_k = tl.arange(0, BLOCK_K)
    a_ptrs = a_ptr + offs_am[:, None] * stride_am + offs_k[None, :] * stride_ak
    b_ptrs = b_ptr + offs_k[:, None] * stride_bk + offs_bn[None, :] * stride_bn

    acc = tl.zeros((BLOCK_M, BLOCK_N), dtype=tl.float32)
    for kk in range(0, tl.cdiv(K, BLOCK_K)):
        a = tl.load(a_ptrs, mask=offs_k[None, :] < K - kk * BLOCK_K, other=0.0)
        b = tl.load(b_ptrs, mask=offs_k[:, None] < K - kk * BLOCK_K, other=0.0)
        acc = tl.dot(a, b, acc)
        a_ptrs += BLOCK_K * stride_ak
        b_ptrs += BLOCK_K * stride_bk

    c = acc.to(c_ptr.dtype.element_ty)
    offs_cm = pid_m * BLOCK_M + tl.arange(0, BLOCK_M)
    offs_cn = pid_n * BLOCK_N + tl.arange(0, BLOCK_N)
    c_ptrs = c_ptr + offs_cm[:, None] * stride_cm + offs_cn[None, :] * stride_cn
    mask = (offs_cm[:, None] < M) & (offs_cn[None, :] < N)
    tl.store(c_ptrs, c, mask=mask)

# config = {"BLOCK_K": 32, "BLOCK_M": 512, "BLOCK_N": 512, "GROUP_M": 8, "arch": "sm_80", "dtype": "fp16", "num_ctas": 1, "num_stages": 3, "num_warps": 8}
# arch = sm_80


// ===== COMPILED SASS (sm_80) =====

	.target	sm_80

	.elftype	@"ET_EXEC"


//--------------------- .note.nv.tkinfo           --------------------------
	.section	.note.nv.tkinfo,"",@"SHT_NOTE"
	.sectionflags	@"SHF_NOTE_NV_TKINFO"
	.tkinfo
        /*0018*/ 	.word	0x00000002
        /*0030*/ 	.string	""
        /*0030*/ 	.string	"ptxas"
        /*0030*/ 	.string	"Cuda compilation tools, release 13.0, V13.0.88"
        /*0030*/ 	.string	"Build cuda_13.0.r13.0/compiler.36424714_0"
        /*0030*/ 	.string	"-v  -suppress-debug-info  -lineinfo  -arch sm_80 "



//--------------------- .note.nv.cuinfo           --------------------------
	.section	.note.nv.cuinfo,"",@"SHT_NOTE"
	.sectionflags	@"SHF_NOTE_NV_CUINFO"
        /*0018*/ 	.short	0x0002
        /*001a*/ 	.short	0x0050
        /*001c*/ 	.short	0x0082
	.zero		2


//--------------------- .nv.info                  --------------------------
	.section	.nv.info,"",@"SHT_CUDA_INFO"
	.align	4


	//----- nvinfo : EIATTR_REGCOUNT
	.align		4
        /*0000*/ 	.byte	0x04, 0x2f
        /*0002*/ 	.short	(.L_1 - .L_0)
	.align		4
.L_0:
        /*0004*/ 	.word	index@(matmul_kernel)
        /*0008*/ 	.word	0x00000020


	//----- nvinfo : EIATTR_FRAME_SIZE
	.align		4
.L_1:
        /*000c*/ 	.byte	0x04, 0x11
        /*000e*/ 	.short	(.L_3 - .L_2)
	.align		4
.L_2:
        /*0010*/ 	.word	index@(matmul_kernel)
        /*0014*/ 	.word	0x00003bd8


	//----- nvinfo : EIATTR_MIN_STACK_SIZE
	.align		4
.L_3:
        /*0018*/ 	.byte	0x04, 0x12
        /*001a*/ 	.short	(.L_5 - .L_4)
	.align		4
.L_4:
        /*001c*/ 	.word	index@(matmul_kernel)
        /*0020*/ 	.word	0x00003bd8
.L_5:


//--------------------- .nv.info.matmul_kernel    --------------------------
	.section	.nv.info.matmul_kernel,"",@"SHT_CUDA_INFO"
	.sectionflags	@""
	.align	4


	//----- nvinfo : EIATTR_CUDA_API_VERSION
	.align		4
        /*0000*/ 	.byte	0x04, 0x37
        /*0002*/ 	.short	(.L_7 - .L_6)
.L_6:
        /*0004*/ 	.word	0x00000082


	//----- nvinfo : EIATTR_SW2861232_WAR
	.align		4
.L_7:
        /*0008*/ 	.byte	0x01, 0x35
	.zero		2


	//----- nvinfo : EIATTR_PARAM_CBANK
	.align		4
        /*000c*/ 	.byte	0x04, 0x0a
        /*000e*/ 	.short	(.L_9 - .L_8)
	.align		4
.L_8:
        /*0010*/ 	.word	index@(.nv.constant0.matmul_kernel)
        /*0014*/ 	.short	0x0160
        /*0016*/ 	.short	0x0050


	//----- nvinfo : EIATTR_CBANK_PARAM_SIZE
	.align		4
.L_9:
        /*0018*/ 	.byte	0x03, 0x19
        /*001a*/ 	.short	0x0050


	//----- nvinfo : EIATTR_KPARAM_INFO
	.align		4
        /*001c*/ 	.byte	0x04, 0x17
        /*001e*/ 	.short	(.L_11 - .L_10)
.L_10:
        /*0020*/ 	.word	0x00000000
        /*0024*/ 	.short	0x000d
        /*0026*/ 	.short	0x0048
        /*0028*/ 	.byte	0x00, 0xf4, 0x21, 0x00


	//----- nvinfo : EIATTR_KPARAM_INFO
	.align		4
.L_11:
        /*002c*/ 	.byte	0x04, 0x17
        /*002e*/ 	.short	(.L_13 - .L_12)
.L_12:
        /*0030*/ 	.word	0x00000000
        /*0034*/ 	.short	0x000c
        /*0036*/ 	.short	0x0040
        /*0038*/ 	.byte	0x00, 0xf4, 0x21, 0x00


	//----- nvinfo : EIATTR_KPARAM_INFO
	.align		4
.L_13:
        /*003c*/ 	.byte	0x04, 0x17
        /*003e*/ 	.short	(.L_15 - .L_14)
.L_14:
        /*0040*/ 	.word	0x00000000
        /*0044*/ 	.short	0x000b
        /*0046*/ 	.short	0x0038
        /*0048*/ 	.byte	0x00, 0xf0, 0x11, 0x00


	//----- nvinfo : EIATTR_KPARAM_INFO
	.align		4
.L_15:
        /*004c*/ 	.byte	0x04, 0x17
        /*004e*/ 	.short	(.L_17 - .L_16)
.L_16:
        /*0050*/ 	.word	0x00000000
        /*0054*/ 	.short	0x000a
        /*0056*/ 	.short	0x0034
        /*0058*/ 	.byte	0x00, 0xf0, 0x11, 0x00


	//----- nvinfo : EIATTR_KPARAM_INFO
	.align		4
.L_17:
        /*005c*/ 	.byte	0x04, 0x17
        /*005e*/ 	.short	(.L_19 - .L_18)
.L_18:
        /*0060*/ 	.word	0x00000000
        /*0064*/ 	.short	0x0009
        /*0066*/ 	.short	0x0030
        /*0068*/ 	.byte	0x00, 0xf0, 0x11, 0x00


	//----- nvinfo : EIATTR_KPARAM_INFO
	.align		4
.L_19:
        /*006c*/ 	.byte	0x04, 0x17
        /*006e*/ 	.short	(.L_21 - .L_20)
.L_20:
        /*0070*/ 	.word	0x00000000
        /*0074*/ 	.short	0x0008
        /*0076*/ 	.short	0x002c
        /*0078*/ 	.byte	0x00, 0xf0, 0x11, 0x00


	//----- nvinfo : EIATTR_KPARAM_INFO
	.align		4
.L_21:
        /*007c*/ 	.byte	0x04, 0x17
        /*007e*/ 	.short	(.L_23 - .L_22)
.L_22:
        /*0080*/ 	.word	0x00000000
        /*0084*/ 	.short	0x0007
        /*0086*/ 	.short	0x0028
        /*0088*/ 	.byte	0x00, 0xf0, 0x11, 0x00


	//----- nvinfo : EIATTR_KPARAM_INFO
	.align		4
.L_23:
        /*008c*/ 	.byte	0x04, 0x17
        /*008e*/ 	.short	(.L_25 - .L_24)
.L_24:
        /*0090*/ 	.word	0x00000000
        /*0094*/ 	.short	0x0006
        /*0096*/ 	.short	0x0024
        /*0098*/ 	.byte	0x00, 0xf0, 0x11, 0x00


	//----- nvinfo : EIATTR_KPARAM_INFO
	.align		4
.L_25:
        /*009c*/ 	.byte	0x04, 0x17
        /*009e*/ 	.short	(.L_27 - .L_26)
.L_26:
        /*00a0*/ 	.word	0x00000000
        /*00a4*/ 	.short	0x0005
        /*00a6*/ 	.short	0x0020
        /*00a8*/ 	.byte	0x00, 0xf0, 0x11, 0x00


	//----- nvinfo : EIATTR_KPARAM_INFO
	.align		4
.L_27:
        /*00ac*/ 	.byte	0x04, 0x17
        /*00ae*/ 	.short	(.L_29 - .L_28)
.L_28:
        /*00b0*/ 	.word	0x00000000
        /*00b4*/ 	.short	0x0004
        /*00b6*/ 	.short	0x001c
        /*00b8*/ 	.byte	0x00, 0xf0, 0x11, 0x00


	//----- nvinfo : EIATTR_KPARAM_INFO
	.align		4
.L_29:
        /*00bc*/ 	.byte	0x04, 0x17
        /*00be*/ 	.short	(.L_31 - .L_30)
.L_30:
        /*00c0*/ 	.word	0x00000000
        /*00c4*/ 	.short	0x0003
        /*00c6*/ 	.short	0x0018
        /*00c8*/ 	.byte	0x00, 0xf0, 0x11, 0x00


	//----- nvinfo : EIATTR_KPARAM_INFO
	.align		4
.L_31:
        /*00cc*/ 	.byte	0x04, 0x17
        /*00ce*/ 	.short	(.L_33 - .L_32)
.L_32:
        /*00d0*/ 	.word	0x00000000
        /*00d4*/ 	.short	0x0002
        /*00d6*/ 	.short	0x0010
        /*00d8*/ 	.byte	0x00, 0xf4, 0x21, 0x00


	//----- nvinfo : EIATTR_KPARAM_INFO
	.align		4
.L_33:
        /*00dc*/ 	.byte	0x04, 0x17
        /*00de*/ 	.short	(.L_35 - .L_34)
.L_34:
        /*00e0*/ 	.word	0x00000000
        /*00e4*/ 	.short	0x0001
        /*00e6*/ 	.short	0x0008
        /*00e8*/ 	.byte	0x00, 0xf4, 0x21, 0x00


	//----- nvinfo : EIATTR_KPARAM_INFO
	.align		4
.L_35:
        /*00ec*/ 	.byte	0x04, 0x17
        /*00ee*/ 	.short	(.L_37 - .L_36)
.L_36:
        /*00f0*/ 	.word	0x00000000
        /*00f4*/ 	.short	0x0000
        /*00f6*/ 	.short	0x0000
        /*00f8*/ 	.byte	0x00, 0xf4, 0x21, 0x00


	//----- nvinfo : EIATTR_MAXREG_COUNT
	.align		4
.L_37:
        /*00fc*/ 	.byte	0x03, 0x1b
        /*00fe*/ 	.short	0x00ff


	//----- nvinfo : EIATTR_NUM_BARRIERS
	.align		4
        /*0100*/ 	.byte	0x02, 0x4c
        /*0102*/ 	.byte	0x01
	.zero		1


	//----- nvinfo : EIATTR_ANNOTATIONS
	.align		4
        /*0104*/ 	.byte	0x04, 0x55
        /*0106*/ 	.short	(.L_39 - .L_38)


	//   ....[0]....
.L_38:
        /*0108*/ 	.word	0x00000001
        /*010c*/ 	.byte	0x10, 0x05, 0x00, 0x00, 0x01, 0x00, 0x00, 0x00, 0x20, 0x05, 0x00, 0x00, 0x01, 0x00, 0x00, 0x00
        /* <DEDUP_REMOVED lines=2139> */
        /*86cc*/ 	.byte	0xe0, 0xb7, 0x01, 0x00


	//----- nvinfo : EIATTR_MERCURY_ISA_VERSION
	.align		4
.L_39:
        /*86d0*/ 	.byte	0x03, 0x5f
        /*86d2*/ 	.short	0x0000


	//----- nvinfo : EIATTR_EXIT_INSTR_OFFSETS
	.align		4
        /*86d4*/ 	.byte	0x04, 0x1c
        /*86d6*/ 	.short	(.L_41 - .L_40)


	//   ....[0]....
.L_40:
        /*86d8*/ 	.word	0x00058a40


	//   ....[1]....
        /*86dc*/ 	.word	0x00058a70


	//----- nvinfo : EIATTR_REQNTID
	.align		4
.L_41:
        /*86e0*/ 	.byte	0x04, 0x10
        /*86e2*/ 	.short	(.L_43 - .L_42)
.L_42:
        /*86e4*/ 	.word	0x00000100
        /*86e8*/ 	.word	0x00000001
        /*86ec*/ 	.word	0x00000001
.L_43:


//--------------------- .nv.callgraph             --------------------------
	.section	.nv.callgraph,"",@"SHT_CUDA_CALLGRAPH"
	.align	4
	.sectionentsize	8
	.align		4
        /*0000*/ 	.word	0x00000000
	.align		4
        /*0004*/ 	.word	0xffffffff
	.align		4
        /*0008*/ 	.word	0x00000000
	.align		4
        /*000c*/ 	.word	0xfffffffe
	.align		4
        /*0010*/ 	.word	0x00000000
	.align		4
        /*0014*/ 	.word	0xfffffffd
	.align		4
        /*0018*/ 	.word	0x00000000
	.align		4
        /*001c*/ 	.word	0xfffffffc


//--------------------- .nv.rel.action            --------------------------
	.section	.nv.rel.action,"",@"SHT_CUDA_RELOCINFO"
	.align	8
	.sectionentsize	8
        /*0000*/ 	.byte	0x73, 0x00, 0x00, 0x00, 0x00, 0x00, 0x00, 0x00, 0x00, 0x00, 0x00, 0x11, 0x25, 0x00, 0x05, 0x36


//--------------------- .nv.constant0.matmul_kernel --------------------------
	.section	.nv.constant0.matmul_kernel,"a",@progbits
	.sectionflags	@""
	.align	4
.nv.constant0.matmul_kernel:
	.zero		432


//--------------------- .text.matmul_kernel       --------------------------
	.section	.text.matmul_kernel,"ax",@progbits
	.sectioninfo	@"SHI_REGISTERS=32"
	.align	128
        .global         matmul_kernel
        .type           matmul_kernel,@function
        .size           matmul_kernel,(.L_x_5 - matmul_kernel)
        .other          matmul_kernel,@"STO_CUDA_ENTRY STV_DEFAULT"
matmul_kernel:
.text.matmul_kernel:
[----:B------:R-:W-:-:S03]  /*0000*/  IMAD.MOV.U32 R1, RZ, RZ, c[0x0][0x28] ;  /* 0x00000a00ff017624 */ /* 0x000fc600078e00ff */
[----:B------:R-:W-:Y:S01]  /*0010*/  IMAD.MOV.U32 R6, RZ, RZ, 0x1ff ;  /* 0x000001ffff067424 */ /* 0x000fe200078e00ff */
[----:B------:R-:W0:Y:S01]  /*0020*/  S2R R28, SR_TID.X ;  /* 0x00000000001c7919 */ /* 0x000e220000002100 */
[----:B------:R-:W-:Y:S01]  /*0030*/  IADD3 R1, R1, -0x3bd8, RZ ;  /* 0xffffc42801017810 */ /* 0x000fe20007ffe0ff */
[----:B------:R-:W-:Y:S01]  /*0040*/  ULDC.64 UR4, c[0x0][0x118] ;  /* 0x0000460000047ab9 */ /* 0x000fe20000000a00 */
[----:B------:R-:W-:Y:S01]  /*0050*/  IMAD.MOV.U32 R29, RZ, RZ, c[0x0][0x180] ;  /* 0x00006000ff1d7624 */ /* 0x000fe200078e00ff */
[----:B------:R-:W-:-:S04]  /*0060*/  IADD3 R0, R6, c[0x0][0x17c], RZ ;  /* 0x00005f0006007a10 */ /* 0x000fc80007ffe0ff */
[----:B------:R-:W-:-:S04]  /*0070*/  SHF.R.S32.HI R3, RZ, 0x1f, R0 ;  /* 0x0000001fff037819 */ /* 0x000fc80000011400 */
[----:B------:R-:W-:-:S04]  /*0080*/  LEA.HI R3, R3, R0, RZ, 0x9 ;  /* 0x0000000003037211 */ /* 0x000fc800078f48ff */
[----:B------:R-:W-:Y:S02]  /*0090*/  SHF.R.S32.HI R0, RZ, 0x9, R3 ;  /* 0x00000009ff007819 */ /* 0x000fe40000011403 */
[----:B------:R-:W1:Y:S03]  /*00a0*/  S2R R3, SR_CTAID.X ;  /* 0x0000000000037919 */ /* 0x000e660000002500 */
[----:B------:R-:W-:Y:S01]  /*00b0*/  IMAD.SHL.U32 R0, R0, 0x8, RZ ;  /* 0x0000000800007824 */ /* 0x000fe200078e00ff */
[----:B0-----:R-:W-:-:S04]  /*00c0*/  LOP3.LUT R12, R28, 0xff, RZ, 0xc0, !PT ;  /* 0x000000ff1c0c7812 */ /* 0x001fc800078ec0ff */
[-C--:B------:R-:W-:Y:S02]  /*00d0*/  IABS R7, R0.reuse ;  /* 0x0000000000077213 */ /* 0x080fe40000000000 */
[----:B------:R-:W-:Y:S02]  /*00e0*/  IABS R11, R0 ;  /* 0x00000000000b7213 */ /* 0x000fe40000000000 */
[----:B------:R-:W0:Y:S01]  /*00f0*/  I2F.RP R2, R7 ;  /* 0x0000000700027306 */ /* 0x000e220000209400 */
[----:B-1----:R-:W-:-:S07]  /*0100*/  IABS R10, R3 ;  /* 0x00000003000a7213 */ /* 0x002fce0000000000 */
[----:B0-----:R-:W0:Y:S02]  /*0110*/  MUFU.RCP R2, R2 ;  /* 0x0000000200027308 */ /* 0x001e240000001000 */
[----:B0-----:R-:W-:Y:S01]  /*0120*/  IADD3 R4, R2, 0xffffffe, RZ ;  /* 0x0ffffffe02047810 */ /* 0x001fe20007ffe0ff */
[----:B------:R-:W-:-:S05]  /*0130*/  IMAD.MOV R2, RZ, RZ, -R11 ;  /* 0x000000ffff027224 */ /* 0x000fca00078e0a0b */
[----:B------:R0:W1:Y:S02]  /*0140*/  F2I.FTZ.U32.TRUNC.NTZ R5, R4 ;  /* 0x0000000400057305 */ /* 0x000064000021f000 */
[----:B0-----:R-:W-:Y:S02]  /*0150*/  IMAD.MOV.U32 R4, RZ, RZ, RZ ;  /* 0x000000ffff047224 */ /* 0x001fe400078e00ff */
[----:B-1----:R-:W-:-:S04]  /*0160*/  IMAD.MOV R8, RZ, RZ, -R5 ;  /* 0x000000ffff087224 */ /* 0x002fc800078e0a05 */
[----:B------:R-:W-:Y:S02]  /*0170*/  IMAD R9, R8, R7, RZ ;  /* 0x0000000708097224 */ /* 0x000fe400078e02ff */
[----:B------:R-:W-:Y:S02]  /*0180*/  IMAD.MOV.U32 R8, RZ, RZ, R10 ;  /* 0x000000ffff087224 */ /* 0x000fe400078e000a */
[----:B------:R-:W-:-:S06]  /*0190*/  IMAD.HI.U32 R5, R5, R9, R4 ;  /* 0x0000000905057227 */ /* 0x000fcc00078e0004 */
[----:B------:R-:W-:-:S04]  /*01a0*/  IMAD.HI.U32 R5, R5, R8, RZ ;  /* 0x0000000805057227 */ /* 0x000fc800078e00ff */
[----:B------:R-:W-:-:S05]  /*01b0*/  IMAD R2, R5, R2, R8 ;  /* 0x0000000205027224 */ /* 0x000fca00078e0208 */
[----:B------:R-:W-:-:S13]  /*01c0*/  ISETP.GT.U32.AND P1, PT, R7, R2, PT ;  /* 0x000000020700720c */ /* 0x000fda0003f24070 */
[----:B------:R-:W-:Y:S01]  /*01d0*/  @!P1 IMAD.IADD R2, R2, 0x1, -R7 ;  /* 0x0000000102029824 */ /* 0x000fe200078e0a07 */
[----:B------:R-:W-:Y:S02]  /*01e0*/  @!P1 IADD3 R5, R5, 0x1, RZ ;  /* 0x0000000105059810 */ /* 0x000fe40007ffe0ff */
[----:B------:R-:W-:Y:S02]  /*01f0*/  ISETP.NE.AND P1, PT, R0, RZ, PT ;  /* 0x000000ff0000720c */ /* 0x000fe40003f25270 */
[----:B------:R-:W-:Y:S02]  /*0200*/  ISETP.GE.U32.AND P0, PT, R2, R7, PT ;  /* 0x000000070200720c */ /* 0x000fe40003f06070 */
[----:B------:R-:W-:-:S04]  /*0210*/  LOP3.LUT R2, R3, R0, RZ, 0x3c, !PT ;  /* 0x0000000003027212 */ /* 0x000fc800078e3cff */
[----:B------:R-:W-:Y:S02]  /*0220*/  ISETP.GE.AND P2, PT, R2, RZ, PT ;  /* 0x000000ff0200720c */ /* 0x000fe40003f46270 */
[----:B------:R-:W-:-:S05]  /*0230*/  IADD3 R2, R6, c[0x0][0x178], RZ ;  /* 0x00005e0006027a10 */ /* 0x000fca0007ffe0ff */
[----:B------:R-:W-:-:S05]  /*0240*/  @P0 IADD3 R5, R5, 0x1, RZ ;  /* 0x0000000105050810 */ /* 0x000fca0007ffe0ff */
[----:B------:R-:W-:Y:S01]  /*0250*/  IMAD.MOV.U32 R4, RZ, RZ, R5 ;  /* 0x000000ffff047224 */ /* 0x000fe200078e0005 */
[----:B------:R-:W-:-:S03]  /*0260*/  SHF.R.S32.HI R5, RZ, 0x1f, R2 ;  /* 0x0000001fff057819 */ /* 0x000fc60000011402 */
[----:B------:R-:W-:Y:S01]  /*0270*/  @!P2 IMAD.MOV R4, RZ, RZ, -R4 ;  /* 0x000000ffff04a224 */ /* 0x000fe200078e0a04 */
[----:B------:R-:W-:Y:S02]  /*0280*/  @!P1 LOP3.LUT R4, RZ, R0, RZ, 0x33, !PT ;  /* 0x00000000ff049212 */ /* 0x000fe400078e33ff */
[----:B------:R-:W-:-:S03]  /*0290*/  LEA.HI R5, R5, R2, RZ, 0x9 ;  /* 0x0000000205057211 */ /* 0x000fc600078f48ff */
[----:B------:R-:W-:Y:S02]  /*02a0*/  IMAD.SHL.U32 R2, R4, 0x8, RZ ;  /* 0x0000000804027824 */ /* 0x000fe400078e00ff */
[----:B------:R-:W-:-:S03]  /*02b0*/  IMAD.MOV R4, RZ, RZ, -R4 ;  /* 0x000000ffff047224 */ /* 0x000fc600078e0a04 */
[----:B------:R-:W-:Y:S01]  /*02c0*/  LEA.HI.SX32 R5, R5, -R2, 0x17 ;  /* 0x8000000205057211 */ /* 0x000fe200078fbaff */
[----:B------:R-:W-:Y:S02]  /*02d0*/  IMAD R13, R0, R4, R3 ;  /* 0x00000004000d7224 */ /* 0x000fe400078e0203 */
[----:B------:R-:W-:Y:S01]  /*02e0*/  IMAD.MOV.U32 R4, RZ, RZ, RZ ;  /* 0x000000ffff047224 */ /* 0x000fe200078e00ff */
[----:B------:R-:W-:Y:S02]  /*02f0*/  IMNMX R6, R5, 0x8, PT ;  /* 0x0000000805067817 */ /* 0x000fe40003800200 */
[----:B------:R-:W-:Y:S02]  /*0300*/  IABS R11, R13 ;  /* 0x0000000d000b7213 */ /* 0x000fe40000000000 */
[----:B------:R-:W-:-:S04]  /*0310*/  IABS R9, R6 ;  /* 0x0000000600097213 */ /* 0x000fc80000000000 */
[----:B------:R-:W0:Y:S08]  /*0320*/  I2F.RP R7, R9 ;  /* 0x0000000900077306 */ /* 0x000e300000209400 */
[----:B0-----:R-:W0:Y:S02]  /*0330*/  MUFU.RCP R7, R7 ;  /* 0x0000000700077308 */ /* 0x001e240000001000 */
[----:B0-----:R-:W-:-:S06]  /*0340*/  IADD3 R5, R7, 0xffffffe, RZ ;  /* 0x0ffffffe07057810 */ /* 0x001fcc0007ffe0ff */
[----:B------:R-:W0:Y:S02]  /*0350*/  F2I.FTZ.U32.TRUNC.NTZ R5, R5 ;  /* 0x0000000500057305 */ /* 0x000e24000021f000 */
[----:B0-----:R-:W-:-:S04]  /*0360*/  IMAD.MOV R8, RZ, RZ, -R5 ;  /* 0x000000ffff087224 */ /* 0x001fc800078e0a05 */
[----:B------:R-:W-:-:S04]  /*0370*/  IMAD.MOV.U32 R0, RZ, RZ, R8 ;  /* 0x000000ffff007224 */ /* 0x000fc800078e0008 */
[----:B------:R-:W-:Y:S01]  /*0380*/  IMAD R3, R0, R9, RZ ;  /* 0x0000000900037224 */ /* 0x000fe200078e02ff */
[----:B------:R-:W-:-:S03]  /*0390*/  IABS R0, R6 ;  /* 0x0000000600007213 */ /* 0x000fc60000000000 */
[----:B------:R-:W-:-:S04]  /*03a0*/  IMAD.HI.U32 R4, R5, R3, R4 ;  /* 0x0000000305047227 */ /* 0x000fc800078e0004 */
[----:B------:R-:W-:Y:S02]  /*03b0*/  IMAD.MOV R0, RZ, RZ, -R0 ;  /* 0x000000ffff007224 */ /* 0x000fe400078e0a00 */
[----:B------:R-:W-:-:S04]  /*03c0*/  IMAD.HI.U32 R4, R4, R11, RZ ;  /* 0x0000000b04047227 */ /* 0x000fc800078e00ff */
[----:B------:R-:W-:Y:S02]  /*03d0*/  IMAD R0, R4, R0, R11 ;  /* 0x0000000004007224 */ /* 0x000fe400078e020b */
[----:B------:R-:W-:-:S03]  /*03e0*/  IMAD.MOV.U32 R3, RZ, RZ, c[0x0][0x180] ;  /* 0x00006000ff037624 */ /* 0x000fc600078e00ff */
[----:B------:R-:W-:Y:S02]  /*03f0*/  ISETP.GT.U32.AND P1, PT, R9, R0, PT ;  /* 0x000000000900720c */ /* 0x000fe40003f24070 */
[----:B------:R-:W-:-:S11]  /*0400*/  IADD3 R3, R3, 0x1f, RZ ;  /* 0x0000001f03037810 */ /* 0x000fd60007ffe0ff */
[----:B------:R-:W-:Y:S01]  /*0410*/  @!P1 IMAD.IADD R0, R0, 0x1, -R9 ;  /* 0x0000000100009824 */ /* 0x000fe200078e0a09 */
[----:B------:R-:W-:Y:S02]  /*0420*/  @!P1 IADD3 R4, R4, 0x1, RZ ;  /* 0x0000000104049810 */ /* 0x000fe40007ffe0ff */
[----:B------:R-:W-:Y:S02]  /*0430*/  ISETP.NE.AND P1, PT, R6, RZ, PT ;  /* 0x000000ff0600720c */ /* 0x000fe40003f25270 */
[----:B------:R-:W-:Y:S02]  /*0440*/  ISETP.GE.U32.AND P0, PT, R0, R9, PT ;  /* 0x000000090000720c */ /* 0x000fe40003f06070 */
[----:B------:R-:W-:-:S04]  /*0450*/  LOP3.LUT R0, R13, R6, RZ, 0x3c, !PT ;  /* 0x000000060d007212 */ /* 0x000fc800078e3cff */
[----:B------:R-:W-:-:S07]  /*0460*/  ISETP.GE.AND P2, PT, R0, RZ, PT ;  /* 0x000000ff0000720c */ /* 0x000fce0003f46270 */
[----:B------:R-:W-:Y:S02]  /*0470*/  @P0 IADD3 R4, R4, 0x1, RZ ;  /* 0x0000000104040810 */ /* 0x000fe40007ffe0ff */
[----:B------:R-:W-:-:S04]  /*0480*/  ISETP.GT.AND P0, PT, R3, 0x1f, PT ;  /* 0x0000001f0300780c */ /* 0x000fc80003f04270 */
[----:B------:R-:W-:Y:S01]  /*0490*/  @!P2 IMAD.MOV R4, RZ, RZ, -R4 ;  /* 0x000000ffff04a224 */ /* 0x000fe200078e0a04 */
[----:B------:R-:W-:-:S05]  /*04a0*/  @!P1 LOP3.LUT R4, RZ, R6, RZ, 0x33, !PT ;  /* 0x00000006ff049212 */ /* 0x000fca00078e33ff */
[----:B------:R-:W-:Y:S02]  /*04b0*/  IMAD.MOV R5, RZ, RZ, -R4 ;  /* 0x000000ffff057224 */ /* 0x000fe400078e0a04 */
[----:B------:R-:W-:Y:S02]  /*04c0*/  IMAD.SHL.U32 R0, R4, 0x200, RZ ;  /* 0x0000020004007824 */ /* 0x000fe400078e00ff */
[----:B------:R-:W-:-:S04]  /*04d0*/  IMAD R5, R6, R5, R13 ;  /* 0x0000000506057224 */ /* 0x000fc800078e020d */
[----:B------:R-:W-:-:S04]  /*04e0*/  IMAD.IADD R5, R2, 0x1, R5 ;  /* 0x0000000102057824 */ /* 0x000fc800078e0205 */
[----:B------:R-:W-:-:S05]  /*04f0*/  IMAD R2, R5, 0x200, R12 ;  /* 0x0000020005027824 */ /* 0x000fca00078e020c */
[----:B------:R-:W-:Y:S01]  /*0500*/  IADD3 R4, R2, 0x100, RZ ;  /* 0x0000010002047810 */ /* 0x000fe20007ffe0ff */
[----:B------:R0:W-:Y:S04]  /*0510*/  STL [R1+0xc4], R2 ;  /* 0x0000c40201007387 */ /* 0x0001e80000100800 */
[----:B------:R0:W-:Y:S04]  /*0520*/  STL [R1+0xc0], R0 ;  /* 0x0000c00001007387 */ /* 0x0001e80000100800 */
[----:B------:R0:W-:Y:S01]  /*0530*/  STL [R1+0xc8], R4 ;  /* 0x0000c80401007387 */ /* 0x0001e20000100800 */
[----:B------:R-:W-:Y:S05]  /*0540*/  @P0 BRA `(.L_x_0) ;  /* 0x00001f7000000947 */ /* 0x000fea0003800000 */
[----:B0-----:R-:W-:Y:S01]  /*0550*/  IMAD.SHL.U32 R0, R28, 0x2, RZ ;  /* 0x000000021c007824 */ /* 0x001fe200078e00ff */
[----:B------:R-:W-:Y:S01]  /*0560*/  CS2R R12, SRZ ;  /* 0x00000000000c7805 */ /* 0x000fe2000001ff00 */
[----:B------:R-:W-:Y:S01]  /*0570*/  CS2R R14, SRZ ;  /* 0x00000000000e7805 */ /* 0x000fe2000001ff00 */
[----:B------:R-:W-:Y:S01]  /*0580*/  CS2R R8, SRZ ;  /* 0x0000000000087805 */ /* 0x000fe2000001ff00 */
[----:B------:R-:W-:Y:S01]  /*0590*/  CS2R R10, SRZ ;  /* 0x00000000000a7805 */ /* 0x000fe2000001ff00 */
[----:B------:R0:W-:Y:S01]  /*05a0*/  STL [R1+0x1570], R0 ;  /* 0x0015700001007387 */ /* 0x0001e20000100800 */
[----:B------:R-:W-:Y:S01]  /*05b0*/  CS2R R4, SRZ ;  /* 0x0000000000047805 */ /* 0x000fe2000001ff00 */
[----:B------:R-:W-:Y:S01]  /*05c0*/  CS2R R6, SRZ ;  /* 0x0000000000067805 */ /* 0x000fe2000001ff00 */
[----:B------:R-:W-:Y:S01]  /*05d0*/  CS2R R16, SRZ ;  /* 0x0000000000107805 */ /* 0x000fe2000001ff00 */
[----:B------:R0:W-:Y:S01]  /*05e0*/  STL [R1], RZ ;  /* 0x000000ff01007387 */ /* 0x0001e20000100800 */
[----:B------:R-:W-:Y:S01]  /*05f0*/  CS2R R18, SRZ ;  /* 0x0000000000127805 */ /* 0x000fe2000001ff00 */
[----:B------:R-:W-:Y:S01]  /*0600*/  CS2R R20, SRZ ;  /* 0x0000000000147805 */ /* 0x000fe2000001ff00 */
[----:B------:R-:W-:Y:S01]  /*0610*/  CS2R R22, SRZ ;  /* 0x0000000000167805 */ /* 0x000fe2000001ff00 */
[----:B------:R0:W-:Y:S01]  /*0620*/  STL [R1+0x4], RZ ;  /* 0x000004ff01007387 */ /* 0x0001e20000100800 */
[----:B------:R-:W-:Y:S01]  /*0630*/  CS2R R24, SRZ ;  /* 0x0000000000187805 */ /* 0x000fe2000001ff00 */
[----:B------:R-:W-:-:S02]  /*0640*/  CS2R R26, SRZ ;  /* 0x00000000001a7805 */ /* 0x000fc4000001ff00 */
[----:B------:R0:W-:Y:S04]  /*0650*/  STL [R1+0x8], RZ ;  /* 0x000008ff01007387 */ /* 0x0001e80000100800 */
        /* <DEDUP_REMOVED lines=484> */
[----:B------:R0:W-:Y:S01]  /*24a0*/  STL [R1+0x123c], RZ ;  /* 0x00123cff01007387 */ /* 0x0001e20000100800 */
[----:B------:R-:W-:Y:S05]  /*24b0*/  BRA `(.L_x_1) ;  /* 0x0003aaf000007947 */ /* 0x000fea0003800000 */
.L_x_0:
[----:B------:R-:W2:Y:S01]  /*24c0*/  LDL R24, [R1+0xc8] ;  /* 0x0000c80001187983 */ /* 0x000ea20000100800 */
[----:B------:R-:W-:Y:S01]  /*24d0*/  IMAD.MOV.U32 R26, RZ, RZ, R2 ;  /* 0x000000ffff1a7224 */ /* 0x000fe200078e0002 */
[----:B0-----:R-:W-:Y:S01]  /*24e0*/  IABS R2, c[0x0][0x178] ;  /* 0x00005e0000027a13 */ /* 0x001fe20000000000 */
[----:B------:R-:W-:Y:S01]  /*24f0*/  IMAD.MOV.U32 R27, RZ, RZ, R0 ;  /* 0x000000ffff1b7224 */ /* 0x000fe200078e0000 */
[----:B------:R-:W-:Y:S01]  /*2500*/  IABS R7, c[0x0][0x17c] ;  /* 0x00005f0000077a13 */ /* 0x000fe20000000000 */
[----:B------:R-:W-:Y:S01]  /*2510*/  STL [R1+0x1574], R29 ;  /* 0x0015741d01007387 */ /* 0x000fe20000100800 */
[----:B------:R-:W0:Y:S01]  /*2520*/  I2F.RP R6, R2 ;  /* 0x0000000200067306 */ /* 0x000e220000209400 */
[----:B------:R-:W-:-:S02]  /*2530*/  SHF.R.U32.HI R25, RZ, 0x5, R28 ;  /* 0x00000005ff197819 */ /* 0x000fc4000001161c */
[----:B------:R-:W-:Y:S02]  /*2540*/  IABS R12, R26 ;  /* 0x0000001a000c7213 */ /* 0x000fe40000000000 */
[----:B------:R-:W-:-:S03]  /*2550*/  SGXT.U32 R25, R25, 0x3 ;  /* 0x000000031919781a */ /* 0x000fc60000000000 */
[----:B------:R-:W1:Y:S01]  /*2560*/  I2F.RP R0, R7 ;  /* 0x0000000700007306 */ /* 0x000e620000209400 */
[----:B------:R-:W-:-:S04]  /*2570*/  LOP3.LUT R25, R27, R25, RZ, 0xfc, !PT ;  /* 0x000000191b197212 */ /* 0x000fc800078efcff */
[C---:B------:R-:W-:Y:S02]  /*2580*/  LOP3.LUT R14, R25.reuse, 0x1f0, RZ, 0xfc, !PT ;  /* 0x000001f0190e7812 */ /* 0x040fe400078efcff */
[C---:B------:R-:W-:Y:S01]  /*2590*/  LOP3.LUT R17, R25.reuse, 0x180, RZ, 0xfc, !PT ;  /* 0x0000018019117812 */ /* 0x040fe200078efcff */
[----:B0-----:R-:W0:Y:S01]  /*25a0*/  MUFU.RCP R6, R6 ;  /* 0x0000000600067308 */ /* 0x001e220000001000 */
[----:B------:R-:W-:Y:S02]  /*25b0*/  ISETP.GE.AND P4, PT, R14, RZ, PT ;  /* 0x000000ff0e00720c */ /* 0x000fe40003f86270 */
[----:B------:R-:W-:-:S05]  /*25c0*/  LOP3.LUT R23, R25, 0x10, RZ, 0xfc, !PT ;  /* 0x0000001019177812 */ /* 0x000fca00078efcff */
[----:B-1----:R-:W1:Y:S01]  /*25d0*/  MUFU.RCP R0, R0 ;  /* 0x0000000000007308 */ /* 0x002e620000001000 */
[----:B0-----:R-:W-:-:S07]  /*25e0*/  IADD3 R8, R6, 0xffffffe, RZ ;  /* 0x0ffffffe06087810 */ /* 0x001fce0007ffe0ff */
[----:B------:R0:W3:Y:S01]  /*25f0*/  F2I.FTZ.U32.TRUNC.NTZ R9, R8 ;  /* 0x0000000800097305 */ /* 0x0000e2000021f000 */
[----:B-1----:R-:W-:-:S07]  /*2600*/  IADD3 R4, R0, 0xffffffe, RZ ;  /* 0x0ffffffe00047810 */ /* 0x002fce0007ffe0ff */
[----:B------:R-:W1:Y:S01]  /*2610*/  F2I.FTZ.U32.TRUNC.NTZ R5, R4 ;  /* 0x0000000400057305 */ /* 0x000e62000021f000 */
[----:B0-----:R-:W-:Y:S02]  /*2620*/  IMAD.MOV.U32 R8, RZ, RZ, RZ ;  /* 0x000000ffff087224 */ /* 0x001fe400078e00ff */
[----:B---3--:R-:W-:-:S04]  /*2630*/  IMAD.MOV R11, RZ, RZ, -R9 ;  /* 0x000000ffff0b7224 */ /* 0x008fc800078e0a09 */
[----:B------:R-:W-:-:S04]  /*2640*/  IMAD R11, R11, R2, RZ ;  /* 0x000000020b0b7224 */ /* 0x000fc800078e02ff */
[----:B------:R-:W-:Y:S01]  /*2650*/  IMAD.HI.U32 R9, R9, R11, R8 ;  /* 0x0000000b09097227 */ /* 0x000fe200078e0008 */
[----:B------:R-:W-:Y:S02]  /*2660*/  IABS R8, R14 ;  /* 0x0000000e00087213 */ /* 0x000fe40000000000 */
[----:B------:R-:W-:Y:S01]  /*2670*/  LOP3.LUT R14, R25, 0x1c0, RZ, 0xfc, !PT ;  /* 0x000001c0190e7812 */ /* 0x000fe200078efcff */
[----:B-1----:R-:W-:Y:S02]  /*2680*/  IMAD.MOV R4, RZ, RZ, -R5 ;  /* 0x000000ffff047224 */ /* 0x002fe400078e0a05 */
[----:B------:R-:W-:Y:S01]  /*2690*/  IMAD.HI.U32 R6, R9, R12, RZ ;  /* 0x0000000c09067227 */ /* 0x000fe200078e00ff */
[----:B------:R-:W-:-:S03]  /*26a0*/  IABS R15, R14 ;  /* 0x0000000e000f7213 */ /* 0x000fc60000000000 */
[----:B------:R-:W-:Y:S02]  /*26b0*/  IMAD R11, R4, R7, RZ ;  /* 0x00000007040b7224 */ /* 0x000fe400078e02ff */
[----:B------:R-:W-:Y:S01]  /*26c0*/  IMAD.MOV.U32 R4, RZ, RZ, RZ ;  /* 0x000000ffff047224 */ /* 0x000fe200078e00ff */
[----:B--2---:R-:W-:Y:S02]  /*26d0*/  IABS R10, R24 ;  /* 0x00000018000a7213 */ /* 0x004fe40000000000 */
[----:B------:R-:W-:-:S03]  /*26e0*/  ISETP.GE.AND P5, PT, R24, RZ, PT ;  /* 0x000000ff1800720c */ /* 0x000fc60003fa6270 */
[----:B------:R-:W-:-:S04]  /*26f0*/  IMAD.HI.U32 R0, R9, R10, RZ ;  /* 0x0000000a09007227 */ /* 0x000fc800078e00ff */
[----:B------:R-:W-:Y:S02]  /*2700*/  IMAD.MOV R13, RZ, RZ, -R0 ;  /* 0x000000ffff0d7224 */ /* 0x000fe400078e0a00 */
[----:B------:R-:W-:Y:S01]  /*2710*/  IMAD.HI.U32 R0, R5, R11, R4 ;  /* 0x0000000b05007227 */ /* 0x000fe200078e0004 */
[----:B------:R-:W-:-:S03]  /*2720*/  SHF.R.S32.HI R4, RZ, 0x1f, R3 ;  /* 0x0000001fff047819 */ /* 0x000fc60000011403 */
[----:B------:R-:W-:Y:S01]  /*2730*/  IMAD R9, R2, R13, R10 ;  /* 0x0000000d02097224 */ /* 0x000fe200078e020a */
[----:B------:R-:W-:Y:S01]  /*2740*/  LEA.HI R3, R4, R3, RZ, 0x5 ;  /* 0x0000000304037211 */ /* 0x000fe200078f28ff */
[----:B------:R-:W-:Y:S01]  /*2750*/  IMAD.MOV R5, RZ, RZ, -R6 ;  /* 0x000000ffff057224 */ /* 0x000fe200078e0a06 */
[C---:B------:R-:W-:Y:S01]  /*2760*/  LOP3.LUT R10, R25.reuse, 0x1e8, RZ, 0xfc, !PT ;  /* 0x000001e8190a7812 */ /* 0x040fe200078efcff */
[----:B------:R-:W-:Y:S01]  /*2770*/  IMAD.HI.U32 R6, R0, R8, RZ ;  /* 0x0000000800067227 */ /* 0x000fe200078e00ff */
[C---:B------:R-:W-:Y:S01]  /*2780*/  ISETP.GT.U32.AND P0, PT, R2.reuse, R9, PT ;  /* 0x000000090200720c */ /* 0x040fe20003f04070 */
[----:B------:R0:W-:Y:S01]  /*2790*/  STL [R1+0x10d8], R3 ;  /* 0x0010d80301007387 */ /* 0x0001e20000100800 */
[C---:B------:R-:W-:Y:S01]  /*27a0*/  LOP3.LUT R13, R25.reuse, 0x1c8, RZ, 0xfc, !PT ;  /* 0x000001c8190d7812 */ /* 0x040fe200078efcff */
[----:B------:R-:W-:Y:S02]  /*27b0*/  IMAD.MOV R6, RZ, RZ, -R6 ;  /* 0x000000ffff067224 */ /* 0x000fe400078e0a06 */
[----:B------:R-:W-:Y:S01]  /*27c0*/  IMAD R5, R2, R5, R12 ;  /* 0x0000000502057224 */ /* 0x000fe200078e020c */
[----:B------:R-:W-:Y:S01]  /*27d0*/  LOP3.LUT R12, R25, 0x1d0, RZ, 0xfc, !PT ;  /* 0x000001d0190c7812 */ /* 0x000fe200078efcff */
[----:B------:R-:W-:Y:S01]  /*27e0*/  IMAD R4, R7, R6, R8 ;  /* 0x0000000607047224 */ /* 0x000fe200078e0208 */
[----:B------:R-:W-:-:S02]  /*27f0*/  LOP3.LUT R6, R25, 0x1e0, RZ, 0xfc, !PT ;  /* 0x000001e019067812 */ /* 0x000fc400078efcff */
[----:B------:R-:W-:Y:S02]  /*2800*/  ISETP.GT.U32.AND P1, PT, R2, R5, PT ;  /* 0x000000050200720c */ /* 0x000fe40003f24070 */
[----:B------:R-:W-:Y:S01]  /*2810*/  ISETP.GT.U32.AND P2, PT, R7, R4, PT ;  /* 0x000000040700720c */ /* 0x000fe20003f44070 */
[----:B------:R-:W-:Y:S01]  /*2820*/  @!P0 IMAD.IADD R9, R9, 0x1, -R2 ;  /* 0x0000000109098824 */ /* 0x000fe200078e0a02 */
[----:B------:R-:W-:Y:S02]  /*2830*/  IABS R8, R10 ;  /* 0x0000000a00087213 */ /* 0x000fe40000000000 */
[----:B------:R-:W-:Y:S02]  /*2840*/  ISETP.GE.AND P0, PT, R10, RZ, PT ;  /* 0x000000ff0a00720c */ /* 0x000fe40003f06270 */
[----:B------:R-:W-:Y:S01]  /*2850*/  ISETP.GT.U32.AND P6, PT, R2, R9, PT ;  /* 0x000000090200720c */ /* 0x000fe20003fc4070 */
[----:B0-----:R-:W-:Y:S01]  /*2860*/  IMAD.HI.U32 R3, R0, R8, RZ ;  /* 0x0000000800037227 */ /* 0x001fe200078e00ff */
[----:B------:R-:W-:-:S02]  /*2870*/  IABS R10, R6 ;  /* 0x00000006000a7213 */ /* 0x000fc40000000000 */
[----:B------:R-:W-:Y:S01]  /*2880*/  ISETP.GE.AND P3, PT, R6, RZ, PT ;  /* 0x000000ff0600720c */ /* 0x000fe20003f66270 */
[--C-:B------:R-:W-:Y:S01]  /*2890*/  @!P1 IMAD.IADD R5, R5, 0x1, -R2.reuse ;  /* 0x0000000105059824 */ /* 0x100fe200078e0a02 */
[----:B------:R-:W-:Y:S01]  /*28a0*/  IABS R11, R12 ;  /* 0x0000000c000b7213 */ /* 0x000fe20000000000 */
[----:B------:R-:W-:Y:S02]  /*28b0*/  @!P2 IMAD.IADD R4, R4, 0x1, -R7 ;  /* 0x000000010404a824 */ /* 0x000fe400078e0a07 */
[----:B------:R-:W-:Y:S01]  /*28c0*/  IMAD.HI.U32 R6, R0, R10, RZ ;  /* 0x0000000a00067227 */ /* 0x000fe200078e00ff */
[----:B------:R-:W-:Y:S02]  /*28d0*/  ISETP.GT.U32.AND P1, PT, R2, R5, PT ;  /* 0x000000050200720c */ /* 0x000fe40003f24070 */
[----:B------:R-:W-:Y:S01]  /*28e0*/  ISETP.GT.U32.AND P2, PT, R7, R4, PT ;  /* 0x000000040700720c */ /* 0x000fe20003f44070 */
[----:B------:R-:W-:Y:S02]  /*28f0*/  IMAD.MOV R3, RZ, RZ, -R3 ;  /* 0x000000ffff037224 */ /* 0x000fe400078e0a03 */
[----:B------:R-:W-:Y:S01]  /*2900*/  @!P6 IMAD.IADD R9, R9, 0x1, -R2 ;  /* 0x000000010909e824 */ /* 0x000fe200078e0a02 */
[----:B------:R-:W-:Y:S01]  /*2910*/  ISETP.GE.AND P6, PT, R12, RZ, PT ;  /* 0x000000ff0c00720c */ /* 0x000fe20003fc6270 */
[----:B------:R-:W-:Y:S01]  /*2920*/  IMAD.MOV R6, RZ, RZ, -R6 ;  /* 0x000000ffff067224 */ /* 0x000fe200078e0a06 */
[----:B------:R-:W-:Y:S01]  /*2930*/  IABS R12, R13 ;  /* 0x0000000d000c7213 */ /* 0x000fe20000000000 */
[----:B------:R-:W-:-:S02]  /*2940*/  IMAD R8, R7, R3, R8 ;  /* 0x0000000307087224 */ /* 0x000fc400078e0208 */
[----:B------:R-:W-:Y:S02]  /*2950*/  IMAD.MOV.U32 R3, RZ, RZ, R9 ;  /* 0x000000ffff037224 */ /* 0x000fe400078e0009 */
[----:B------:R-:W-:Y:S01]  /*2960*/  IMAD R6, R7, R6, R10 ;  /* 0x0000000607067224 */ /* 0x000fe200078e020a */
[----:B------:R-:W-:Y:S01]  /*2970*/  LOP3.LUT R10, RZ, c[0x0][0x178], RZ, 0x33, !PT ;  /* 0x00005e00ff0a7a12 */ /* 0x000fe200078e33ff */
[----:B------:R-:W-:Y:S01]  /*2980*/  @!P1 IMAD.IADD R5, R5, 0x1, -R2 ;  /* 0x0000000105059824 */ /* 0x000fe200078e0a02 */
[----:B------:R-:W-:Y:S01]  /*2990*/  ISETP.GT.U32.AND P1, PT, R7, R8, PT ;  /* 0x000000080700720c */ /* 0x000fe20003f24070 */
[----:B------:R-:W-:Y:S01]  /*29a0*/  @!P5 IMAD.MOV R3, RZ, RZ, -R3 ;  /* 0x000000ffff03d224 */ /* 0x000fe200078e0a03 */
[----:B------:R-:W-:Y:S01]  /*29b0*/  ISETP.GE.AND P5, PT, R26, RZ, PT ;  /* 0x000000ff1a00720c */ /* 0x000fe20003fa6270 */
[----:B------:R-:W-:-:S04]  /*29c0*/  IMAD.HI.U32 R2, R0, R11, RZ ;  /* 0x0000000b00027227 */ /* 0x000fc800078e00ff */
[----:B------:R-:W-:Y:S01]  /*29d0*/  @!P2 IMAD.IADD R4, R4, 0x1, -R7 ;  /* 0x000000010404a824 */ /* 0x000fe200078e0a07 */
[----:B------:R-:W-:Y:S01]  /*29e0*/  ISETP.GT.U32.AND P2, PT, R7, R6, PT ;  /* 0x000000060700720c */ /* 0x000fe20003f44070 */
[----:B------:R-:W-:Y:S02]  /*29f0*/  IMAD.MOV R2, RZ, RZ, -R2 ;  /* 0x000000ffff027224 */ /* 0x000fe400078e0a02 */
[----:B------:R-:W-:Y:S01]  /*2a00*/  @!P4 IMAD.MOV R4, RZ, RZ, -R4 ;  /* 0x000000ffff04c224 */ /* 0x000fe200078e0a04 */
[----:B------:R-:W-:Y:S01]  /*2a10*/  ISETP.GE.AND P4, PT, R13, RZ, PT ;  /* 0x000000ff0d00720c */ /* 0x000fe20003f86270 */
[----:B------:R-:W-:Y:S02]  /*2a20*/  IMAD R2, R7, R2, R11 ;  /* 0x0000000207027224 */ /* 0x000fe400078e020b */
[----:B------:R-:W-:Y:S02]  /*2a30*/  IMAD.MOV.U32 R11, RZ, RZ, R5 ;  /* 0x000000ffff0b7224 */ /* 0x000fe400078e0005 */
[----:B------:R-:W-:-:S02]  /*2a40*/  @!P1 IMAD.IADD R8, R8, 0x1, -R7 ;  /* 0x0000000108089824 */ /* 0x000fc400078e0a07 */
[----:B------:R-:W-:Y:S01]  /*2a50*/  @!P5 IMAD.MOV R11, RZ, RZ, -R11 ;  /* 0x000000ffff0bd224 */ /* 0x000fe200078e0a0b */
[----:B------:R-:W-:Y:S01]  /*2a60*/  ISETP.NE.AND P5, PT, RZ, c[0x0][0x178], PT ;  /* 0x00005e00ff007a0c */ /* 0x000fe20003fa5270 */
[----:B------:R-:W-:Y:S01]  /*2a70*/  @!P2 IMAD.IADD R6, R6, 0x1, -R7 ;  /* 0x000000010606a824 */ /* 0x000fe200078e0a07 */
[C---:B------:R-:W-:Y:S01]  /*2a80*/  ISETP.GT.U32.AND P1, PT, R7.reuse, R8, PT ;  /* 0x000000080700720c */ /* 0x040fe20003f24070 */
[----:B------:R-:W-:Y:S01]  /*2a90*/  IMAD.HI.U32 R5, R0, R12, RZ ;  /* 0x0000000c00057227 */ /* 0x000fe200078e00ff */
[C---:B------:R-:W-:Y:S02]  /*2aa0*/  SEL R3, R10.reuse, R3, !P5 ;  /* 0x000000030a037207 */ /* 0x040fe40006800000 */
[----:B------:R-:W-:Y:S01]  /*2ab0*/  SEL R29, R10, R11, !P5 ;  /* 0x0000000b0a1d7207 */ /* 0x000fe20006800000 */
[----:B------:R-:W-:Y:S01]  /*2ac0*/  IMAD.MOV R5, RZ, RZ, -R5 ;  /* 0x000000ffff057224 */ /* 0x000fe200078e0a05 */
[C---:B------:R-:W-:Y:S01]  /*2ad0*/  ISETP.GT.U32.AND P5, PT, R7.reuse, R6, PT ;  /* 0x000000060700720c */ /* 0x040fe20003fa4070 */
[----:B------:R-:W-:Y:S01]  /*2ae0*/  IMAD.HI.U32 R9, R0, R15, RZ ;  /* 0x0000000f00097227 */ /* 0x000fe200078e00ff */
[----:B------:R-:W-:Y:S01]  /*2af0*/  ISETP.GT.U32.AND P2, PT, R7, R2, PT ;  /* 0x000000020700720c */ /* 0x000fe20003f44070 */
[----:B------:R-:W-:Y:S02]  /*2b00*/  STL [R1+0x1628], R29 ;  /* 0x0016281d01007387 */ /* 0x000fe40000100800 */
[----:B------:R-:W-:Y:S01]  /*2b10*/  IMAD.MOV R10, RZ, RZ, -R9 ;  /* 0x000000ffff0a7224 */ /* 0x000fe200078e0a09 */
[----:B------:R-:W-:Y:S01]  /*2b20*/  LOP3.LUT R9, R25, 0x1a8, RZ, 0xfc, !PT ;  /* 0x000001a819097812 */ /* 0x000fe200078efcff */
[----:B------:R0:W-:Y:S01]  /*2b30*/  STL [R1+0x10e4], R3 ;  /* 0x0010e40301007387 */ /* 0x0001e20000100800 */
[----:B------:R-:W-:Y:S01]  /*2b40*/  @!P1 IMAD.IADD R8, R8, 0x1, -R7 ;  /* 0x0000000108089824 */ /* 0x000fe200078e0a07 */
[----:B------:R-:W-:-:S02]  /*2b50*/  ISETP.GE.AND P1, PT, R14, RZ, PT ;  /* 0x000000ff0e00720c */ /* 0x000fc40003f26270 */
[----:B------:R1:W-:Y:S01]  /*2b60*/  STL [R1+0xcc], R4 ;  /* 0x0000cc0401007387 */ /* 0x0003e20000100800 */
[----:B------:R-:W-:Y:S01]  /*2b70*/  IABS R18, R9 ;  /* 0x0000000900127213 */ /* 0x000fe20000000000 */
[--C-:B------:R-:W-:Y:S02]  /*2b80*/  @!P5 IMAD.IADD R6, R6, 0x1, -R7.reuse ;  /* 0x000000010606d824 */ /* 0x100fe400078e0a07 */
[----:B------:R-:W-:Y:S02]  /*2b90*/  @!P2 IMAD.IADD R2, R2, 0x1, -R7 ;  /* 0x000000010202a824 */ /* 0x000fe400078e0a07 */
[----:B0-----:R-:W-:Y:S02]  /*2ba0*/  IMAD.MOV.U32 R3, RZ, RZ, R8 ;  /* 0x000000ffff037224 */ /* 0x001fe400078e0008 */
[----:B------:R-:W-:Y:S02]  /*2bb0*/  IMAD.MOV.U32 R8, RZ, RZ, R6 ;  /* 0x000000ffff087224 */ /* 0x000fe400078e0006 */
[----:B-1----:R-:W-:Y:S01]  /*2bc0*/  IMAD R4, R7, R5, R12 ;  /* 0x0000000507047224 */ /* 0x002fe200078e020c */
[----:B------:R-:W-:Y:S01]  /*2bd0*/  LOP3.LUT R5, R25, 0x1a0, RZ, 0xfc, !PT ;  /* 0x000001a019057812 */ /* 0x000fe200078efcff */
[----:B------:R-:W-:Y:S01]  /*2be0*/  IMAD R12, R7, R10, R15 ;  /* 0x0000000a070c7224 */ /* 0x000fe200078e020f */
[----:B------:R-:W-:Y:S01]  /*2bf0*/  LOP3.LUT R10, R25, 0x1b0, RZ, 0xfc, !PT ;  /* 0x000001b0190a7812 */ /* 0x000fe200078efcff */
[----:B------:R-:W-:Y:S01]  /*2c00*/  @!P0 IMAD.MOV R3, RZ, RZ, -R3 ;  /* 0x000000ffff038224 */ /* 0x000fe200078e0a03 */
[C---:B------:R-:W-:Y:S01]  /*2c10*/  ISETP.GT.U32.AND P5, PT, R7.reuse, R4, PT ;  /* 0x000000040700720c */ /* 0x040fe20003fa4070 */
[----:B------:R-:W-:Y:S01]  /*2c20*/  @!P3 IMAD.MOV R8, RZ, RZ, -R8 ;  /* 0x000000ffff08b224 */ /* 0x000fe200078e0a08 */
[----:B------:R-:W-:Y:S01]  /*2c30*/  IABS R19, R10 ;  /* 0x0000000a00137213 */ /* 0x000fe20000000000 */
[----:B------:R-:W-:Y:S01]  /*2c40*/  IMAD.HI.U32 R6, R0, R18, RZ ;  /* 0x0000001200067227 */ /* 0x000fe200078e00ff */
[C---:B------:R-:W-:Y:S01]  /*2c50*/  ISETP.GT.U32.AND P0, PT, R7.reuse, R2, PT ;  /* 0x000000020700720c */ /* 0x040fe20003f04070 */
[----:B------:R0:W-:Y:S01]  /*2c60*/  STL [R1+0xbc], R3 ;  /* 0x0000bc0301007387 */ /* 0x0001e20000100800 */
[----:B------:R-:W-:Y:S01]  /*2c70*/  ISETP.GE.AND P3, PT, R10, RZ, PT ;  /* 0x000000ff0a00720c */ /* 0x000fe20003f66270 */
[----:B------:R-:W-:Y:S01]  /*2c80*/  IMAD.MOV R6, RZ, RZ, -R6 ;  /* 0x000000ffff067224 */ /* 0x000fe200078e0a06 */
[C---:B------:R-:W-:Y:S01]  /*2c90*/  ISETP.GT.U32.AND P2, PT, R7.reuse, R12, PT ;  /* 0x0000000c0700720c */ /* 0x040fe20003f44070 */
[----:B------:R1:W-:Y:S02]  /*2ca0*/  STL [R1+0xb8], R8 ;  /* 0x0000b80801007387 */ /* 0x0003e40000100800 */
[----:B------:R-:W-:Y:S01]  /*2cb0*/  IMAD R18, R7, R6, R18 ;  /* 0x0000000607127224 */ /* 0x000fe200078e0212 */
[----:B------:R-:W-:Y:S01]  /*2cc0*/  LOP3.LUT R6, R25, 0x190, RZ, 0xfc, !PT ;  /* 0x0000019019067812 */ /* 0x000fe200078efcff */
[----:B------:R-:W-:-:S02]  /*2cd0*/  @!P5 IMAD.IADD R4, R4, 0x1, -R7 ;  /* 0x000000010404d824 */ /* 0x000fc400078e0a07 */
[----:B0-----:R-:W-:Y:S01]  /*2ce0*/  IMAD.HI.U32 R3, R0, R19, RZ ;  /* 0x0000001300037227 */ /* 0x001fe200078e00ff */
[----:B------:R-:W-:Y:S02]  /*2cf0*/  IABS R11, R6 ;  /* 0x00000006000b7213 */ /* 0x000fe40000000000 */
[----:B------:R-:W-:Y:S01]  /*2d00*/  ISETP.GT.U32.AND P5, PT, R7, R4, PT ;  /* 0x000000040700720c */ /* 0x000fe20003fa4070 */
[----:B------:R-:W-:Y:S01]  /*2d10*/  IMAD.MOV R10, RZ, RZ, -R3 ;  /* 0x000000ffff0a7224 */ /* 0x000fe200078e0a03 */
[----:B-1----:R-:W-:Y:S01]  /*2d20*/  IABS R8, R5 ;  /* 0x0000000500087213 */ /* 0x002fe20000000000 */
[----:B------:R-:W-:Y:S01]  /*2d30*/  @!P0 IMAD.IADD R2, R2, 0x1, -R7 ;  /* 0x0000000102028824 */ /* 0x000fe200078e0a07 */
[----:B------:R-:W-:Y:S01]  /*2d40*/  ISETP.GE.AND P0, PT, R9, RZ, PT ;  /* 0x000000ff0900720c */ /* 0x000fe20003f06270 */
[----:B------:R-:W-:Y:S01]  /*2d50*/  IMAD R19, R7, R10, R19 ;  /* 0x0000000a07137224 */ /* 0x000fe200078e0213 */
[----:B------:R-:W-:Y:S01]  /*2d60*/  IABS R9, R17 ;  /* 0x0000001100097213 */ /* 0x000fe20000000000 */
[----:B------:R-:W-:-:S02]  /*2d70*/  IMAD.MOV.U32 R14, RZ, RZ, R2 ;  /* 0x000000ffff0e7224 */ /* 0x000fc400078e0002 */
[--C-:B------:R-:W-:Y:S02]  /*2d80*/  @!P2 IMAD.IADD R12, R12, 0x1, -R7.reuse ;  /* 0x000000010c0ca824 */ /* 0x100fe400078e0a07 */
[----:B------:R-:W-:Y:S01]  /*2d90*/  @!P6 IMAD.MOV R14, RZ, RZ, -R14 ;  /* 0x000000ffff0ee224 */ /* 0x000fe200078e0a0e */
[C---:B------:R-:W-:Y:S01]  /*2da0*/  ISETP.GT.U32.AND P6, PT, R7.reuse, R18, PT ;  /* 0x000000120700720c */ /* 0x040fe20003fc4070 */
[----:B------:R-:W-:Y:S01]  /*2db0*/  @!P5 IMAD.IADD R4, R4, 0x1, -R7 ;  /* 0x000000010404d824 */ /* 0x000fe200078e0a07 */
[C---:B------:R-:W-:Y:S01]  /*2dc0*/  ISETP.GT.U32.AND P5, PT, R7.reuse, R19, PT ;  /* 0x000000130700720c */ /* 0x040fe20003fa4070 */
[----:B------:R-:W-:Y:S01]  /*2dd0*/  IMAD.HI.U32 R3, R0, R8, RZ ;  /* 0x0000000800037227 */ /* 0x000fe200078e00ff */
[----:B------:R-:W-:Y:S01]  /*2de0*/  ISETP.GT.U32.AND P2, PT, R7, R12, PT ;  /* 0x0000000c0700720c */ /* 0x000fe20003f44070 */
[----:B------:R-:W-:Y:S02]  /*2df0*/  STL [R1+0xb4], R14 ;  /* 0x0000b40e01007387 */ /* 0x000fe40000100800 */
[----:B------:R-:W-:Y:S01]  /*2e00*/  IMAD.MOV.U32 R13, RZ, RZ, R4 ;  /* 0x000000ffff0d7224 */ /* 0x000fe200078e0004 */
[----:B------:R-:W-:Y:S01]  /*2e10*/  LOP3.LUT R4, R25, 0x188, RZ, 0xfc, !PT ;  /* 0x0000018819047812 */ /* 0x000fe200078efcff */
[----:B------:R-:W-:-:S02]  /*2e20*/  IMAD.MOV R3, RZ, RZ, -R3 ;  /* 0x000000ffff037224 */ /* 0x000fc400078e0a03 */
[----:B------:R-:W-:Y:S01]  /*2e30*/  IMAD.HI.U32 R2, R0, R11, RZ ;  /* 0x0000000b00027227 */ /* 0x000fe200078e00ff */
[----:B------:R-:W-:-:S03]  /*2e40*/  IABS R10, R4 ;  /* 0x00000004000a7213 */ /* 0x000fc60000000000 */
[--C-:B------:R-:W-:Y:S02]  /*2e50*/  @!P5 IMAD.IADD R19, R19, 0x1, -R7.reuse ;  /* 0x000000011313d824 */ /* 0x100fe400078e0a07 */
[--C-:B------:R-:W-:Y:S02]  /*2e60*/  @!P6 IMAD.IADD R18, R18, 0x1, -R7.reuse ;  /* 0x000000011212e824 */ /* 0x100fe400078e0a07 */
[C---:B------:R-:W-:Y:S01]  /*2e70*/  IMAD R8, R7.reuse, R3, R8 ;  /* 0x0000000307087224 */ /* 0x040fe200078e0208 */
[C---:B------:R-:W-:Y:S01]  /*2e80*/  ISETP.GT.U32.AND P5, PT, R7.reuse, R19, PT ;  /* 0x000000130700720c */ /* 0x040fe20003fa4070 */
[----:B------:R-:W-:Y:S01]  /*2e90*/  IMAD.MOV R2, RZ, RZ, -R2 ;  /* 0x000000ffff027224 */ /* 0x000fe200078e0a02 */
[C---:B------:R-:W-:Y:S01]  /*2ea0*/  ISETP.GT.U32.AND P6, PT, R7.reuse, R18, PT ;  /* 0x000000120700720c */ /* 0x040fe20003fc4070 */
[----:B------:R-:W-:Y:S01]  /*2eb0*/  @!P2 IMAD.IADD R12, R12, 0x1, -R7 ;  /* 0x000000010c0ca824 */ /* 0x000fe200078e0a07 */
[----:B------:R-:W-:Y:S01]  /*2ec0*/  ISETP.GE.AND P2, PT, R6, RZ, PT ;  /* 0x000000ff0600720c */ /* 0x000fe20003f46270 */
[----:B------:R-:W-:Y:S01]  /*2ed0*/  IMAD R11, R7, R2, R11 ;  /* 0x00000002070b7224 */ /* 0x000fe200078e020b */
[----:B------:R-:W-:Y:S01]  /*2ee0*/  LOP3.LUT R2, R25, 0x168, RZ, 0xfc, !PT ;  /* 0x0000016819027812 */ /* 0x000fe200078efcff */
[----:B------:R-:W-:-:S03]  /*2ef0*/  IMAD.HI.U32 R6, R0, R10, RZ ;  /* 0x0000000a00067227 */ /* 0x000fc600078e00ff */
[----:B------:R-:W-:Y:S01]  /*2f00*/  IABS R16, R2 ;  /* 0x0000000200107213 */ /* 0x000fe20000000000 */
[----:B------:R-:W-:-:S04]  /*2f10*/  IMAD.HI.U32 R3, R0, R9, RZ ;  /* 0x0000000900037227 */ /* 0x000fc800078e00ff */
[--C-:B------:R-:W-:Y:S01]  /*2f20*/  @!P5 IMAD.IADD R19, R19, 0x1, -R7.reuse ;  /* 0x000000011313d824 */ /* 0x100fe200078e0a07 */
[C---:B------:R-:W-:Y:S01]  /*2f30*/  ISETP.GT.U32.AND P5, PT, R7.reuse, R8, PT ;  /* 0x000000080700720c */ /* 0x040fe20003fa4070 */
[----:B------:R-:W-:Y:S01]  /*2f40*/  @!P6 IMAD.IADD R18, R18, 0x1, -R7 ;  /* 0x000000011212e824 */ /* 0x000fe200078e0a07 */
[C---:B------:R-:W-:Y:S01]  /*2f50*/  ISETP.GT.U32.AND P6, PT, R7.reuse, R11, PT ;  /* 0x0000000b0700720c */ /* 0x040fe20003fc4070 */
[----:B------:R-:W-:Y:S02]  /*2f60*/  IMAD.MOV R6, RZ, RZ, -R6 ;  /* 0x000000ffff067224 */ /* 0x000fe400078e0a06 */
[----:B------:R-:W-:Y:S02]  /*2f70*/  IMAD.MOV R3, RZ, RZ, -R3 ;  /* 0x000000ffff037224 */ /* 0x000fe400078e0a03 */
[----:B------:R-:W-:Y:S01]  /*2f80*/  IMAD R10, R7, R6, R10 ;  /* 0x00000006070a7224 */ /* 0x000fe200078e020a */
[----:B------:R-:W-:Y:S01]  /*2f90*/  LOP3.LUT R6, R25, 0x150, RZ, 0xfc, !PT ;  /* 0x0000015019067812 */ /* 0x000fe200078efcff */
[----:B------:R-:W-:Y:S01]  /*2fa0*/  IMAD R9, R7, R3, R9 ;  /* 0x0000000307097224 */ /* 0x000fe200078e0209 */
[----:B------:R-:W-:Y:S01]  /*2fb0*/  LOP3.LUT R3, R25, 0x160, RZ, 0xfc, !PT ;  /* 0x0000016019037812 */ /* 0x000fe200078efcff */
[----:B------:R-:W-:Y:S01]  /*2fc0*/  @!P4 IMAD.MOV R13, RZ, RZ, -R13 ;  /* 0x000000ffff0dc224 */ /* 0x000fe200078e0a0d */
[----:B------:R-:W-:Y:S01]  /*2fd0*/  ISETP.GE.AND P4, PT, R5, RZ, PT ;  /* 0x000000ff0500720c */ /* 0x000fe20003f86270 */
[--C-:B------:R-:W-:Y:S01]  /*2fe0*/  @!P5 IMAD.IADD R8, R8, 0x1, -R7.reuse ;  /* 0x000000010808d824 */ /* 0x100fe200078e0a07 */
[----:B------:R-:W-:Y:S01]  /*2ff0*/  ISETP.GT.U32.AND P5, PT, R7, R10, PT ;  /* 0x0000000a0700720c */ /* 0x000fe20003fa4070 */
[----:B------:R-:W-:Y:S01]  /*3000*/  @!P6 IMAD.IADD R11, R11, 0x1, -R7 ;  /* 0x000000010b0be824 */ /* 0x000fe200078e0a07 */
[----:B------:R-:W-:Y:S01]  /*3010*/  ISETP.GT.U32.AND P6, PT, R7, R9, PT ;  /* 0x000000090700720c */ /* 0x000fe20003fc4070 */
[----:B------:R0:W-:Y:S01]  /*3020*/  STL [R1+0xb0], R13 ;  /* 0x0000b00d01007387 */ /* 0x0001e20000100800 */
[----:B------:R-:W-:Y:S01]  /*3030*/  IABS R15, R3 ;  /* 0x00000003000f7213 */ /* 0x000fe20000000000 */
[----:B------:R-:W-:-:S02]  /*3040*/  IMAD.MOV.U32 R21, RZ, RZ, R12 ;  /* 0x000000ffff157224 */ /* 0x000fc400078e000c */
[----:B------:R-:W-:Y:S02]  /*3050*/  @!P3 IMAD.MOV R19, RZ, RZ, -R19 ;  /* 0x000000ffff13b224 */ /* 0x000fe400078e0a13 */
[----:B------:R-:W-:Y:S01]  /*3060*/  IMAD.HI.U32 R12, R0, R15, RZ ;  /* 0x0000000f000c7227 */ /* 0x000fe200078e00ff */
[----:B0-----:R-:W-:-:S03]  /*3070*/  LOP3.LUT R13, R25, 0x170, RZ, 0xfc, !PT ;  /* 0x00000170190d7812 */ /* 0x001fc600078efcff */
[--C-:B------:R-:W-:Y:S01]  /*3080*/  @!P5 IMAD.IADD R10, R10, 0x1, -R7.reuse ;  /* 0x000000010a0ad824 */ /* 0x100fe200078e0a07 */
[----:B------:R-:W-:Y:S01]  /*3090*/  ISETP.GT.U32.AND P5, PT, R7, R8, PT ;  /* 0x000000080700720c */ /* 0x000fe20003fa4070 */
[----:B------:R-:W-:Y:S01]  /*30a0*/  @!P6 IMAD.IADD R9, R9, 0x1, -R7 ;  /* 0x000000010909e824 */ /* 0x000fe200078e0a07 */
[----:B------:R-:W-:Y:S01]  /*30b0*/  IABS R5, R13 ;  /* 0x0000000d00057213 */ /* 0x000fe20000000000 */
[----:B------:R-:W-:Y:S01]  /*30c0*/  @!P1 IMAD.MOV R21, RZ, RZ, -R21 ;  /* 0x000000ffff159224 */ /* 0x000fe200078e0a15 */
[C---:B------:R-:W-:Y:S01]  /*30d0*/  ISETP.GT.U32.AND P6, PT, R7.reuse, R10, PT ;  /* 0x0000000a0700720c */ /* 0x040fe20003fc4070 */
[----:B------:R-:W-:Y:S01]  /*30e0*/  IMAD.MOV R12, RZ, RZ, -R12 ;  /* 0x000000ffff0c7224 */ /* 0x000fe200078e0a0c */
[C---:B------:R-:W-:Y:S01]  /*30f0*/  ISETP.GT.U32.AND P1, PT, R7.reuse, R11, PT ;  /* 0x0000000b0700720c */ /* 0x040fe20003f24070 */
[----:B------:R-:W-:Y:S01]  /*3100*/  IMAD.HI.U32 R20, R0, R5, RZ ;  /* 0x0000000500147227 */ /* 0x000fe200078e00ff */
[----:B------:R-:W-:Y:S01]  /*3110*/  ISETP.GT.U32.AND P3, PT, R7, R9, PT ;  /* 0x000000090700720c */ /* 0x000fe20003f64070 */
[----:B------:R-:W-:Y:S02]  /*3120*/  STL [R1+0xac], R21 ;  /* 0x0000ac1501007387 */ /* 0x000fe40000100800 */
[----:B------:R-:W-:-:S02]  /*3130*/  IMAD.MOV R20, RZ, RZ, -R20 ;  /* 0x000000ffff147224 */ /* 0x000fc400078e0a14 */
[C---:B------:R-:W-:Y:S01]  /*3140*/  IMAD R15, R7.reuse, R12, R15 ;  /* 0x0000000c070f7224 */ /* 0x040fe200078e020f */
[----:B------:R0:W-:Y:S01]  /*3150*/  STL [R1+0xa8], R19 ;  /* 0x0000a81301007387 */ /* 0x0001e20000100800 */
[C---:B------:R-:W-:Y:S02]  /*3160*/  IMAD R5, R7.reuse, R20, R5 ;  /* 0x0000001407057224 */ /* 0x040fe400078e0205 */
[----:B------:R-:W-:Y:S02]  /*3170*/  @!P0 IMAD.MOV R18, RZ, RZ, -R18 ;  /* 0x000000ffff128224 */ /* 0x000fe400078e0a12 */
[--C-:B------:R-:W-:Y:S01]  /*3180*/  @!P6 IMAD.IADD R10, R10, 0x1, -R7.reuse ;  /* 0x000000010a0ae824 */ /* 0x100fe200078e0a07 */
[C---:B------:R-:W-:Y:S01]  /*3190*/  ISETP.GT.U32.AND P0, PT, R7.reuse, R5, PT ;  /* 0x000000050700720c */ /* 0x040fe20003f04070 */
[----:B------:R-:W-:Y:S01]  /*31a0*/  IMAD.HI.U32 R14, R0, R16, RZ ;  /* 0x00000010000e7227 */ /* 0x000fe200078e00ff */
[----:B------:R-:W-:Y:S01]  /*31b0*/  ISETP.GT.U32.AND P6, PT, R7, R15, PT ;  /* 0x0000000f0700720c */ /* 0x000fe20003fc4070 */
[----:B------:R1:W-:Y:S02]  /*31c0*/  STL [R1+0xa4], R18 ;  /* 0x0000a41201007387 */ /* 0x0003e40000100800 */
[--C-:B------:R-:W-:Y:S01]  /*31d0*/  @!P1 IMAD.IADD R11, R11, 0x1, -R7.reuse ;  /* 0x000000010b0b9824 */ /* 0x100fe200078e0a07 */
[----:B------:R-:W-:Y:S01]  /*31e0*/  ISETP.GE.AND P1, PT, R4, RZ, PT ;  /* 0x000000ff0400720c */ /* 0x000fe20003f26270 */
[----:B------:R-:W-:Y:S01]  /*31f0*/  IMAD.MOV R14, RZ, RZ, -R14 ;  /* 0x000000ffff0e7224 */ /* 0x000fe200078e0a0e */
[----:B------:R-:W-:Y:S01]  /*3200*/  LOP3.LUT R4, R25, 0x148, RZ, 0xfc, !PT ;  /* 0x0000014819047812 */ /* 0x000fe200078efcff */
[--C-:B------:R-:W-:Y:S01]  /*3210*/  @!P3 IMAD.IADD R9, R9, 0x1, -R7.reuse ;  /* 0x000000010909b824 */ /* 0x100fe200078e0a07 */
[----:B------:R-:W-:Y:S01]  /*3220*/  ISETP.GE.AND P3, PT, R17, RZ, PT ;  /* 0x000000ff1100720c */ /* 0x000fe20003f66270 */
[----:B------:R-:W-:Y:S01]  /*3230*/  IMAD R16, R7, R14, R16 ;  /* 0x0000000e07107224 */ /* 0x000fe200078e0210 */
[----:B------:R-:W-:Y:S01]  /*3240*/  IABS R14, R6 ;  /* 0x00000006000e7213 */ /* 0x000fe20000000000 */
[--C-:B------:R-:W-:Y:S01]  /*3250*/  @!P5 IMAD.IADD R8, R8, 0x1, -R7.reuse ;  /* 0x000000010808d824 */ /* 0x100fe200078e0a07 */
[----:B------:R-:W-:Y:S01]  /*3260*/  IABS R17, R4 ;  /* 0x0000000400117213 */ /* 0x000fe20000000000 */
[--C-:B------:R-:W-:Y:S01]  /*3270*/  @!P0 IMAD.IADD R5, R5, 0x1, -R7.reuse ;  /* 0x0000000105058824 */ /* 0x100fe200078e0a07 */
[----:B------:R-:W-:Y:S01]  /*3280*/  ISETP.GT.U32.AND P5, PT, R7, R16, PT ;  /* 0x000000100700720c */ /* 0x000fe20003fa4070 */
[----:B------:R-:W-:Y:S01]  /*3290*/  @!P6 IMAD.IADD R15, R15, 0x1, -R7 ;  /* 0x000000010f0fe824 */ /* 0x000fe200078e0a07 */
[----:B------:R-:W-:Y:S01]  /*32a0*/  ISETP.GE.AND P0, PT, R13, RZ, PT ;  /* 0x000000ff0d00720c */ /* 0x000fe20003f06270 */
[----:B------:R-:W-:-:S03]  /*32b0*/  IMAD.HI.U32 R12, R0, R14, RZ ;  /* 0x0000000e000c7227 */ /* 0x000fc600078e00ff */
[----:B------:R-:W-:Y:S01]  /*32c0*/  ISETP.GT.U32.AND P6, PT, R7, R15, PT ;  /* 0x0000000f0700720c */ /* 0x000fe20003fc4070 */
[----:B------:R-:W-:Y:S02]  /*32d0*/  IMAD.MOV.U32 R13, RZ, RZ, R17 ;  /* 0x000000ffff0d7224 */ /* 0x000fe400078e0011 */
[----:B0-----:R-:W-:Y:S02]  /*32e0*/  IMAD.MOV.U32 R19, RZ, RZ, R8 ;  /* 0x000000ffff137224 */ /* 0x001fe400078e0008 */
[----:B------:R-:W-:Y:S02]  /*32f0*/  IMAD.MOV R12, RZ, RZ, -R12 ;  /* 0x000000ffff0c7224 */ /* 0x000fe400078e0a0c */
[----:B------:R-:W-:-:S04]  /*3300*/  IMAD.HI.U32 R8, R0, R13, RZ ;  /* 0x0000000d00087227 */ /* 0x000fc800078e00ff */
[C---:B------:R-:W-:Y:S02]  /*3310*/  IMAD R14, R7.reuse, R12, R14 ;  /* 0x0000000c070e7224 */ /* 0x040fe400078e020e */
[----:B------:R-:W-:Y:S01]  /*3320*/  @!P4 IMAD.MOV R19, RZ, RZ, -R19 ;  /* 0x000000ffff13c224 */ /* 0x000fe200078e0a13 */
[----:B------:R-:W-:Y:S01]  /*3330*/  ISETP.GT.U32.AND P4, PT, R7, R5, PT ;  /* 0x000000050700720c */ /* 0x000fe20003f84070 */
[----:B------:R-:W-:Y:S02]  /*3340*/  IMAD.MOV R8, RZ, RZ, -R8 ;  /* 0x000000ffff087224 */ /* 0x000fe400078e0a08 */
[----:B------:R-:W-:Y:S01]  /*3350*/  @!P5 IMAD.IADD R16, R16, 0x1, -R7 ;  /* 0x000000011010d824 */ /* 0x000fe200078e0a07 */
[----:B------:R-:W-:Y:S01]  /*3360*/  ISETP.GE.AND P5, PT, R2, RZ, PT ;  /* 0x000000ff0200720c */ /* 0x000fe20003fa6270 */
[----:B-1----:R-:W-:Y:S01]  /*3370*/  IMAD.MOV.U32 R18, RZ, RZ, R11 ;  /* 0x000000ffff127224 */ /* 0x002fe200078e000b */
[----:B------:R-:W-:Y:S01]  /*3380*/  LOP3.LUT R2, R25, 0x140, RZ, 0xfc, !PT ;  /* 0x0000014019027812 */ /* 0x000fe200078efcff */
[----:B------:R-:W-:Y:S01]  /*3390*/  @!P3 IMAD.MOV R9, RZ, RZ, -R9 ;  /* 0x000000ffff09b224 */ /* 0x000fe200078e0a09 */
[C---:B------:R-:W-:Y:S01]  /*33a0*/  ISETP.GT.U32.AND P3, PT, R7.reuse, R14, PT ;  /* 0x0000000e0700720c */ /* 0x040fe20003f64070 */
[C---:B------:R-:W-:Y:S01]  /*33b0*/  IMAD R13, R7.reuse, R8, R13 ;  /* 0x00000008070d7224 */ /* 0x040fe200078e020d */
[----:B------:R-:W-:Y:S01]  /*33c0*/  STL [R1+0xa0], R19 ;  /* 0x0000a01301007387 */ /* 0x000fe20000100800 */
[----:B------:R-:W-:Y:S01]  /*33d0*/  @!P2 IMAD.MOV R18, RZ, RZ, -R18 ;  /* 0x000000ffff12a224 */ /* 0x000fe200078e0a12 */
[----:B------:R-:W-:Y:S01]  /*33e0*/  ISETP.GT.U32.AND P2, PT, R7, R16, PT ;  /* 0x000000100700720c */ /* 0x000fe20003f44070 */
[--C-:B------:R-:W-:Y:S01]  /*33f0*/  @!P6 IMAD.IADD R15, R15, 0x1, -R7.reuse ;  /* 0x000000010f0fe824 */ /* 0x100fe200078e0a07 */
[----:B------:R-:W-:Y:S01]  /*3400*/  ISETP.GT.U32.AND P6, PT, R7, R13, PT ;  /* 0x0000000d0700720c */ /* 0x000fe20003fc4070 */
[----:B------:R-:W-:Y:S01]  /*3410*/  @!P1 IMAD.MOV R10, RZ, RZ, -R10 ;  /* 0x000000ffff0a9224 */ /* 0x000fe200078e0a0a */
[----:B------:R-:W-:Y:S01]  /*3420*/  STL [R1+0x9c], R18 ;  /* 0x00009c1201007387 */ /* 0x000fe20000100800 */
[----:B------:R-:W-:Y:S01]  /*3430*/  @!P4 IMAD.IADD R5, R5, 0x1, -R7 ;  /* 0x000000010505c824 */ /* 0x000fe200078e0a07 */
[----:B------:R-:W-:-:S02]  /*3440*/  ISETP.GE.AND P1, PT, R3, RZ, PT ;  /* 0x000000ff0300720c */ /* 0x000fc40003f26270 */
[----:B------:R0:W-:Y:S01]  /*3450*/  STL [R1+0x94], R10 ;  /* 0x0000940a01007387 */ /* 0x0001e20000100800 */
[--C-:B------:R-:W-:Y:S01]  /*3460*/  @!P3 IMAD.IADD R14, R14, 0x1, -R7.reuse ;  /* 0x000000010e0eb824 */ /* 0x100fe200078e0a07 */
[----:B------:R-:W-:Y:S02]  /*3470*/  IABS R3, R2 ;  /* 0x0000000200037213 */ /* 0x000fe40000000000 */
[----:B------:R1:W-:Y:S01]  /*3480*/  STL [R1+0x90], R9 ;  /* 0x0000900901007387 */ /* 0x0003e20000100800 */
[----:B------:R-:W-:Y:S01]  /*3490*/  ISETP.GE.AND P4, PT, R6, RZ, PT ;  /* 0x000000ff0600720c */ /* 0x000fe20003f86270 */
[--C-:B------:R-:W-:Y:S01]  /*34a0*/  @!P2 IMAD.IADD R16, R16, 0x1, -R7.reuse ;  /* 0x000000011010a824 */ /* 0x100fe200078e0a07 */
[----:B------:R-:W-:Y:S01]  /*34b0*/  ISETP.GE.AND P2, PT, R4, RZ, PT ;  /* 0x000000ff0400720c */ /* 0x000fe20003f46270 */
[----:B------:R-:W-:Y:S01]  /*34c0*/  @!P6 IMAD.IADD R13, R13, 0x1, -R7 ;  /* 0x000000010d0de824 */ /* 0x000fe200078e0a07 */
[----:B------:R-:W-:Y:S01]  /*34d0*/  LOP3.LUT R8, R25, 0x110, RZ, 0xfc, !PT ;  /* 0x0000011019087812 */ /* 0x000fe200078efcff */
[----:B0-----:R-:W-:Y:S01]  /*34e0*/  IMAD.MOV.U32 R10, RZ, RZ, R5 ;  /* 0x000000ffff0a7224 */ /* 0x001fe200078e0005 */
[----:B------:R-:W-:Y:S01]  /*34f0*/  ISETP.GE.AND P3, PT, R2, RZ, PT ;  /* 0x000000ff0200720c */ /* 0x000fe20003f66270 */
[----:B------:R-:W-:Y:S01]  /*3500*/  IMAD.HI.U32 R4, R0, R3, RZ ;  /* 0x0000000300047227 */ /* 0x000fe200078e00ff */
[----:B------:R-:W-:-:S02]  /*3510*/  ISETP.GT.U32.AND P6, PT, R7, R13, PT ;  /* 0x0000000d0700720c */ /* 0x000fc40003fc4070 */
[----:B-1----:R-:W-:Y:S01]  /*3520*/  LOP3.LUT R9, R25, 0x130, RZ, 0xfc, !PT ;  /* 0x0000013019097812 */ /* 0x002fe200078efcff */
[----:B------:R-:W-:Y:S01]  /*3530*/  @!P0 IMAD.MOV R10, RZ, RZ, -R10 ;  /* 0x000000ffff0a8224 */ /* 0x000fe200078e0a0a */
[C---:B------:R-:W-:Y:S01]  /*3540*/  ISETP.GT.U32.AND P0, PT, R7.reuse, R14, PT ;  /* 0x0000000e0700720c */ /* 0x040fe20003f04070 */
[----:B------:R-:W-:Y:S01]  /*3550*/  IMAD.MOV R4, RZ, RZ, -R4 ;  /* 0x000000ffff047224 */ /* 0x000fe200078e0a04 */
[----:B------:R-:W-:Y:S01]  /*3560*/  IABS R6, R9 ;  /* 0x0000000900067213 */ /* 0x000fe20000000000 */
[----:B------:R-:W-:Y:S01]  /*3570*/  @!P5 IMAD.MOV R16, RZ, RZ, -R16 ;  /* 0x000000ffff10d224 */ /* 0x000fe200078e0a10 */
[----:B------:R0:W-:Y:S01]  /*3580*/  STL [R1+0x8c], R10 ;  /* 0x00008c0a01007387 */ /* 0x0001e20000100800 */
[----:B------:R-:W-:Y:S01]  /*3590*/  IMAD R3, R7, R4, R3 ;  /* 0x0000000407037224 */ /* 0x000fe200078e0203 */
[C---:B------:R-:W-:Y:S01]  /*35a0*/  LOP3.LUT R4, R25.reuse, 0x128, RZ, 0xfc, !PT ;  /* 0x0000012819047812 */ /* 0x040fe200078efcff */
[----:B------:R-:W-:Y:S01]  /*35b0*/  IMAD.HI.U32 R5, R0, R6, RZ ;  /* 0x0000000600057227 */ /* 0x000fe200078e00ff */
[----:B------:R-:W-:Y:S01]  /*35c0*/  IABS R11, R8 ;  /* 0x00000008000b7213 */ /* 0x000fe20000000000 */
[----:B------:R-:W-:Y:S01]  /*35d0*/  STL [R1+0x88], R16 ;  /* 0x0000881001007387 */ /* 0x000fe20000100800 */
[----:B------:R-:W-:Y:S01]  /*35e0*/  LOP3.LUT R2, R25, 0x120, RZ, 0xfc, !PT ;  /* 0x0000012019027812 */ /* 0x000fe200078efcff */
[----:B------:R-:W-:-:S02]  /*35f0*/  IMAD.MOV R5, RZ, RZ, -R5 ;  /* 0x000000ffff057224 */ /* 0x000fc400078e0a05 */
[--C-:B------:R-:W-:Y:S01]  /*3600*/  @!P0 IMAD.IADD R14, R14, 0x1, -R7.reuse ;  /* 0x000000010e0e8824 */ /* 0x100fe200078e0a07 */
[C---:B------:R-:W-:Y:S01]  /*3610*/  ISETP.GT.U32.AND P0, PT, R7.reuse, R3, PT ;  /* 0x000000030700720c */ /* 0x040fe20003f04070 */
[----:B------:R-:W-:Y:S01]  /*3620*/  IMAD R6, R7, R5, R6 ;  /* 0x0000000507067224 */ /* 0x000fe200078e0206 */
[----:B0-----:R-:W-:Y:S01]  /*3630*/  IABS R10, R4 ;  /* 0x00000004000a7213 */ /* 0x001fe20000000000 */
[----:B------:R-:W-:Y:S01]  /*3640*/  @!P6 IMAD.IADD R13, R13, 0x1, -R7 ;  /* 0x000000010d0de824 */ /* 0x000fe200078e0a07 */
[----:B------:R-:W-:Y:S01]  /*3650*/  IABS R12, R2 ;  /* 0x00000002000c7213 */ /* 0x000fe20000000000 */
[C---:B------:R-:W-:Y:S01]  /*3660*/  IMAD.HI.U32 R17, R0.reuse, R11, RZ ;  /* 0x0000000b00117227 */ /* 0x040fe200078e00ff */
[----:B------:R-:W-:Y:S02]  /*3670*/  ISETP.GT.U32.AND P6, PT, R7, R6, PT ;  /* 0x000000060700720c */ /* 0x000fe40003fc4070 */
[----:B------:R-:W-:Y:S01]  /*3680*/  LOP3.LUT R5, R25, 0x108, RZ, 0xfc, !PT ;  /* 0x0000010819057812 */ /* 0x000fe200078efcff */
[----:B------:R-:W-:-:S04]  /*3690*/  IMAD.HI.U32 R19, R0, R10, RZ ;  /* 0x0000000a00137227 */ /* 0x000fc800078e00ff */
[----:B------:R-:W-:Y:S01]  /*36a0*/  @!P0 IMAD.IADD R3, R3, 0x1, -R7 ;  /* 0x0000000103038824 */ /* 0x000fe200078e0a07 */
[----:B------:R-:W-:Y:S01]  /*36b0*/  ISETP.GE.AND P0, PT, R9, RZ, PT ;  /* 0x000000ff0900720c */ /* 0x000fe20003f06270 */
[----:B------:R-:W-:Y:S02]  /*36c0*/  IMAD.MOV R19, RZ, RZ, -R19 ;  /* 0x000000ffff137224 */ /* 0x000fe400078e0a13 */
[----:B------:R-:W-:Y:S02]  /*36d0*/  IMAD.MOV R17, RZ, RZ, -R17 ;  /* 0x000000ffff117224 */ /* 0x000fe400078e0a11 */
[----:B------:R-:W-:Y:S01]  /*36e0*/  @!P6 IMAD.IADD R6, R6, 0x1, -R7 ;  /* 0x000000010606e824 */ /* 0x000fe200078e0a07 */
[C---:B------:R-:W-:Y:S01]  /*36f0*/  ISETP.GT.U32.AND P6, PT, R7.reuse, R3, PT ;  /* 0x000000030700720c */ /* 0x040fe20003fc4070 */
[----:B------:R-:W-:Y:S02]  /*3700*/  @!P1 IMAD.MOV R15, RZ, RZ, -R15 ;  /* 0x000000ffff0f9224 */ /* 0x000fe400078e0a0f */
[----:B------:R-:W-:Y:S01]  /*3710*/  IMAD.HI.U32 R18, R0, R12, RZ ;  /* 0x0000000c00127227 */ /* 0x000fe200078e00ff */
[----:B------:R-:W-:-:S02]  /*3720*/  ISETP.GT.U32.AND P1, PT, R7, R6, PT ;  /* 0x000000060700720c */ /* 0x000fc40003f24070 */
[----:B------:R0:W-:Y:S01]  /*3730*/  STL [R1+0x84], R15 ;  /* 0x0000840f01007387 */ /* 0x0001e20000100800 */
[C---:B------:R-:W-:Y:S01]  /*3740*/  IMAD R9, R7.reuse, R19, R10 ;  /* 0x0000001307097224 */ /* 0x040fe200078e020a */
[----:B------:R-:W-:Y:S01]  /*3750*/  IABS R10, R5 ;  /* 0x00000005000a7213 */ /* 0x000fe20000000000 */
[----:B------:R-:W-:Y:S01]  /*3760*/  IMAD R11, R7, R17, R11 ;  /* 0x00000011070b7224 */ /* 0x000fe200078e020b */
[----:B------:R-:W-:Y:S01]  /*3770*/  LOP3.LUT R17, R25, 0x70, RZ, 0xfc, !PT ;  /* 0x0000007019117812 */ /* 0x000fe200078efcff */
[----:B------:R-:W-:Y:S01]  /*3780*/  IMAD.MOV R18, RZ, RZ, -R18 ;  /* 0x000000ffff127224 */ /* 0x000fe200078e0a12 */
[----:B------:R-:W-:Y:S01]  /*3790*/  ISETP.GT.U32.AND P5, PT, R7, R9, PT ;  /* 0x000000090700720c */ /* 0x000fe20003fa4070 */
[----:B------:R-:W-:Y:S01]  /*37a0*/  @!P6 IMAD.IADD R3, R3, 0x1, -R7 ;  /* 0x000000010303e824 */ /* 0x000fe200078e0a07 */
[C---:B------:R-:W-:Y:S01]  /*37b0*/  ISETP.GT.U32.AND P6, PT, R7.reuse, R11, PT ;  /* 0x0000000b0700720c */ /* 0x040fe20003fc4070 */
[----:B------:R-:W-:Y:S01]  /*37c0*/  IMAD R12, R7, R18, R12 ;  /* 0x00000012070c7224 */ /* 0x000fe200078e020c */
[----:B------:R-:W-:Y:S01]  /*37d0*/  LOP3.LUT R19, R25, 0x8, RZ, 0xfc, !PT ;  /* 0x0000000819137812 */ /* 0x000fe200078efcff */
[----:B0-----:R-:W-:-:S02]  /*37e0*/  IMAD.MOV.U32 R15, RZ, RZ, R13 ;  /* 0x000000ffff0f7224 */ /* 0x001fc400078e000d */
[----:B------:R-:W-:Y:S01]  /*37f0*/  @!P4 IMAD.MOV R14, RZ, RZ, -R14 ;  /* 0x000000ffff0ec224 */ /* 0x000fe200078e0a0e */
[----:B------:R-:W-:Y:S01]  /*3800*/  ISETP.GT.U32.AND P4, PT, R7, R12, PT ;  /* 0x0000000c0700720c */ /* 0x000fe20003f84070 */
[----:B------:R-:W-:Y:S01]  /*3810*/  @!P2 IMAD.MOV R15, RZ, RZ, -R15 ;  /* 0x000000ffff0fa224 */ /* 0x000fe200078e0a0f */
[----:B------:R-:W-:Y:S01]  /*3820*/  ISETP.GE.AND P2, PT, R4, RZ, PT ;  /* 0x000000ff0400720c */ /* 0x000fe20003f46270 */
[----:B------:R-:W-:Y:S01]  /*3830*/  IMAD.HI.U32 R13, R0, R10, RZ ;  /* 0x0000000a000d7227 */ /* 0x000fe200078e00ff */
[----:B------:R-:W-:Y:S01]  /*3840*/  LOP3.LUT R4, R25, 0x100, RZ, 0xfc, !PT ;  /* 0x0000010019047812 */ /* 0x000fe200078efcff */
[----:B------:R0:W-:Y:S02]  /*3850*/  STL [R1+0x78], R14 ;  /* 0x0000780e01007387 */ /* 0x0001e40000100800 */
[--C-:B------:R-:W-:Y:S01]  /*3860*/  @!P5 IMAD.IADD R9, R9, 0x1, -R7.reuse ;  /* 0x000000010909d824 */ /* 0x100fe200078e0a07 */
[----:B------:R-:W-:Y:S01]  /*3870*/  ISETP.GE.AND P5, PT, R8, RZ, PT ;  /* 0x000000ff0800720c */ /* 0x000fe20003fa6270 */
[----:B------:R-:W-:Y:S01]  /*3880*/  @!P6 IMAD.IADD R11, R11, 0x1, -R7 ;  /* 0x000000010b0be824 */ /* 0x000fe200078e0a07 */
[----:B------:R1:W-:Y:S01]  /*3890*/  STL [R1+0x74], R15 ;  /* 0x0000740f01007387 */ /* 0x0003e20000100800 */
[----:B------:R-:W-:-:S02]  /*38a0*/  IMAD.MOV R13, RZ, RZ, -R13 ;  /* 0x000000ffff0d7224 */ /* 0x000fc400078e0a0d */
[--C-:B------:R-:W-:Y:S01]  /*38b0*/  @!P1 IMAD.IADD R6, R6, 0x1, -R7.reuse ;  /* 0x0000000106069824 */ /* 0x100fe200078e0a07 */
[----:B------:R-:W-:Y:S01]  /*38c0*/  ISETP.GE.AND P1, PT, R2, RZ, PT ;  /* 0x000000ff0200720c */ /* 0x000fe20003f26270 */
[C---:B------:R-:W-:Y:S01]  /*38d0*/  IMAD R2, R7.reuse, R13, R10 ;  /* 0x0000000d07027224 */ /* 0x040fe200078e020a */
[----:B0-----:R-:W-:Y:S01]  /*38e0*/  IABS R14, R4 ;  /* 0x00000004000e7213 */ /* 0x001fe20000000000 */
[----:B------:R-:W-:Y:S01]  /*38f0*/  @!P4 IMAD.IADD R12, R12, 0x1, -R7 ;  /* 0x000000010c0cc824 */ /* 0x000fe200078e0a07 */
[C---:B------:R-:W-:Y:S01]  /*3900*/  ISETP.GT.U32.AND P6, PT, R7.reuse, R11, PT ;  /* 0x0000000b0700720c */ /* 0x040fe20003fc4070 */
[----:B------:R-:W-:Y:S01]  /*3910*/  @!P0 IMAD.MOV R6, RZ, RZ, -R6 ;  /* 0x000000ffff068224 */ /* 0x000fe200078e0a06 */
[C---:B------:R-:W-:Y:S01]  /*3920*/  ISETP.GT.U32.AND P4, PT, R7.reuse, R9, PT ;  /* 0x000000090700720c */ /* 0x040fe20003f84070 */
[----:B------:R-:W-:Y:S01]  /*3930*/  IMAD.MOV.U32 R8, RZ, RZ, R14 ;  /* 0x000000ffff087224 */ /* 0x000fe200078e000e */
[----:B------:R-:W-:Y:S01]  /*3940*/  ISETP.GT.U32.AND P0, PT, R7, R2, PT ;  /* 0x000000020700720c */ /* 0x000fe20003f04070 */
[----:B-1----:R-:W-:Y:S01]  /*3950*/  IMAD.MOV.U32 R15, RZ, RZ, R3 ;  /* 0x000000ffff0f7224 */ /* 0x002fe200078e0003 */
[----:B------:R-:W-:Y:S01]  /*3960*/  LOP3.LUT R3, R25, 0xf0, RZ, 0xfc, !PT ;  /* 0x000000f019037812 */ /* 0x000fe200078efcff */
[----:B------:R-:W-:-:S03]  /*3970*/  IMAD.HI.U32 R10, R0, R8, RZ ;  /* 0x00000008000a7227 */ /* 0x000fc600078e00ff */
[----:B------:R-:W-:Y:S01]  /*3980*/  IABS R14, R3 ;  /* 0x00000003000e7213 */ /* 0x000fe20000000000 */
[----:B------:R-:W-:Y:S02]  /*3990*/  IMAD.MOV R10, RZ, RZ, -R10 ;  /* 0x000000ffff0a7224 */ /* 0x000fe400078e0a0a */
[----:B------:R-:W-:Y:S01]  /*39a0*/  @!P3 IMAD.MOV R15, RZ, RZ, -R15 ;  /* 0x000000ffff0fb224 */ /* 0x000fe200078e0a0f */
[C---:B------:R-:W-:Y:S01]  /*39b0*/  ISETP.GT.U32.AND P3, PT, R7.reuse, R12, PT ;  /* 0x0000000c0700720c */ /* 0x040fe20003f64070 */
[----:B------:R-:W-:Y:S01]  /*39c0*/  IMAD R8, R7, R10, R8 ;  /* 0x0000000a07087224 */ /* 0x000fe200078e0208 */
[----:B------:R-:W-:Y:S01]  /*39d0*/  LOP3.LUT R10, R25, 0xe8, RZ, 0xfc, !PT ;  /* 0x000000e8190a7812 */ /* 0x000fe200078efcff */
[--C-:B------:R-:W-:Y:S01]  /*39e0*/  @!P6 IMAD.IADD R11, R11, 0x1, -R7.reuse ;  /* 0x000000010b0be824 */ /* 0x100fe200078e0a07 */
[----:B------:R0:W-:Y:S01]  /*39f0*/  STL [R1+0x6c], R15 ;  /* 0x00006c0f01007387 */ /* 0x0001e20000100800 */
[--C-:B------:R-:W-:Y:S01]  /*3a00*/  @!P4 IMAD.IADD R9, R9, 0x1, -R7.reuse ;  /* 0x000000010909c824 */ /* 0x100fe200078e0a07 */
[----:B------:R-:W-:Y:S01]  /*3a10*/  ISETP.GT.U32.AND P6, PT, R7, R8, PT ;  /* 0x000000080700720c */ /* 0x000fe20003fc4070 */
[--C-:B------:R-:W-:Y:S01]  /*3a20*/  @!P0 IMAD.IADD R2, R2, 0x1, -R7.reuse ;  /* 0x0000000102028824 */ /* 0x100fe200078e0a07 */
[----:B------:R-:W-:Y:S01]  /*3a30*/  ISETP.GE.AND P4, PT, R5, RZ, PT ;  /* 0x000000ff0500720c */ /* 0x000fe20003f86270 */
[----:B------:R-:W-:Y:S01]  /*3a40*/  IMAD.HI.U32 R5, R0, R14, RZ ;  /* 0x0000000e00057227 */ /* 0x000fe200078e00ff */
[----:B------:R-:W-:Y:S01]  /*3a50*/  ISETP.GE.AND P0, PT, R3, RZ, PT ;  /* 0x000000ff0300720c */ /* 0x000fe20003f06270 */
[----:B------:R1:W-:Y:S01]  /*3a60*/  STL [R1+0x64], R6 ;  /* 0x0000640601007387 */ /* 0x0003e20000100800 */
[C---:B------:R-:W-:Y:S01]  /*3a70*/  LOP3.LUT R3, R25.reuse, 0xd0, RZ, 0xfc, !PT ;  /* 0x000000d019037812 */ /* 0x040fe200078efcff */
[----:B------:R-:W-:Y:S01]  /*3a80*/  @!P3 IMAD.IADD R12, R12, 0x1, -R7 ;  /* 0x000000010c0cb824 */ /* 0x000fe200078e0a07 */
[----:B0-----:R-:W-:Y:S01]  /*3a90*/  IABS R15, R10 ;  /* 0x0000000a000f7213 */ /* 0x001fe20000000000 */
[----:B------:R-:W-:Y:S01]  /*3aa0*/  IMAD.MOV R5, RZ, RZ, -R5 ;  /* 0x000000ffff057224 */ /* 0x000fe200078e0a05 */
[----:B------:R-:W-:Y:S01]  /*3ab0*/  ISETP.GE.AND P3, PT, R4, RZ, PT ;  /* 0x000000ff0400720c */ /* 0x000fe20003f66270 */
[----:B------:R-:W-:Y:S01]  /*3ac0*/  IMAD.MOV.U32 R13, RZ, RZ, R12 ;  /* 0x000000ffff0d7224 */ /* 0x000fe200078e000c */
[----:B------:R-:W-:Y:S01]  /*3ad0*/  LOP3.LUT R4, R25, 0xe0, RZ, 0xfc, !PT ;  /* 0x000000e019047812 */ /* 0x000fe200078efcff */
[C---:B------:R-:W-:Y:S01]  /*3ae0*/  IMAD R14, R7.reuse, R5, R14 ;  /* 0x00000005070e7224 */ /* 0x040fe200078e020e */
[----:B------:R-:W-:Y:S01]  /*3af0*/  IABS R5, R3 ;  /* 0x0000000300057213 */ /* 0x000fe20000000000 */
[----:B------:R-:W-:Y:S01]  /*3b00*/  @!P6 IMAD.IADD R8, R8, 0x1, -R7 ;  /* 0x000000010808e824 */ /* 0x000fe200078e0a07 */
[C---:B------:R-:W-:Y:S01]  /*3b10*/  ISETP.GT.U32.AND P6, PT, R7.reuse, R2, PT ;  /* 0x000000020700720c */ /* 0x040fe20003fc4070 */
[----:B------:R-:W-:Y:S01]  /*3b20*/  @!P1 IMAD.MOV R13, RZ, RZ, -R13 ;  /* 0x000000ffff0d9224 */ /* 0x000fe200078e0a0d */
[----:B------:R-:W-:Y:S01]  /*3b30*/  ISETP.GT.U32.AND P1, PT, R7, R14, PT ;  /* 0x0000000e0700720c */ /* 0x000fe20003f24070 */
[----:B------:R-:W-:Y:S01]  /*3b40*/  IMAD.MOV.U32 R16, RZ, RZ, R9 ;  /* 0x000000ffff107224 */ /* 0x000fe200078e0009 */
[----:B-1----:R-:W-:Y:S01]  /*3b50*/  IABS R6, R4 ;  /* 0x0000000400067213 */ /* 0x002fe20000000000 */
[----:B------:R-:W-:-:S04]  /*3b60*/  IMAD.HI.U32 R9, R0, R15, RZ ;  /* 0x0000000f00097227 */ /* 0x000fc800078e00ff */
[----:B------:R-:W-:Y:S01]  /*3b70*/  @!P2 IMAD.MOV R16, RZ, RZ, -R16 ;  /* 0x000000ffff10a224 */ /* 0x000fe200078e0a10 */
[----:B------:R-:W-:Y:S01]  /*3b80*/  ISETP.GT.U32.AND P2, PT, R7, R8, PT ;  /* 0x000000080700720c */ /* 0x000fe20003f44070 */
[----:B------:R-:W-:Y:S02]  /*3b90*/  IMAD.MOV R9, RZ, RZ, -R9 ;  /* 0x000000ffff097224 */ /* 0x000fe400078e0a09 */
[--C-:B------:R-:W-:Y:S01]  /*3ba0*/  @!P6 IMAD.IADD R2, R2, 0x1, -R7.reuse ;  /* 0x000000010202e824 */ /* 0x100fe200078e0a07 */
[----:B------:R-:W-:Y:S01]  /*3bb0*/  STL [R1+0x5c], R16 ;  /* 0x00005c1001007387 */ /* 0x000fe20000100800 */
[----:B------:R-:W-:Y:S01]  /*3bc0*/  @!P1 IMAD.IADD R14, R14, 0x1, -R7 ;  /* 0x000000010e0e9824 */ /* 0x000fe200078e0a07 */
[----:B------:R-:W-:Y:S01]  /*3bd0*/  ISETP.GE.AND P1, PT, R3, RZ, PT ;  /* 0x000000ff0300720c */ /* 0x000fe20003f26270 */
[----:B------:R-:W-:Y:S01]  /*3be0*/  IMAD.MOV.U32 R12, RZ, RZ, R2 ;  /* 0x000000ffff0c7224 */ /* 0x000fe200078e0002 */
[----:B------:R-:W-:Y:S01]  /*3bf0*/  LOP3.LUT R3, R25, 0xc8, RZ, 0xfc, !PT ;  /* 0x000000c819037812 */ /* 0x000fe200078efcff */
[C---:B------:R-:W-:Y:S01]  /*3c00*/  IMAD R15, R7.reuse, R9, R15 ;  /* 0x00000009070f7224 */ /* 0x040fe200078e020f */
[----:B------:R-:W-:Y:S01]  /*3c10*/  STL [R1+0x58], R13 ;  /* 0x0000580d01007387 */ /* 0x000fe20000100800 */
[----:B------:R-:W-:Y:S01]  /*3c20*/  @!P5 IMAD.MOV R11, RZ, RZ, -R11 ;  /* 0x000000ffff0bd224 */ /* 0x000fe200078e0a0b */
[----:B------:R-:W-:Y:S01]  /*3c30*/  ISETP.GE.AND P5, PT, R10, RZ, PT ;  /* 0x000000ff0a00720c */ /* 0x000fe20003fa6270 */
[----:B------:R-:W-:Y:S01]  /*3c40*/  @!P4 IMAD.MOV R12, RZ, RZ, -R12 ;  /* 0x000000ffff0cc224 */ /* 0x000fe200078e0a0c */
[C---:B------:R-:W-:Y:S01]  /*3c50*/  ISETP.GT.U32.AND P4, PT, R7.reuse, R14, PT ;  /* 0x0000000e0700720c */ /* 0x040fe20003f84070 */
[----:B------:R-:W-:Y:S01]  /*3c60*/  IMAD.HI.U32 R10, R0, R5, RZ ;  /* 0x00000005000a7227 */ /* 0x000fe200078e00ff */
[----:B------:R-:W-:Y:S01]  /*3c70*/  ISETP.GT.U32.AND P6, PT, R7, R15, PT ;  /* 0x0000000f0700720c */ /* 0x000fe20003fc4070 */
[----:B------:R0:W-:Y:S01]  /*3c80*/  STL [R1+0x54], R11 ;  /* 0x0000540b01007387 */ /* 0x0001e20000100800 */
[----:B------:R-:W-:Y:S01]  /*3c90*/  LOP3.LUT R2, R25, 0xa8, RZ, 0xfc, !PT ;  /* 0x000000a819027812 */ /* 0x000fe200078efcff */
[----:B------:R-:W-:Y:S01]  /*3ca0*/  @!P2 IMAD.IADD R8, R8, 0x1, -R7 ;  /* 0x000000010808a824 */ /* 0x000fe200078e0a07 */
[----:B------:R-:W-:Y:S01]  /*3cb0*/  ISETP.GE.AND P2, PT, R4, RZ, PT ;  /* 0x000000ff0400720c */ /* 0x000fe20003f46270 */
[----:B------:R-:W-:Y:S01]  /*3cc0*/  IMAD.MOV R4, RZ, RZ, -R10 ;  /* 0x000000ffff047224 */ /* 0x000fe200078e0a0a */
[----:B------:R1:W-:Y:S01]  /*3cd0*/  STL [R1+0x50], R12 ;  /* 0x0000500c01007387 */ /* 0x0003e20000100800 */
[----:B------:R-:W-:-:S04]  /*3ce0*/  IMAD.HI.U32 R9, R0, R6, RZ ;  /* 0x0000000600097227 */ /* 0x000fc800078e00ff */
[----:B------:R-:W-:Y:S01]  /*3cf0*/  IMAD R5, R7, R4, R5 ;  /* 0x0000000407057224 */ /* 0x000fe200078e0205 */
[C---:B------:R-:W-:Y:S01]  /*3d00*/  LOP3.LUT R4, R25.reuse, 0xb0, RZ, 0xfc, !PT ;  /* 0x000000b019047812 */ /* 0x040fe200078efcff */
[--C-:B------:R-:W-:Y:S01]  /*3d10*/  @!P4 IMAD.IADD R14, R14, 0x1, -R7.reuse ;  /* 0x000000010e0ec824 */ /* 0x100fe200078e0a07 */
[----:B0-----:R-:W-:Y:S01]  /*3d20*/  LOP3.LUT R11, R25, 0xc0, RZ, 0xfc, !PT ;  /* 0x000000c0190b7812 */ /* 0x001fe200078efcff */
[----:B------:R-:W-:Y:S01]  /*3d30*/  @!P6 IMAD.IADD R15, R15, 0x1, -R7 ;  /* 0x000000010f0fe824 */ /* 0x000fe200078e0a07 */
[C---:B------:R-:W-:Y:S01]  /*3d40*/  ISETP.GT.U32.AND P4, PT, R7.reuse, R5, PT ;  /* 0x000000050700720c */ /* 0x040fe20003f84070 */
[----:B------:R-:W-:Y:S01]  /*3d50*/  IMAD.MOV R9, RZ, RZ, -R9 ;  /* 0x000000ffff097224 */ /* 0x000fe200078e0a09 */
[----:B------:R-:W-:Y:S01]  /*3d60*/  IABS R10, R4 ;  /* 0x00000004000a7213 */ /* 0x000fe20000000000 */
[----:B------:R-:W-:Y:S01]  /*3d70*/  @!P3 IMAD.MOV R8, RZ, RZ, -R8 ;  /* 0x000000ffff08b224 */ /* 0x000fe200078e0a08 */
[C---:B------:R-:W-:Y:S01]  /*3d80*/  ISETP.GT.U32.AND P6, PT, R7.reuse, R15, PT ;  /* 0x0000000f0700720c */ /* 0x040fe20003fc4070 */
[----:B------:R-:W-:Y:S01]  /*3d90*/  IMAD R6, R7, R9, R6 ;  /* 0x0000000907067224 */ /* 0x000fe200078e0206 */
[----:B------:R-:W-:Y:S01]  /*3da0*/  IABS R9, R3 ;  /* 0x0000000300097213 */ /* 0x000fe20000000000 */
[----:B------:R-:W-:Y:S01]  /*3db0*/  IMAD.MOV.U32 R16, RZ, RZ, R14 ;  /* 0x000000ffff107224 */ /* 0x000fe200078e000e */
[----:B------:R0:W-:Y:S01]  /*3dc0*/  STL [R1+0x4c], R8 ;  /* 0x00004c0801007387 */ /* 0x0001e20000100800 */
[----:B-1----:R-:W-:-:S02]  /*3dd0*/  IABS R12, R11 ;  /* 0x0000000b000c7213 */ /* 0x002fc40000000000 */
[----:B------:R-:W-:Y:S01]  /*3de0*/  ISETP.GT.U32.AND P3, PT, R7, R6, PT ;  /* 0x000000060700720c */ /* 0x000fe20003f64070 */
[----:B------:R-:W-:-:S04]  /*3df0*/  IMAD.HI.U32 R13, R0, R9, RZ ;  /* 0x00000009000d7227 */ /* 0x000fc800078e00ff */
[----:B------:R-:W-:Y:S02]  /*3e00*/  @!P4 IMAD.IADD R5, R5, 0x1, -R7 ;  /* 0x000000010505c824 */ /* 0x000fe400078e0a07 */
[----:B------:R-:W-:Y:S01]  /*3e10*/  @!P0 IMAD.MOV R16, RZ, RZ, -R16 ;  /* 0x000000ffff108224 */ /* 0x000fe200078e0a10 */
[----:B0-----:R-:W-:Y:S01]  /*3e20*/  IABS R8, R2 ;  /* 0x0000000200087213 */ /* 0x001fe20000000000 */
[----:B------:R-:W-:Y:S01]  /*3e30*/  IMAD.MOV R13, RZ, RZ, -R13 ;  /* 0x000000ffff0d7224 */ /* 0x000fe200078e0a0d */
[----:B------:R-:W-:Y:S01]  /*3e40*/  ISETP.GT.U32.AND P0, PT, R7, R5, PT ;  /* 0x000000050700720c */ /* 0x000fe20003f04070 */
[----:B------:R-:W-:Y:S01]  /*3e50*/  @!P6 IMAD.IADD R15, R15, 0x1, -R7 ;  /* 0x000000010f0fe824 */ /* 0x000fe200078e0a07 */
[----:B------:R-:W-:Y:S01]  /*3e60*/  ISETP.GE.AND P6, PT, R3, RZ, PT ;  /* 0x000000ff0300720c */ /* 0x000fe20003fc6270 */
[----:B------:R-:W-:Y:S01]  /*3e70*/  IMAD.HI.U32 R3, R0, R10, RZ ;  /* 0x0000000a00037227 */ /* 0x000fe200078e00ff */
[----:B------:R-:W-:Y:S03]  /*3e80*/  STL [R1+0x48], R16 ;  /* 0x0000481001007387 */ /* 0x000fe60000100800 */
[----:B------:R-:W-:-:S02]  /*3e90*/  IMAD R9, R7, R13, R9 ;  /* 0x0000000d07097224 */ /* 0x000fc400078e0209 */
[----:B------:R-:W-:Y:S02]  /*3ea0*/  IMAD.MOV R3, RZ, RZ, -R3 ;  /* 0x000000ffff037224 */ /* 0x000fe400078e0a03 */
[----:B------:R-:W-:Y:S01]  /*3eb0*/  @!P3 IMAD.IADD R6, R6, 0x1, -R7 ;  /* 0x000000010606b824 */ /* 0x000fe200078e0a07 */
[----:B------:R-:W-:Y:S01]  /*3ec0*/  ISETP.GT.U32.AND P3, PT, R7, R9, PT ;  /* 0x000000090700720c */ /* 0x000fe20003f64070 */
[----:B------:R-:W-:-:S03]  /*3ed0*/  IMAD.HI.U32 R14, R0, R8, RZ ;  /* 0x00000008000e7227 */ /* 0x000fc600078e00ff */
[----:B------:R-:W-:Y:S01]  /*3ee0*/  ISETP.GT.U32.AND P4, PT, R7, R6, PT ;  /* 0x000000060700720c */ /* 0x000fe20003f84070 */
[----:B------:R-:W-:Y:S01]  /*3ef0*/  @!P5 IMAD.MOV R15, RZ, RZ, -R15 ;  /* 0x000000ffff0fd224 */ /* 0x000fe200078e0a0f */
[----:B------:R-:W-:Y:S01]  /*3f00*/  ISETP.GE.AND P5, PT, R11, RZ, PT ;  /* 0x000000ff0b00720c */ /* 0x000fe20003fa6270 */
[----:B------:R-:W-:Y:S01]  /*3f10*/  IMAD R10, R7, R3, R10 ;  /* 0x00000003070a7224 */ /* 0x000fe200078e020a */
[----:B------:R-:W-:Y:S01]  /*3f20*/  LOP3.LUT R3, R25, 0xa0, RZ, 0xfc, !PT ;  /* 0x000000a019037812 */ /* 0x000fe200078efcff */
[----:B------:R-:W-:Y:S01]  /*3f30*/  IMAD.MOV R11, RZ, RZ, -R14 ;  /* 0x000000ffff0b7224 */ /* 0x000fe200078e0a0e */
[----:B------:R0:W-:Y:S01]  /*3f40*/  STL [R1+0x3c], R15 ;  /* 0x00003c0f01007387 */ /* 0x0001e20000100800 */
[----:B------:R-:W-:Y:S01]  /*3f50*/  @!P0 IMAD.IADD R5, R5, 0x1, -R7 ;  /* 0x0000000105058824 */ /* 0x000fe200078e0a07 */
[----:B------:R-:W-:Y:S01]  /*3f60*/  ISETP.GT.U32.AND P0, PT, R7, R10, PT ;  /* 0x0000000a0700720c */ /* 0x000fe20003f04070 */
[----:B------:R-:W-:-:S04]  /*3f70*/  IMAD.HI.U32 R13, R0, R12, RZ ;  /* 0x0000000c000d7227 */ /* 0x000fc800078e00ff */
[----:B------:R-:W-:Y:S01]  /*3f80*/  IMAD R8, R7, R11, R8 ;  /* 0x0000000b07087224 */ /* 0x000fe200078e0208 */
[----:B------:R-:W-:Y:S01]  /*3f90*/  IABS R11, R3 ;  /* 0x00000003000b7213 */ /* 0x000fe20000000000 */
[----:B------:R-:W-:Y:S02]  /*3fa0*/  IMAD.MOV R13, RZ, RZ, -R13 ;  /* 0x000000ffff0d7224 */ /* 0x000fe400078e0a0d */
[----:B0-----:R-:W-:Y:S01]  /*3fb0*/  IMAD.MOV.U32 R15, RZ, RZ, R5 ;  /* 0x000000ffff0f7224 */ /* 0x001fe200078e0005 */
[----:B------:R-:W-:Y:S01]  /*3fc0*/  LOP3.LUT R5, R25, 0x90, RZ, 0xfc, !PT ;  /* 0x0000009019057812 */ /* 0x000fe200078efcff */
[C---:B------:R-:W-:Y:S02]  /*3fd0*/  IMAD R12, R7.reuse, R13, R12 ;  /* 0x0000000d070c7224 */ /* 0x040fe400078e020c */
[----:B------:R-:W-:Y:S01]  /*3fe0*/  @!P1 IMAD.MOV R15, RZ, RZ, -R15 ;  /* 0x000000ffff0f9224 */ /* 0x000fe200078e0a0f */
[----:B------:R-:W-:Y:S01]  /*3ff0*/  ISETP.GT.U32.AND P1, PT, R7, R8, PT ;  /* 0x000000080700720c */ /* 0x000fe20003f24070 */
[----:B------:R-:W-:-:S02]  /*4000*/  @!P3 IMAD.IADD R9, R9, 0x1, -R7 ;  /* 0x000000010909b824 */ /* 0x000fc400078e0a07 */
[--C-:B------:R-:W-:Y:S01]  /*4010*/  @!P4 IMAD.IADD R6, R6, 0x1, -R7.reuse ;  /* 0x000000010606c824 */ /* 0x100fe200078e0a07 */
[C---:B------:R-:W-:Y:S01]  /*4020*/  ISETP.GT.U32.AND P4, PT, R7.reuse, R12, PT ;  /* 0x0000000c0700720c */ /* 0x040fe20003f84070 */
[----:B------:R-:W-:Y:S01]  /*4030*/  @!P0 IMAD.IADD R10, R10, 0x1, -R7 ;  /* 0x000000010a0a8824 */ /* 0x000fe200078e0a07 */
[C---:B------:R-:W-:Y:S01]  /*4040*/  ISETP.GT.U32.AND P3, PT, R7.reuse, R9, PT ;  /* 0x000000090700720c */ /* 0x040fe20003f64070 */
[----:B------:R-:W-:Y:S02]  /*4050*/  IMAD.MOV.U32 R16, RZ, RZ, R6 ;  /* 0x000000ffff107224 */ /* 0x000fe400078e0006 */
[----:B------:R-:W-:Y:S01]  /*4060*/  IMAD.MOV.U32 R6, RZ, RZ, R11 ;  /* 0x000000ffff067224 */ /* 0x000fe200078e000b */
[C---:B------:R-:W-:Y:S01]  /*4070*/  ISETP.GT.U32.AND P0, PT, R7.reuse, R10, PT ;  /* 0x0000000a0700720c */ /* 0x040fe20003f04070 */
[----:B------:R-:W-:Y:S01]  /*4080*/  @!P2 IMAD.MOV R16, RZ, RZ, -R16 ;  /* 0x000000ffff10a224 */ /* 0x000fe200078e0a10 */
[----:B------:R-:W-:Y:S01]  /*4090*/  IABS R11, R5 ;  /* 0x00000005000b7213 */ /* 0x000fe20000000000 */
[--C-:B------:R-:W-:Y:S01]  /*40a0*/  @!P1 IMAD.IADD R8, R8, 0x1, -R7.reuse ;  /* 0x0000000108089824 */ /* 0x100fe200078e0a07 */
[----:B------:R-:W-:Y:S01]  /*40b0*/  ISETP.GE.AND P2, PT, R4, RZ, PT ;  /* 0x000000ff0400720c */ /* 0x000fe20003f46270 */
[----:B------:R-:W-:Y:S01]  /*40c0*/  IMAD.HI.U32 R4, R0, R6, RZ ;  /* 0x0000000600047227 */ /* 0x000fe200078e00ff */
[----:B------:R-:W-:Y:S02]  /*40d0*/  STL [R1+0x38], R16 ;  /* 0x0000381001007387 */ /* 0x000fe40000100800 */
[----:B------:R-:W-:Y:S01]  /*40e0*/  ISETP.GT.U32.AND P1, PT, R7, R8, PT ;  /* 0x000000080700720c */ /* 0x000fe20003f24070 */
[--C-:B------:R-:W-:Y:S01]  /*40f0*/  @!P4 IMAD.IADD R12, R12, 0x1, -R7.reuse ;  /* 0x000000010c0cc824 */ /* 0x100fe200078e0a07 */
[----:B------:R0:W-:Y:S01]  /*4100*/  STL [R1+0x34], R15 ;  /* 0x0000340f01007387 */ /* 0x0001e20000100800 */
[----:B------:R-:W-:Y:S01]  /*4110*/  @!P3 IMAD.IADD R9, R9, 0x1, -R7 ;  /* 0x000000010909b824 */ /* 0x000fe200078e0a07 */
[----:B------:R-:W-:Y:S01]  /*4120*/  ISETP.GE.AND P3, PT, R2, RZ, PT ;  /* 0x000000ff0200720c */ /* 0x000fe20003f66270 */
[----:B------:R-:W-:Y:S01]  /*4130*/  IMAD.HI.U32 R13, R0, R11, RZ ;  /* 0x0000000b000d7227 */ /* 0x000fe200078e00ff */
[----:B------:R-:W-:-:S03]  /*4140*/  ISETP.GT.U32.AND P4, PT, R7, R12, PT ;  /* 0x0000000c0700720c */ /* 0x000fc60003f84070 */
[----:B------:R-:W-:Y:S01]  /*4150*/  IMAD.MOV R2, RZ, RZ, -R4 ;  /* 0x000000ffff027224 */ /* 0x000fe200078e0a04 */
[----:B------:R-:W-:Y:S01]  /*4160*/  LOP3.LUT R4, R25, 0x88, RZ, 0xfc, !PT ;  /* 0x0000008819047812 */ /* 0x000fe200078efcff */
[----:B------:R-:W-:Y:S01]  /*4170*/  IMAD.MOV R13, RZ, RZ, -R13 ;  /* 0x000000ffff0d7224 */ /* 0x000fe200078e0a0d */
[----:B0-----:R-:W-:Y:S01]  /*4180*/  IABS R15, R19 ;  /* 0x00000013000f7213 */ /* 0x001fe20000000000 */
[----:B------:R-:W-:Y:S01]  /*4190*/  IMAD R6, R7, R2, R6 ;  /* 0x0000000207067224 */ /* 0x000fe200078e0206 */
[----:B------:R-:W-:Y:S01]  /*41a0*/  IABS R2, R4 ;  /* 0x0000000400027213 */ /* 0x000fe20000000000 */
[----:B------:R-:W-:Y:S01]  /*41b0*/  @!P0 IMAD.IADD R10, R10, 0x1, -R7 ;  /* 0x000000010a0a8824 */ /* 0x000fe200078e0a07 */
[----:B------:R-:W-:Y:S01]  /*41c0*/  ISETP.GE.AND P0, PT, R5, RZ, PT ;  /* 0x000000ff0500720c */ /* 0x000fe20003f06270 */
[----:B------:R-:W-:Y:S02]  /*41d0*/  IMAD R5, R7, R13, R11 ;  /* 0x0000000d07057224 */ /* 0x000fe400078e020b */
[----:B------:R-:W-:-:S02]  /*41e0*/  IMAD.MOV.U32 R14, RZ, RZ, R9 ;  /* 0x000000ffff0e7224 */ /* 0x000fc400078e0009 */
[----:B------:R-:W-:-:S04]  /*41f0*/  IMAD.HI.U32 R9, R0, R2, RZ ;  /* 0x0000000200097227 */ /* 0x000fc800078e00ff */
[----:B------:R-:W-:Y:S01]  /*4200*/  @!P1 IMAD.IADD R8, R8, 0x1, -R7 ;  /* 0x0000000108089824 */ /* 0x000fe200078e0a07 */
[C---:B------:R-:W-:Y:S01]  /*4210*/  ISETP.GT.U32.AND P1, PT, R7.reuse, R5, PT ;  /* 0x000000050700720c */ /* 0x040fe20003f24070 */
[----:B------:R-:W-:Y:S01]  /*4220*/  @!P6 IMAD.MOV R14, RZ, RZ, -R14 ;  /* 0x000000ffff0ee224 */ /* 0x000fe200078e0a0e */
[----:B------:R-:W-:Y:S01]  /*4230*/  ISETP.GT.U32.AND P6, PT, R7, R6, PT ;  /* 0x000000060700720c */ /* 0x000fe20003fc4070 */
[----:B------:R-:W-:Y:S02]  /*4240*/  IMAD.MOV R9, RZ, RZ, -R9 ;  /* 0x000000ffff097224 */ /* 0x000fe400078e0a09 */
[----:B------:R-:W-:Y:S01]  /*4250*/  @!P4 IMAD.IADD R12, R12, 0x1, -R7 ;  /* 0x000000010c0cc824 */ /* 0x000fe200078e0a07 */
[----:B------:R-:W-:Y:S01]  /*4260*/  ISETP.GE.AND P4, PT, R3, RZ, PT ;  /* 0x000000ff0300720c */ /* 0x000fe20003f86270 */
[----:B------:R-:W-:Y:S01]  /*4270*/  IMAD R2, R7, R9, R2 ;  /* 0x0000000907027224 */ /* 0x000fe200078e0202 */
[----:B------:R-:W-:Y:S01]  /*4280*/  LOP3.LUT R3, R25, 0x80, RZ, 0xfc, !PT ;  /* 0x0000008019037812 */ /* 0x000fe200078efcff */
[----:B------:R0:W-:Y:S01]  /*4290*/  STL [R1+0x30], R14 ;  /* 0x0000300e01007387 */ /* 0x0001e20000100800 */
[----:B------:R-:W-:-:S02]  /*42a0*/  @!P3 IMAD.MOV R8, RZ, RZ, -R8 ;  /* 0x000000ffff08b224 */ /* 0x000fc400078e0a08 */
[----:B------:R-:W-:Y:S01]  /*42b0*/  IABS R11, R3 ;  /* 0x00000003000b7213 */ /* 0x000fe20000000000 */
[--C-:B------:R-:W-:Y:S01]  /*42c0*/  @!P1 IMAD.IADD R5, R5, 0x1, -R7.reuse ;  /* 0x0000000105059824 */ /* 0x100fe200078e0a07 */
[C---:B------:R-:W-:Y:S01]  /*42d0*/  ISETP.GT.U32.AND P3, PT, R7.reuse, R2, PT ;  /* 0x000000020700720c */ /* 0x040fe20003f64070 */
[----:B------:R-:W-:Y:S02]  /*42e0*/  @!P6 IMAD.IADD R6, R6, 0x1, -R7 ;  /* 0x000000010606e824 */ /* 0x000fe400078e0a07 */
[----:B------:R-:W-:Y:S01]  /*42f0*/  @!P2 IMAD.MOV R10, RZ, RZ, -R10 ;  /* 0x000000ffff0aa224 */ /* 0x000fe200078e0a0a */
[C---:B------:R-:W-:Y:S01]  /*4300*/  ISETP.GT.U32.AND P1, PT, R7.reuse, R5, PT ;  /* 0x000000050700720c */ /* 0x040fe20003f24070 */
[----:B0-----:R-:W-:Y:S01]  /*4310*/  IMAD.MOV.U32 R14, RZ, RZ, R12 ;  /* 0x000000ffff0e7224 */ /* 0x001fe200078e000c */
[----:B------:R-:W-:Y:S01]  /*4320*/  ISETP.GT.U32.AND P6, PT, R7, R6, PT ;  /* 0x000000060700720c */ /* 0x000fe20003fc4070 */
[----:B------:R-:W-:Y:S01]  /*4330*/  IMAD.HI.U32 R22, R0, R15, RZ ;  /* 0x0000000f00167227 */ /* 0x000fe200078e00ff */
[----:B------:R-:W-:-:S02]  /*4340*/  ISETP.GE.AND P2, PT, R3, RZ, PT ;  /* 0x000000ff0300720c */ /* 0x000fc40003f46270 */
[----:B------:R-:W-:Y:S01]  /*4350*/  LOP3.LUT R3, R25, 0x60, RZ, 0xfc, !PT ;  /* 0x0000006019037812 */ /* 0x000fe200078efcff */
[----:B------:R-:W-:Y:S01]  /*4360*/  @!P5 IMAD.MOV R14, RZ, RZ, -R14 ;  /* 0x000000ffff0ed224 */ /* 0x000fe200078e0a0e */
[----:B------:R-:W-:Y:S01]  /*4370*/  ISETP.GE.AND P5, PT, R4, RZ, PT ;  /* 0x000000ff0400720c */ /* 0x000fe20003fa6270 */
[----:B------:R-:W-:Y:S01]  /*4380*/  IMAD.MOV.U32 R4, RZ, RZ, R11 ;  /* 0x000000ffff047224 */ /* 0x000fe200078e000b */
[----:B------:R-:W-:Y:S01]  /*4390*/  IABS R16, R3 ;  /* 0x0000000300107213 */ /* 0x000fe20000000000 */
[----:B------:R-:W-:Y:S01]  /*43a0*/  @!P3 IMAD.IADD R2, R2, 0x1, -R7 ;  /* 0x000000010202b824 */ /* 0x000fe200078e0a07 */
[----:B------:R0:W-:Y:S01]  /*43b0*/  STL [R1+0x2c], R14 ;  /* 0x00002c0e01007387 */ /* 0x0001e20000100800 */
[----:B------:R-:W-:-:S03]  /*43c0*/  IMAD.HI.U32 R9, R0, R4, RZ ;  /* 0x0000000400097227 */ /* 0x000fc600078e00ff */
[----:B------:R1:W-:Y:S01]  /*43d0*/  STL [R1+0x28], R10 ;  /* 0x0000280a01007387 */ /* 0x0003e20000100800 */
[----:B------:R-:W-:Y:S01]  /*43e0*/  IMAD.MOV R9, RZ, RZ, -R9 ;  /* 0x000000ffff097224 */ /* 0x000fe200078e0a09 */
[----:B------:R-:W-:Y:S01]  /*43f0*/  ISETP.GT.U32.AND P3, PT, R7, R2, PT ;  /* 0x000000020700720c */ /* 0x000fe20003f64070 */
[--C-:B------:R-:W-:Y:S01]  /*4400*/  @!P1 IMAD.IADD R5, R5, 0x1, -R7.reuse ;  /* 0x0000000105059824 */ /* 0x100fe200078e0a07 */
[----:B------:R2:W-:Y:S01]  /*4410*/  STL [R1+0x24], R8 ;  /* 0x0000240801007387 */ /* 0x0005e20000100800 */
[----:B------:R-:W-:Y:S01]  /*4420*/  IMAD R4, R7, R9, R4 ;  /* 0x0000000907047224 */ /* 0x000fe200078e0204 */
[----:B0-----:R-:W-:Y:S01]  /*4430*/  IABS R14, R23 ;  /* 0x00000017000e7213 */ /* 0x001fe20000000000 */
[----:B------:R-:W-:Y:S01]  /*4440*/  @!P6 IMAD.IADD R6, R6, 0x1, -R7 ;  /* 0x000000010606e824 */ /* 0x000fe200078e0a07 */
[----:B------:R-:W-:Y:S01]  /*4450*/  ISETP.GE.AND P6, PT, R17, RZ, PT ;  /* 0x000000ff1100720c */ /* 0x000fe20003fc6270 */
[----:B------:R-:W-:Y:S01]  /*4460*/  IMAD.MOV.U32 R9, RZ, RZ, R5 ;  /* 0x000000ffff097224 */ /* 0x000fe200078e0005 */
[----:B------:R-:W-:Y:S01]  /*4470*/  ISETP.GT.U32.AND P1, PT, R7, R4, PT ;  /* 0x000000040700720c */ /* 0x000fe20003f24070 */
[----:B-1----:R-:W-:Y:S01]  /*4480*/  IMAD.MOV.U32 R10, RZ, RZ, R6 ;  /* 0x000000ffff0a7224 */ /* 0x002fe200078e0006 */
[----:B------:R-:W-:Y:S01]  /*4490*/  IABS R17, R17 ;  /* 0x0000001100117213 */ /* 0x000fe20000000000 */
[----:B------:R-:W-:Y:S01]  /*44a0*/  @!P0 IMAD.MOV R9, RZ, RZ, -R9 ;  /* 0x000000ffff098224 */ /* 0x000fe200078e0a09 */
[----:B--2---:R-:W-:Y:S01]  /*44b0*/  LOP3.LUT R8, R25, 0x68, RZ, 0xfc, !PT ;  /* 0x0000006819087812 */ /* 0x004fe200078efcff */
[----:B------:R-:W-:Y:S01]  /*44c0*/  @!P3 IMAD.IADD R2, R2, 0x1, -R7 ;  /* 0x000000010202b824 */ /* 0x000fe200078e0a07 */
[----:B------:R-:W-:Y:S01]  /*44d0*/  ISETP.GE.AND P0, PT, R3, RZ, PT ;  /* 0x000000ff0300720c */ /* 0x000fe20003f06270 */
[----:B------:R-:W-:Y:S01]  /*44e0*/  @!P4 IMAD.MOV R10, RZ, RZ, -R10 ;  /* 0x000000ffff0ac224 */ /* 0x000fe200078e0a0a */
[----:B------:R-:W-:Y:S01]  /*44f0*/  IABS R18, R8 ;  /* 0x0000000800127213 */ /* 0x000fe20000000000 */
[----:B------:R-:W-:Y:S01]  /*4500*/  IMAD.HI.U32 R3, R0, R16, RZ ;  /* 0x0000001000037227 */ /* 0x000fe200078e00ff */
[----:B------:R-:W-:-:S02]  /*4510*/  ISETP.GE.AND P4, PT, R8, RZ, PT ;  /* 0x000000ff0800720c */ /* 0x000fc40003f86270 */
[----:B------:R0:W-:Y:S01]  /*4520*/  STL [R1+0x20], R10 ;  /* 0x0000200a01007387 */ /* 0x0001e20000100800 */
[----:B------:R-:W-:-:S03]  /*4530*/  IMAD.HI.U32 R5, R0, R18, RZ ;  /* 0x0000001200057227 */ /* 0x000fc600078e00ff */
[----:B------:R-:W-:Y:S01]  /*4540*/  STL [R1+0x1c], R9 ;  /* 0x00001c0901007387 */ /* 0x000fe20000100800 */
[----:B------:R-:W-:Y:S02]  /*4550*/  IMAD.MOV R5, RZ, RZ, -R5 ;  /* 0x000000ffff057224 */ /* 0x000fe400078e0a05 */
[----:B------:R-:W-:Y:S02]  /*4560*/  @!P1 IMAD.IADD R4, R4, 0x1, -R7 ;  /* 0x0000000104049824 */ /* 0x000fe400078e0a07 */
[C---:B------:R-:W-:Y:S02]  /*4570*/  IMAD R18, R7.reuse, R5, R18 ;  /* 0x0000000507127224 */ /* 0x040fe400078e0212 */
[----:B------:R-:W-:Y:S01]  /*4580*/  IMAD.MOV.U32 R8, RZ, RZ, R2 ;  /* 0x000000ffff087224 */ /* 0x000fe200078e0002 */
[----:B------:R-:W-:Y:S01]  /*4590*/  ISETP.GT.U32.AND P1, PT, R7, R4, PT ;  /* 0x000000040700720c */ /* 0x000fe20003f24070 */
[----:B------:R-:W-:Y:S01]  /*45a0*/  IMAD.HI.U32 R6, R0, R17, RZ ;  /* 0x0000001100067227 */ /* 0x000fe200078e00ff */
[----:B------:R-:W-:-:S03]  /*45b0*/  LOP3.LUT R2, R25, 0x40, RZ, 0xfc, !PT ;  /* 0x0000004019027812 */ /* 0x000fc600078efcff */
[----:B------:R-:W-:Y:S01]  /*45c0*/  @!P5 IMAD.MOV R8, RZ, RZ, -R8 ;  /* 0x000000ffff08d224 */ /* 0x000fe200078e0a08 */
[C---:B------:R-:W-:Y:S01]  /*45d0*/  ISETP.GT.U32.AND P5, PT, R7.reuse, R18, PT ;  /* 0x000000120700720c */ /* 0x040fe20003fa4070 */
[----:B------:R-:W-:Y:S01]  /*45e0*/  IMAD.MOV R3, RZ, RZ, -R3 ;  /* 0x000000ffff037224 */ /* 0x000fe200078e0a03 */
[----:B0-----:R-:W-:Y:S01]  /*45f0*/  IABS R10, R2 ;  /* 0x00000002000a7213 */ /* 0x001fe20000000000 */
[----:B------:R-:W-:Y:S01]  /*4600*/  IMAD.MOV R6, RZ, RZ, -R6 ;  /* 0x000000ffff067224 */ /* 0x000fe200078e0a06 */
[----:B------:R0:W-:Y:S01]  /*4610*/  STL [R1+0x18], R8 ;  /* 0x0000180801007387 */ /* 0x0001e20000100800 */
[----:B------:R-:W-:Y:S01]  /*4620*/  IMAD R16, R7, R3, R16 ;  /* 0x0000000307107224 */ /* 0x000fe200078e0210 */
[----:B------:R-:W-:Y:S01]  /*4630*/  LOP3.LUT R3, R25, 0x48, RZ, 0xfc, !PT ;  /* 0x0000004819037812 */ /* 0x000fe200078efcff */
[----:B------:R-:W-:Y:S01]  /*4640*/  IMAD R17, R7, R6, R17 ;  /* 0x0000000607117224 */ /* 0x000fe200078e0211 */
[----:B------:R-:W-:Y:S01]  /*4650*/  LOP3.LUT R6, R25, 0x50, RZ, 0xfc, !PT ;  /* 0x0000005019067812 */ /* 0x000fe200078efcff */
[--C-:B------:R-:W-:Y:S01]  /*4660*/  @!P1 IMAD.IADD R4, R4, 0x1, -R7.reuse ;  /* 0x0000000104049824 */ /* 0x100fe200078e0a07 */
[C---:B------:R-:W-:Y:S01]  /*4670*/  ISETP.GT.U32.AND P1, PT, R7.reuse, R16, PT ;  /* 0x000000100700720c */ /* 0x040fe20003f24070 */
[----:B------:R-:W-:Y:S01]  /*4680*/  IMAD.MOV R22, RZ, RZ, -R22 ;  /* 0x000000ffff167224 */ /* 0x000fe200078e0a16 */
[C---:B------:R-:W-:Y:S01]  /*4690*/  ISETP.GT.U32.AND P3, PT, R7.reuse, R17, PT ;  /* 0x000000110700720c */ /* 0x040fe20003f64070 */
[----:B------:R-:W-:Y:S01]  /*46a0*/  @!P5 IMAD.IADD R18, R18, 0x1, -R7 ;  /* 0x000000011212d824 */ /* 0x000fe200078e0a07 */
[----:B0-----:R-:W-:Y:S01]  /*46b0*/  IABS R8, R6 ;  /* 0x0000000600087213 */ /* 0x001fe20000000000 */
[----:B------:R-:W-:Y:S01]  /*46c0*/  IMAD.MOV.U32 R11, RZ, RZ, R4 ;  /* 0x000000ffff0b7224 */ /* 0x000fe200078e0004 */
[----:B------:R-:W-:Y:S01]  /*46d0*/  IABS R9, R3 ;  /* 0x0000000300097213 */ /* 0x000fe20000000000 */
[C---:B------:R-:W-:Y:S01]  /*46e0*/  IMAD R15, R7.reuse, R22, R15 ;  /* 0x00000016070f7224 */ /* 0x040fe200078e020f */
[----:B------:R-:W-:Y:S01]  /*46f0*/  ISETP.GT.U32.AND P5, PT, R7, R18, PT ;  /* 0x000000120700720c */ /* 0x000fe20003fa4070 */
[----:B------:R-:W-:-:S04]  /*4700*/  IMAD.HI.U32 R4, R0, R8, RZ ;  /* 0x0000000800047227 */ /* 0x000fc800078e00ff */
[----:B------:R-:W-:Y:S02]  /*4710*/  IMAD.MOV R4, RZ, RZ, -R4 ;  /* 0x000000ffff047224 */ /* 0x000fe400078e0a04 */
[--C-:B------:R-:W-:Y:S02]  /*4720*/  @!P1 IMAD.IADD R16, R16, 0x1, -R7.reuse ;  /* 0x0000000110109824 */ /* 0x100fe400078e0a07 */
[--C-:B------:R-:W-:Y:S02]  /*4730*/  @!P3 IMAD.IADD R17, R17, 0x1, -R7.reuse ;  /* 0x000000011111b824 */ /* 0x100fe400078e0a07 */
[C---:B------:R-:W-:Y:S01]  /*4740*/  IMAD R8, R7.reuse, R4, R8 ;  /* 0x0000000407087224 */ /* 0x040fe200078e0208 */
[C---:B------:R-:W-:Y:S01]  /*4750*/  ISETP.GT.U32.AND P1, PT, R7.reuse, R16, PT ;  /* 0x000000100700720c */ /* 0x040fe20003f24070 */
[----:B------:R-:W-:Y:S01]  /*4760*/  @!P5 IMAD.IADD R18, R18, 0x1, -R7 ;  /* 0x000000011212d824 */ /* 0x000fe200078e0a07 */
[C---:B------:R-:W-:Y:S01]  /*4770*/  ISETP.GT.U32.AND P3, PT, R7.reuse, R17, PT ;  /* 0x000000110700720c */ /* 0x040fe20003f64070 */
[----:B------:R-:W-:Y:S01]  /*4780*/  @!P2 IMAD.MOV R11, RZ, RZ, -R11 ;  /* 0x000000ffff0ba224 */ /* 0x000fe200078e0a0b */
[----:B------:R-:W-:Y:S01]  /*4790*/  ISETP.GT.U32.AND P5, PT, R7, R8, PT ;  /* 0x000000080700720c */ /* 0x000fe20003fa4070 */
[----:B------:R-:W-:Y:S01]  /*47a0*/  IMAD.HI.U32 R5, R0, R9, RZ ;  /* 0x0000000900057227 */ /* 0x000fe200078e00ff */
[----:B------:R-:W-:-:S02]  /*47b0*/  LOP3.LUT R4, R25, 0x28, RZ, 0xfc, !PT ;  /* 0x0000002819047812 */ /* 0x000fc400078efcff */
[----:B------:R0:W-:Y:S01]  /*47c0*/  STL [R1+0x14], R11 ;  /* 0x0000140b01007387 */ /* 0x0001e20000100800 */
[----:B------:R-:W-:Y:S01]  /*47d0*/  IMAD.MOV R5, RZ, RZ, -R5 ;  /* 0x000000ffff057224 */ /* 0x000fe200078e0a05 */
[----:B------:R-:W-:Y:S01]  /*47e0*/  IABS R12, R4 ;  /* 0x00000004000c7213 */ /* 0x000fe20000000000 */
[----:B------:R-:W-:Y:S01]  /*47f0*/  @!P4 IMAD.MOV R18, RZ, RZ, -R18 ;  /* 0x000000ffff12c224 */ /* 0x000fe200078e0a12 */
[----:B------:R-:W-:Y:S01]  /*4800*/  ISETP.GE.AND P2, PT, R6, RZ, PT ;  /* 0x000000ff0600720c */ /* 0x000fe20003f46270 */
[--C-:B------:R-:W-:Y:S02]  /*4810*/  @!P1 IMAD.IADD R16, R16, 0x1, -R7.reuse ;  /* 0x0000000110109824 */ /* 0x100fe400078e0a07 */
[--C-:B------:R-:W-:Y:S01]  /*4820*/  @!P3 IMAD.IADD R17, R17, 0x1, -R7.reuse ;  /* 0x000000011111b824 */ /* 0x100fe200078e0a07 */
[----:B------:R-:W-:Y:S01]  /*4830*/  ISETP.GE.AND P3, PT, R3, RZ, PT ;  /* 0x000000ff0300720c */ /* 0x000fe20003f66270 */
[----:B------:R-:W-:Y:S01]  /*4840*/  @!P5 IMAD.IADD R8, R8, 0x1, -R7 ;  /* 0x000000010808d824 */ /* 0x000fe200078e0a07 */
[----:B0-----:R-:W-:Y:S01]  /*4850*/  LOP3.LUT R11, R25, 0x30, RZ, 0xfc, !PT ;  /* 0x00000030190b7812 */ /* 0x001fe200078efcff */
[----:B------:R-:W-:-:S03]  /*4860*/  IMAD.HI.U32 R3, R0, R10, RZ ;  /* 0x0000000a00037227 */ /* 0x000fc600078e00ff */
[----:B------:R-:W-:Y:S01]  /*4870*/  ISETP.GE.AND P1, PT, R11, RZ, PT ;  /* 0x000000ff0b00720c */ /* 0x000fe20003f26270 */
[C---:B------:R-:W-:Y:S01]  /*4880*/  IMAD R9, R7.reuse, R5, R9 ;  /* 0x0000000507097224 */ /* 0x040fe200078e0209 */
[----:B------:R-:W-:Y:S01]  /*4890*/  IABS R11, R11 ;  /* 0x0000000b000b7213 */ /* 0x000fe20000000000 */
[----:B------:R-:W-:Y:S01]  /*48a0*/  IMAD.MOV R3, RZ, RZ, -R3 ;  /* 0x000000ffff037224 */ /* 0x000fe200078e0a03 */
[C---:B------:R-:W-:Y:S01]  /*48b0*/  ISETP.GT.U32.AND P5, PT, R7.reuse, R8, PT ;  /* 0x000000080700720c */ /* 0x040fe20003fa4070 */
[----:B------:R-:W-:Y:S01]  /*48c0*/  @!P0 IMAD.MOV R16, RZ, RZ, -R16 ;  /* 0x000000ffff108224 */ /* 0x000fe200078e0a10 */
[----:B------:R-:W-:Y:S01]  /*48d0*/  ISETP.GT.U32.AND P4, PT, R7, R9, PT ;  /* 0x000000090700720c */ /* 0x000fe20003f84070 */
[----:B------:R-:W-:-:S04]  /*48e0*/  IMAD.HI.U32 R5, R0, R11, RZ ;  /* 0x0000000b00057227 */ /* 0x000fc800078e00ff */
[C---:B------:R-:W-:Y:S02]  /*48f0*/  IMAD R10, R7.reuse, R3, R10 ;  /* 0x00000003070a7224 */ /* 0x040fe400078e020a */
[----:B------:R-:W-:Y:S02]  /*4900*/  IMAD.MOV R5, RZ, RZ, -R5 ;  /* 0x000000ffff057224 */ /* 0x000fe400078e0a05 */
[----:B------:R-:W-:Y:S01]  /*4910*/  IMAD.HI.U32 R3, R0, R12, RZ ;  /* 0x0000000c00037227 */ /* 0x000fe200078e00ff */
[----:B------:R-:W-:-:S03]  /*4920*/  ISETP.GT.U32.AND P0, PT, R7, R10, PT ;  /* 0x0000000a0700720c */ /* 0x000fc60003f04070 */
[C---:B------:R-:W-:Y:S02]  /*4930*/  IMAD R11, R7.reuse, R5, R11 ;  /* 0x00000005070b7224 */ /* 0x040fe400078e020b */
[----:B------:R-:W-:Y:S02]  /*4940*/  IMAD.MOV R5, RZ, RZ, -R3 ;  /* 0x000000ffff057224 */ /* 0x000fe400078e0a03 */
[--C-:B------:R-:W-:Y:S01]  /*4950*/  @!P5 IMAD.IADD R8, R8, 0x1, -R7.reuse ;  /* 0x000000010808d824 */ /* 0x100fe200078e0a07 */
[----:B------:R-:W-:Y:S01]  /*4960*/  ISETP.GE.AND P5, PT, R4, RZ, PT ;  /* 0x000000ff0400720c */ /* 0x000fe20003fa6270 */
[----:B------:R-:W-:Y:S02]  /*4970*/  IMAD R12, R7, R5, R12 ;  /* 0x00000005070c7224 */ /* 0x000fe400078e020c */
[----:B------:R-:W-:Y:S02]  /*4980*/  @!P4 IMAD.IADD R9, R9, 0x1, -R7 ;  /* 0x000000010909c824 */ /* 0x000fe400078e0a07 */
[----:B------:R-:W-:Y:S01]  /*4990*/  @!P2 IMAD.MOV R8, RZ, RZ, -R8 ;  /* 0x000000ffff08a224 */ /* 0x000fe200078e0a08 */
[C---:B------:R-:W-:Y:S01]  /*49a0*/  ISETP.GT.U32.AND P2, PT, R7.reuse, R12, PT ;  /* 0x0000000c0700720c */ /* 0x040fe20003f44070 */
[----:B------:R-:W-:Y:S01]  /*49b0*/  @!P6 IMAD.MOV R17, RZ, RZ, -R17 ;  /* 0x000000ffff11e224 */ /* 0x000fe200078e0a11 */
[----:B------:R-:W-:Y:S01]  /*49c0*/  ISETP.GT.U32.AND P4, PT, R7, R9, PT ;  /* 0x000000090700720c */ /* 0x000fe20003f84070 */
[----:B------:R-:W-:Y:S01]  /*49d0*/  @!P0 IMAD.IADD R10, R10, 0x1, -R7 ;  /* 0x000000010a0a8824 */ /* 0x000fe200078e0a07 */
[----:B------:R-:W-:Y:S01]  /*49e0*/  ISETP.GE.AND P6, PT, R2, RZ, PT ;  /* 0x000000ff0200720c */ /* 0x000fe20003fc6270 */
[----:B------:R-:W-:Y:S01]  /*49f0*/  IMAD.HI.U32 R3, R0, R14, RZ ;  /* 0x0000000e00037227 */ /* 0x000fe200078e00ff */
[----:B------:R-:W-:Y:S01]  /*4a00*/  LOP3.LUT R2, R25, 0x20, RZ, 0xfc, !PT ;  /* 0x0000002019027812 */ /* 0x000fe200078efcff */
[----:B------:R-:W-:Y:S01]  /*4a10*/  STL [R1+0x162c], R17 ;  /* 0x00162c1101007387 */ /* 0x000fe20000100800 */
[----:B------:R-:W-:Y:S01]  /*4a20*/  ISETP.GT.U32.AND P0, PT, R7, R10, PT ;  /* 0x0000000a0700720c */ /* 0x000fe20003f04070 */
[----:B------:R-:W-:Y:S01]  /*4a30*/  IMAD.MOV R3, RZ, RZ, -R3 ;  /* 0x000000ffff037224 */ /* 0x000fe200078e0a03 */
[----:B------:R-:W-:Y:S01]  /*4a40*/  IABS R13, R2 ;  /* 0x00000002000d7213 */ /* 0x000fe20000000000 */
[----:B------:R-:W-:Y:S02]  /*4a50*/  STL [R1+0x1630], R18 ;  /* 0x0016301201007387 */ /* 0x000fe40000100800 */
[----:B------:R-:W-:-:S02]  /*4a60*/  @!P2 IMAD.IADD R12, R12, 0x1, -R7 ;  /* 0x000000010c0ca824 */ /* 0x000fc400078e0a07 */
[----:B------:R-:W-:Y:S01]  /*4a70*/  @!P4 IMAD.IADD R9, R9, 0x1, -R7 ;  /* 0x000000010909c824 */ /* 0x000fe200078e0a07 */
[C---:B------:R-:W-:Y:S01]  /*4a80*/  ISETP.GT.U32.AND P4, PT, R7.reuse, R11, PT ;  /* 0x0000000b0700720c */ /* 0x040fe20003f84070 */
[----:B------:R-:W-:Y:S01]  /*4a90*/  IMAD.HI.U32 R4, R0, R13, RZ ;  /* 0x0000000d00047227 */ /* 0x000fe200078e00ff */
[C---:B------:R-:W-:Y:S01]  /*4aa0*/  ISETP.GT.U32.AND P2, PT, R7.reuse, R12, PT ;  /* 0x0000000c0700720c */ /* 0x040fe20003f44070 */
[----:B------:R-:W-:Y:S02]  /*4ab0*/  STL [R1+0x1634], R16 ;  /* 0x0016341001007387 */ /* 0x000fe40000100800 */
[----:B------:R-:W-:Y:S02]  /*4ac0*/  IMAD.MOV R4, RZ, RZ, -R4 ;  /* 0x000000ffff047224 */ /* 0x000fe400078e0a04 */
[C---:B------:R-:W-:Y:S01]  /*4ad0*/  IMAD R14, R7.reuse, R3, R14 ;  /* 0x00000003070e7224 */ /* 0x040fe200078e020e */
[----:B------:R0:W-:Y:S01]  /*4ae0*/  STL [R1+0x1638], R8 ;  /* 0x0016380801007387 */ /* 0x0001e20000100800 */
[----:B------:R-:W-:-:S02]  /*4af0*/  IMAD R13, R7, R4, R13 ;  /* 0x00000004070d7224 */ /* 0x000fc400078e020d */
[--C-:B------:R-:W-:Y:S02]  /*4b00*/  @!P0 IMAD.IADD R10, R10, 0x1, -R7.reuse ;  /* 0x000000010a0a8824 */ /* 0x100fe400078e0a07 */
[--C-:B------:R-:W-:Y:S02]  /*4b10*/  @!P4 IMAD.IADD R11, R11, 0x1, -R7.reuse ;  /* 0x000000010b0bc824 */ /* 0x100fe400078e0a07 */
[----:B------:R-:W-:Y:S01]  /*4b20*/  @!P6 IMAD.MOV R10, RZ, RZ, -R10 ;  /* 0x000000ffff0ae224 */ /* 0x000fe200078e0a0a */
[C---:B------:R-:W-:Y:S01]  /*4b30*/  ISETP.GT.U32.AND P6, PT, R7.reuse, R13, PT ;  /* 0x0000000d0700720c */ /* 0x040fe20003fc4070 */
[----:B------:R-:W-:Y:S01]  /*4b40*/  @!P2 IMAD.IADD R12, R12, 0x1, -R7 ;  /* 0x000000010c0ca824 */ /* 0x000fe200078e0a07 */
[C---:B------:R-:W-:Y:S01]  /*4b50*/  ISETP.GT.U32.AND P2, PT, R7.reuse, R14, PT ;  /* 0x0000000e0700720c */ /* 0x040fe20003f44070 */
[----:B------:R-:W-:Y:S01]  /*4b60*/  @!P3 IMAD.MOV R9, RZ, RZ, -R9 ;  /* 0x000000ffff09b224 */ /* 0x000fe200078e0a09 */
[----:B------:R-:W-:Y:S01]  /*4b70*/  ISETP.GT.U32.AND P4, PT, R7, R11, PT ;  /* 0x0000000b0700720c */ /* 0x000fe20003f84070 */
[----:B------:R-:W-:Y:S01]  /*4b80*/  @!P5 IMAD.MOV R12, RZ, RZ, -R12 ;  /* 0x000000ffff0cd224 */ /* 0x000fe200078e0a0c */
[----:B------:R-:W-:-:S02]  /*4b90*/  ISETP.GE.AND P3, PT, R2, RZ, PT ;  /* 0x000000ff0200720c */ /* 0x000fc40003f66270 */
[----:B------:R-:W-:Y:S01]  /*4ba0*/  LEA.HI R2, R28, R27, RZ, 0x1b ;  /* 0x0000001b1c027211 */ /* 0x000fe200078fd8ff */
[----:B------:R-:W-:Y:S03]  /*4bb0*/  STL [R1+0x163c], R9 ;  /* 0x00163c0901007387 */ /* 0x000fe60000100800 */
[C---:B------:R-:W-:Y:S01]  /*4bc0*/  IADD3 R3, R2.reuse, 0x1f8, RZ ;  /* 0x000001f802037810 */ /* 0x040fe20007ffe0ff */
[--C-:B------:R-:W-:Y:S01]  /*4bd0*/  @!P6 IMAD.IADD R13, R13, 0x1, -R7.reuse ;  /* 0x000000010d0de824 */ /* 0x100fe200078e0a07 */
[----:B------:R-:W-:Y:S01]  /*4be0*/  IADD3 R6, R2, 0x1b8, RZ ;  /* 0x000001b802067810 */ /* 0x000fe20007ffe0ff */
[--C-:B------:R-:W-:Y:S01]  /*4bf0*/  @!P2 IMAD.IADD R14, R14, 0x1, -R7.reuse ;  /* 0x000000010e0ea824 */ /* 0x100fe200078e0a07 */
[----:B------:R-:W-:Y:S01]  /*4c00*/  IADD3 R4, R2, 0x1d8, RZ ;  /* 0x000001d802047810 */ /* 0x000fe20007ffe0ff */
[----:B------:R-:W-:Y:S01]  /*4c10*/  @!P4 IMAD.IADD R11, R11, 0x1, -R7 ;  /* 0x000000010b0bc824 */ /* 0x000fe200078e0a07 */
[----:B------:R-:W-:Y:S01]  /*4c20*/  ISETP.GE.AND P0, PT, R3, RZ, PT ;  /* 0x000000ff0300720c */ /* 0x000fe20003f06270 */
[----:B------:R1:W-:Y:S01]  /*4c30*/  STL [R1+0x1640], R10 ;  /* 0x0016400a01007387 */ /* 0x0003e20000100800 */
[----:B------:R-:W-:Y:S01]  /*4c40*/  IABS R3, R3 ;  /* 0x0000000300037213 */ /* 0x000fe20000000000 */
[----:B------:R-:W-:Y:S01]  /*4c50*/  @!P1 IMAD.MOV R11, RZ, RZ, -R11 ;  /* 0x000000ffff0b9224 */ /* 0x000fe200078e0a0b */
[----:B------:R-:W-:-:S02]  /*4c60*/  IABS R28, R6 ;  /* 0x00000006001c7213 */ /* 0x000fc40000000000 */
[----:B------:R-:W-:Y:S01]  /*4c70*/  ISETP.GE.AND P4, PT, R4, RZ, PT ;  /* 0x000000ff0400720c */ /* 0x000fe20003f86270 */
[C---:B------:R-:W-:Y:S01]  /*4c80*/  IMAD.HI.U32 R21, R0.reuse, R3, RZ ;  /* 0x0000000300157227 */ /* 0x040fe200078e00ff */
[----:B------:R-:W-:Y:S01]  /*4c90*/  IABS R4, R4 ;  /* 0x0000000400047213 */ /* 0x000fe20000000000 */
[----:B------:R-:W-:Y:S01]  /*4ca0*/  STL [R1+0x1644], R11 ;  /* 0x0016440b01007387 */ /* 0x000fe20000100800 */
[C---:B------:R-:W-:Y:S01]  /*4cb0*/  ISETP.GT.U32.AND P6, PT, R7.reuse, R13, PT ;  /* 0x0000000d0700720c */ /* 0x040fe20003fc4070 */
[----:B------:R-:W-:Y:S01]  /*4cc0*/  IMAD.HI.U32 R5, R0, R28, RZ ;  /* 0x0000001c00057227 */ /* 0x000fe200078e00ff */
[----:B------:R-:W-:Y:S01]  /*4cd0*/  ISETP.GT.U32.AND P2, PT, R7, R14, PT ;  /* 0x0000000e0700720c */ /* 0x000fe20003f44070 */
[----:B------:R-:W-:Y:S01]  /*4ce0*/  STL [R1+0x1648], R12 ;  /* 0x0016480c01007387 */ /* 0x000fe20000100800 */
[----:B0-----:R-:W-:Y:S01]  /*4cf0*/  IADD3 R8, R2, 0x198, RZ ;  /* 0x0000019802087810 */ /* 0x001fe20007ffe0ff */
[----:B------:R-:W-:Y:S01]  /*4d00*/  IMAD.HI.U32 R20, R0, R4, RZ ;  /* 0x0000000400147227 */ /* 0x000fe200078e00ff */
[----:B------:R-:W-:-:S02]  /*4d10*/  IADD3 R22, R2, 0x138, RZ ;  /* 0x0000013802167810 */ /* 0x000fc40007ffe0ff */
[----:B------:R-:W-:Y:S01]  /*4d20*/  IABS R27, R8 ;  /* 0x00000008001b7213 */ /* 0x000fe20000000000 */
[----:B------:R-:W-:Y:S01]  /*4d30*/  IMAD.MOV R21, RZ, RZ, -R21 ;  /* 0x000000ffff157224 */ /* 0x000fe200078e0a15 */
[C---:B------:R-:W-:Y:S01]  /*4d40*/  IADD3 R18, R2.reuse, 0xf8, RZ ;  /* 0x000000f802127810 */ /* 0x040fe20007ffe0ff */
[----:B------:R-:W-:Y:S01]  /*4d50*/  IMAD.MOV R5, RZ, RZ, -R5 ;  /* 0x000000ffff057224 */ /* 0x000fe200078e0a05 */
[C---:B------:R-:W-:Y:S01]  /*4d60*/  IADD3 R17, R2.reuse, 0xd8, RZ ;  /* 0x000000d802117810 */ /* 0x040fe20007ffe0ff */
[----:B------:R-:W-:Y:S01]  /*4d70*/  IMAD.MOV R20, RZ, RZ, -R20 ;  /* 0x000000ffff147224 */ /* 0x000fe200078e0a14 */
[C---:B-1----:R-:W-:Y:S01]  /*4d80*/  IADD3 R10, R2.reuse, 0x78, RZ ;  /* 0x00000078020a7810 */ /* 0x042fe20007ffe0ff */
[C---:B------:R-:W-:Y:S01]  /*4d90*/  IMAD R3, R7.reuse, R21, R3 ;  /* 0x0000001507037224 */ /* 0x040fe200078e0203 */
[C---:B------:R-:W-:Y:S01]  /*4da0*/  IADD3 R21, R2.reuse, 0x158, RZ ;  /* 0x0000015802157810 */ /* 0x040fe20007ffe0ff */
[C---:B------:R-:W-:Y:S01]  /*4db0*/  IMAD R28, R7.reuse, R5, R28 ;  /* 0x00000005071c7224 */ /* 0x040fe200078e021c */
[----:B------:R-:W-:Y:S01]  /*4dc0*/  IADD3 R5, R2, 0x178, RZ ;  /* 0x0000017802057810 */ /* 0x000fe20007ffe0ff */
[C---:B------:R-:W-:Y:S01]  /*4dd0*/  IMAD R4, R7.reuse, R20, R4 ;  /* 0x0000001407047224 */ /* 0x040fe200078e0204 */
[----:B------:R-:W-:Y:S01]  /*4de0*/  ISETP.GT.U32.AND P1, PT, R7, R3, PT ;  /* 0x000000030700720c */ /* 0x000fe20003f24070 */
[--C-:B------:R-:W-:Y:S01]  /*4df0*/  @!P6 IMAD.IADD R13, R13, 0x1, -R7.reuse ;  /* 0x000000010d0de824 */ /* 0x100fe200078e0a07 */
[C---:B------:R-:W-:Y:S01]  /*4e00*/  ISETP.GT.U32.AND P6, PT, R7.reuse, R15, PT ;  /* 0x0000000f0700720c */ /* 0x040fe20003fc4070 */
[----:B------:R-:W-:Y:S01]  /*4e10*/  @!P2 IMAD.IADD R14, R14, 0x1, -R7 ;  /* 0x000000010e0ea824 */ /* 0x000fe200078e0a07 */
[C---:B------:R-:W-:Y:S01]  /*4e20*/  ISETP.GT.U32.AND P2, PT, R7.reuse, R28, PT ;  /* 0x0000001c0700720c */ /* 0x040fe20003f44070 */
[----:B------:R-:W-:Y:S01]  /*4e30*/  @!P3 IMAD.MOV R13, RZ, RZ, -R13 ;  /* 0x000000ffff0db224 */ /* 0x000fe200078e0a0d */
[----:B------:R-:W-:Y:S01]  /*4e40*/  ISETP.GT.U32.AND P5, PT, R7, R4, PT ;  /* 0x000000040700720c */ /* 0x000fe20003fa4070 */
[----:B------:R-:W-:Y:S01]  /*4e50*/  IMAD.HI.U32 R20, R0, R27, RZ ;  /* 0x0000001b00147227 */ /* 0x000fe200078e00ff */
[----:B------:R-:W-:-:S02]  /*4e60*/  ISETP.GE.AND P3, PT, R23, RZ, PT ;  /* 0x000000ff1700720c */ /* 0x000fc40003f66270 */
[----:B------:R-:W-:Y:S01]  /*4e70*/  IABS R26, R5 ;  /* 0x00000005001a7213 */ /* 0x000fe20000000000 */
[----:B------:R-:W-:Y:S01]  /*4e80*/  IMAD.MOV R20, RZ, RZ, -R20 ;  /* 0x000000ffff147224 */ /* 0x000fe200078e0a14 */
[----:B------:R-:W-:Y:S01]  /*4e90*/  IABS R24, R21 ;  /* 0x0000001500187213 */ /* 0x000fe20000000000 */
[--C-:B------:R-:W-:Y:S01]  /*4ea0*/  @!P1 IMAD.IADD R3, R3, 0x1, -R7.reuse ;  /* 0x0000000103039824 */ /* 0x100fe200078e0a07 */
[----:B------:R-:W-:Y:S01]  /*4eb0*/  IADD3 R23, R2, 0x118, RZ ;  /* 0x0000011802177810 */ /* 0x000fe20007ffe0ff */
[--C-:B------:R-:W-:Y:S01]  /*4ec0*/  @!P6 IMAD.IADD R15, R15, 0x1, -R7.reuse ;  /* 0x000000010f0fe824 */ /* 0x100fe200078e0a07 */
[----:B------:R-:W-:Y:S01]  /*4ed0*/  ISETP.GE.AND P6, PT, R6, RZ, PT ;  /* 0x000000ff0600720c */ /* 0x000fe20003fc6270 */
[--C-:B------:R-:W-:Y:S01]  /*4ee0*/  @!P2 IMAD.IADD R28, R28, 0x1, -R7.reuse ;  /* 0x000000011c1ca824 */ /* 0x100fe200078e0a07 */
[----:B------:R0:W-:Y:S01]  /*4ef0*/  STL [R1+0x164c], R13 ;  /* 0x00164c0d01007387 */ /* 0x0001e20000100800 */
[----:B------:R-:W-:Y:S01]  /*4f00*/  @!P5 IMAD.IADD R4, R4, 0x1, -R7 ;  /* 0x000000010404d824 */ /* 0x000fe200078e0a07 */
[C---:B------:R-:W-:Y:S01]  /*4f10*/  ISETP.GT.U32.AND P5, PT, R7.reuse, R3, PT ;  /* 0x000000030700720c */ /* 0x040fe20003fa4070 */
[----:B------:R-:W-:Y:S01]  /*4f20*/  IMAD.HI.U32 R6, R0, R26, RZ ;  /* 0x0000001a00067227 */ /* 0x000fe200078e00ff */
[----:B------:R-:W-:-:S02]  /*4f30*/  ISETP.GT.U32.AND P1, PT, R7, R15, PT ;  /* 0x0000000f0700720c */ /* 0x000fc40003f24070 */
[C---:B------:R-:W-:Y:S01]  /*4f40*/  ISETP.GT.U32.AND P2, PT, R7.reuse, R4, PT ;  /* 0x000000040700720c */ /* 0x040fe20003f44070 */
[----:B------:R-:W-:Y:S01]  /*4f50*/  @!P3 IMAD.MOV R14, RZ, RZ, -R14 ;  /* 0x000000ffff0eb224 */ /* 0x000fe200078e0a0e */
[C---:B------:R-:W-:Y:S01]  /*4f60*/  ISETP.GT.U32.AND P3, PT, R7.reuse, R28, PT ;  /* 0x0000001c0700720c */ /* 0x040fe20003f64070 */
[----:B------:R-:W-:Y:S01]  /*4f70*/  IMAD.MOV R6, RZ, RZ, -R6 ;  /* 0x000000ffff067224 */ /* 0x000fe200078e0a06 */
[C---:B0-----:R-:W-:Y:S01]  /*4f80*/  IADD3 R13, R2.reuse, 0xb8, RZ ;  /* 0x000000b8020d7810 */ /* 0x041fe20007ffe0ff */
[C---:B------:R-:W-:Y:S01]  /*4f90*/  IMAD R27, R7.reuse, R20, R27 ;  /* 0x00000014071b7224 */ /* 0x040fe200078e021b */
[----:B------:R-:W-:Y:S01]  /*4fa0*/  IABS R20, R23 ;  /* 0x0000001700147213 */ /* 0x000fe20000000000 */
[----:B------:R-:W-:Y:S01]  /*4fb0*/  IMAD R26, R7, R6, R26 ;  /* 0x00000006071a7224 */ /* 0x000fe200078e021a */
[----:B------:R-:W-:Y:S01]  /*4fc0*/  IADD3 R9, R2, 0x58, RZ ;  /* 0x0000005802097810 */ /* 0x000fe20007ffe0ff */
[----:B------:R-:W-:Y:S01]  /*4fd0*/  IMAD.HI.U32 R6, R0, R24, RZ ;  /* 0x0000001800067227 */ /* 0x000fe200078e00ff */
[----:B------:R0:W-:Y:S01]  /*4fe0*/  STL [R1+0x1650], R14 ;  /* 0x0016500e01007387 */ /* 0x0001e20000100800 */
[----:B------:R-:W-:-:S02]  /*4ff0*/  IADD3 R11, R2, 0x98, RZ ;  /* 0x00000098020b7810 */ /* 0x000fc40007ffe0ff */
[--C-:B------:R-:W-:Y:S01]  /*5000*/  @!P5 IMAD.IADD R3, R3, 0x1, -R7.reuse ;  /* 0x000000010303d824 */ /* 0x100fe200078e0a07 */
[C---:B------:R-:W-:Y:S01]  /*5010*/  ISETP.GT.U32.AND P5, PT, R7.reuse, R27, PT ;  /* 0x0000001b0700720c */ /* 0x040fe20003fa4070 */
[----:B------:R-:W-:Y:S02]  /*5020*/  IMAD.MOV R6, RZ, RZ, -R6 ;  /* 0x000000ffff067224 */ /* 0x000fe400078e0a06 */
[----:B------:R-:W-:Y:S01]  /*5030*/  @!P3 IMAD.IADD R28, R28, 0x1, -R7 ;  /* 0x000000011c1cb824 */ /* 0x000fe200078e0a07 */
[----:B------:R-:W-:Y:S01]  /*5040*/  ISETP.GE.AND P3, PT, R8, RZ, PT ;  /* 0x000000ff0800720c */ /* 0x000fe20003f66270 */
[----:B------:R-:W-:Y:S01]  /*5050*/  IMAD R24, R7, R6, R24 ;  /* 0x0000000607187224 */ /* 0x000fe200078e0218 */
[----:B0-----:R-:W-:Y:S01]  /*5060*/  IABS R14, R9 ;  /* 0x00000009000e7213 */ /* 0x001fe20000000000 */
[----:B------:R-:W-:Y:S01]  /*5070*/  IMAD.MOV.U32 R8, RZ, RZ, R3 ;  /* 0x000000ffff087224 */ /* 0x000fe200078e0003 */
[----:B------:R-:W-:Y:S01]  /*5080*/  IABS R6, R11 ;  /* 0x0000000b00067213 */ /* 0x000fe20000000000 */
[--C-:B------:R-:W-:Y:S01]  /*5090*/  @!P1 IMAD.IADD R15, R15, 0x1, -R7.reuse ;  /* 0x000000010f0f9824 */ /* 0x100fe200078e0a07 */
[----:B------:R-:W-:Y:S01]  /*50a0*/  ISETP.GE.AND P1, PT, R19, RZ, PT ;  /* 0x000000ff1300720c */ /* 0x000fe20003f26270 */
[----:B------:R-:W-:Y:S01]  /*50b0*/  @!P0 IMAD.MOV R8, RZ, RZ, -R8 ;  /* 0x000000ffff088224 */ /* 0x000fe200078e0a08 */
[----:B------:R-:W-:Y:S01]  /*50c0*/  ISETP.GT.U32.AND P0, PT, R7, R24, PT ;  /* 0x000000180700720c */ /* 0x000fe20003f04070 */
[--C-:B------:R-:W-:Y:S01]  /*50d0*/  @!P5 IMAD.IADD R27, R27, 0x1, -R7.reuse ;  /* 0x000000011b1bd824 */ /* 0x100fe200078e0a07 */
[----:B------:R-:W-:Y:S01]  /*50e0*/  IABS R19, R22 ;  /* 0x0000001600137213 */ /* 0x000fe20000000000 */
[----:B------:R-:W-:Y:S01]  /*50f0*/  @!P2 IMAD.IADD R4, R4, 0x1, -R7 ;  /* 0x000000010404a824 */ /* 0x000fe200078e0a07 */
[----:B------:R-:W-:Y:S01]  /*5100*/  ISETP.GE.AND P5, PT, R5, RZ, PT ;  /* 0x000000ff0500720c */ /* 0x000fe20003fa6270 */
[----:B------:R-:W-:Y:S01]  /*5110*/  @!P6 IMAD.MOV R28, RZ, RZ, -R28 ;  /* 0x000000ffff1ce224 */ /* 0x000fe200078e0a1c */
[----:B------:R-:W-:Y:S01]  /*5120*/  ISETP.GT.U32.AND P2, PT, R7, R26, PT ;  /* 0x0000001a0700720c */ /* 0x000fe20003f44070 */
[----:B------:R-:W-:Y:S01]  /*5130*/  IMAD.HI.U32 R5, R0, R19, RZ ;  /* 0x0000001300057227 */ /* 0x000fe200078e00ff */
[----:B------:R-:W-:-:S02]  /*5140*/  ISETP.GE.AND P6, PT, R22, RZ, PT ;  /* 0x000000ff1600720c */ /* 0x000fc40003fc6270 */
[----:B------:R-:W-:Y:S01]  /*5150*/  IABS R22, R17 ;  /* 0x0000001100167213 */ /* 0x000fe20000000000 */
[----:B------:R-:W-:Y:S02]  /*5160*/  IMAD.MOV R3, RZ, RZ, -R5 ;  /* 0x000000ffff037224 */ /* 0x000fe400078e0a05 */
[----:B------:R-:W-:Y:S02]  /*5170*/  @!P0 IMAD.IADD R24, R24, 0x1, -R7 ;  /* 0x0000000118188824 */ /* 0x000fe400078e0a07 */
[C---:B------:R-:W-:Y:S02]  /*5180*/  IMAD R19, R7.reuse, R3, R19 ;  /* 0x0000000307137224 */ /* 0x040fe400078e0213 */
[----:B------:R-:W-:Y:S01]  /*5190*/  IMAD.HI.U32 R3, R0, R20, RZ ;  /* 0x0000001400037227 */ /* 0x000fe200078e00ff */
[----:B------:R-:W-:-:S03]  /*51a0*/  ISETP.GT.U32.AND P0, PT, R7, R24, PT ;  /* 0x000000180700720c */ /* 0x000fc60003f04070 */
[----:B------:R-:W-:Y:S01]  /*51b0*/  @!P1 IMAD.MOV R15, RZ, RZ, -R15 ;  /* 0x000000ffff0f9224 */ /* 0x000fe200078e0a0f */
[C---:B------:R-:W-:Y:S01]  /*51c0*/  ISETP.GT.U32.AND P1, PT, R7.reuse, R27, PT ;  /* 0x0000001b0700720c */ /* 0x040fe20003f24070 */
[----:B------:R-:W-:Y:S02]  /*51d0*/  IMAD.MOV R3, RZ, RZ, -R3 ;  /* 0x000000ffff037224 */ /* 0x000fe400078e0a03 */
[----:B------:R-:W-:Y:S01]  /*51e0*/  IMAD.MOV.U32 R29, RZ, RZ, R4 ;  /* 0x000000ffff1d7224 */ /* 0x000fe200078e0004 */
[----:B------:R-:W-:Y:S01]  /*51f0*/  IABS R4, R13 ;  /* 0x0000000d00047213 */ /* 0x000fe20000000000 */
[----:B------:R-:W-:Y:S01]  /*5200*/  @!P2 IMAD.IADD R26, R26, 0x1, -R7 ;  /* 0x000000011a1aa824 */ /* 0x000fe200078e0a07 */
[----:B------:R0:W-:Y:S01]  /*5210*/  STL [R1+0x1654], R15 ;  /* 0x0016540f01007387 */ /* 0x0001e20000100800 */
[----:B------:R-:W-:Y:S02]  /*5220*/  IMAD R20, R7, R3, R20 ;  /* 0x0000000307147224 */ /* 0x000fe400078e0214 */
[----:B------:R-:W-:Y:S01]  /*5230*/  @!P4 IMAD.MOV R29, RZ, RZ, -R29 ;  /* 0x000000ffff1dc224 */ /* 0x000fe200078e0a1d */
[----:B------:R-:W-:Y:S01]  /*5240*/  ISETP.GE.AND P4, PT, R21, RZ, PT ;  /* 0x000000ff1500720c */ /* 0x000fe20003f86270 */
[--C-:B------:R-:W-:Y:S01]  /*5250*/  @!P0 IMAD.IADD R24, R24, 0x1, -R7.reuse ;  /* 0x0000000118188824 */ /* 0x100fe200078e0a07 */
[----:B------:R-:W-:Y:S01]  /*5260*/  ISETP.GT.U32.AND P2, PT, R7, R26, PT ;  /* 0x0000001a0700720c */ /* 0x000fe20003f44070 */
[----:B------:R-:W-:Y:S01]  /*5270*/  @!P1 IMAD.IADD R27, R27, 0x1, -R7 ;  /* 0x000000011b1b9824 */ /* 0x000fe200078e0a07 */
[----:B------:R-:W-:Y:S01]  /*5280*/  IABS R21, R18 ;  /* 0x0000001200157213 */ /* 0x000fe20000000000 */
[C---:B------:R-:W-:Y:S01]  /*5290*/  IMAD.HI.U32 R5, R0.reuse, R22, RZ ;  /* 0x0000001600057227 */ /* 0x040fe200078e00ff */
[C---:B------:R-:W-:Y:S01]  /*52a0*/  ISETP.GT.U32.AND P0, PT, R7.reuse, R20, PT ;  /* 0x000000140700720c */ /* 0x040fe20003f04070 */
[----:B------:R1:W-:Y:S01]  /*52b0*/  STL [R1+0x4], R8 ;  /* 0x0000040801007387 */ /* 0x0003e20000100800 */
[----:B------:R-:W-:Y:S01]  /*52c0*/  ISETP.GT.U32.AND P1, PT, R7, R19, PT ;  /* 0x000000130700720c */ /* 0x000fe20003f24070 */
[----:B------:R-:W-:Y:S01]  /*52d0*/  IMAD.HI.U32 R3, R0, R21, RZ ;  /* 0x0000001500037227 */ /* 0x000fe200078e00ff */
[----:B0-----:R-:W-:Y:S01]  /*52e0*/  IADD3 R15, R2, 0x18, RZ ;  /* 0x00000018020f7810 */ /* 0x001fe20007ffe0ff */
[----:B------:R-:W-:Y:S02]  /*52f0*/  STL [R1+0x1658], R29 ;  /* 0x0016581d01007387 */ /* 0x000fe40000100800 */
[----:B------:R-:W-:-:S02]  /*5300*/  IMAD.MOV R3, RZ, RZ, -R3 ;  /* 0x000000ffff037224 */ /* 0x000fc400078e0a03 */
[----:B------:R-:W-:Y:S01]  /*5310*/  @!P2 IMAD.IADD R26, R26, 0x1, -R7 ;  /* 0x000000011a1aa824 */ /* 0x000fe200078e0a07 */
[----:B------:R-:W-:Y:S01]  /*5320*/  ISETP.GE.AND P2, PT, R23, RZ, PT ;  /* 0x000000ff1700720c */ /* 0x000fe20003f46270 */
[----:B------:R-:W-:Y:S01]  /*5330*/  IMAD R21, R7, R3, R21 ;  /* 0x0000000307157224 */ /* 0x000fe200078e0215 */
[----:B-1----:R-:W-:Y:S01]  /*5340*/  IADD3 R8, R2, 0x38, RZ ;  /* 0x0000003802087810 */ /* 0x002fe20007ffe0ff */
[----:B------:R-:W-:Y:S01]  /*5350*/  @!P0 IMAD.IADD R20, R20, 0x1, -R7 ;  /* 0x0000000114148824 */ /* 0x000fe200078e0a07 */
[----:B------:R-:W-:Y:S01]  /*5360*/  STL [R1+0x165c], R28 ;  /* 0x00165c1c01007387 */ /* 0x000fe20000100800 */
[----:B------:R-:W-:Y:S01]  /*5370*/  IMAD.MOV R3, RZ, RZ, -R5 ;  /* 0x000000ffff037224 */ /* 0x000fe200078e0a05 */
[----:B------:R-:W-:Y:S01]  /*5380*/  IABS R5, R10 ;  /* 0x0000000a00057213 */ /* 0x000fe20000000000 */
[----:B------:R-:W-:-:S04]  /*5390*/  IMAD.HI.U32 R23, R0, R4, RZ ;  /* 0x0000000400177227 */ /* 0x000fc800078e00ff */
[----:B------:R-:W-:Y:S02]  /*53a0*/  @!P1 IMAD.IADD R19, R19, 0x1, -R7 ;  /* 0x0000000113139824 */ /* 0x000fe400078e0a07 */
[----:B------:R-:W-:Y:S01]  /*53b0*/  @!P3 IMAD.MOV R27, RZ, RZ, -R27 ;  /* 0x000000ffff1bb224 */ /* 0x000fe200078e0a1b */
[C---:B------:R-:W-:Y:S01]  /*53c0*/  ISETP.GT.U32.AND P3, PT, R7.reuse, R20, PT ;  /* 0x000000140700720c */ /* 0x040fe20003f64070 */
[----:B------:R-:W-:Y:S01]  /*53d0*/  IMAD.MOV R23, RZ, RZ, -R23 ;  /* 0x000000ffff177224 */ /* 0x000fe200078e0a17 */
[C---:B------:R-:W-:Y:S01]  /*53e0*/  ISETP.GT.U32.AND P1, PT, R7.reuse, R19, PT ;  /* 0x000000130700720c */ /* 0x040fe20003f24070 */
[----:B------:R-:W-:Y:S01]  /*53f0*/  IMAD.MOV.U32 R12, RZ, RZ, R5 ;  /* 0x000000ffff0c7224 */ /* 0x000fe200078e0005 */
[----:B------:R-:W-:Y:S01]  /*5400*/  STL [R1+0x1660], R27 ;  /* 0x0016601b01007387 */ /* 0x000fe20000100800 */
[----:B------:R-:W-:Y:S02]  /*5410*/  IMAD R23, R7, R23, R4 ;  /* 0x0000001707177224 */ /* 0x000fe400078e0204 */
[----:B------:R-:W-:-:S04]  /*5420*/  IMAD.HI.U32 R4, R0, R12, RZ ;  /* 0x0000000c00047227 */ /* 0x000fc800078e00ff */
[----:B------:R-:W-:Y:S02]  /*5430*/  IMAD.MOV R5, RZ, RZ, -R4 ;  /* 0x000000ffff057224 */ /* 0x000fe400078e0a04 */
[----:B------:R-:W-:Y:S02]  /*5440*/  IMAD.MOV.U32 R4, RZ, RZ, R14 ;  /* 0x000000ffff047224 */ /* 0x000fe400078e000e */
[C---:B------:R-:W-:Y:S02]  /*5450*/  IMAD R22, R7.reuse, R3, R22 ;  /* 0x0000000307167224 */ /* 0x040fe400078e0216 */
[----:B------:R-:W-:Y:S01]  /*5460*/  @!P3 IMAD.IADD R20, R20, 0x1, -R7 ;  /* 0x000000011414b824 */ /* 0x000fe200078e0a07 */
[C---:B------:R-:W-:Y:S01]  /*5470*/  ISETP.GT.U32.AND P3, PT, R7.reuse, R23, PT ;  /* 0x000000170700720c */ /* 0x040fe20003f64070 */
[----:B------:R-:W-:Y:S01]  /*5480*/  IMAD.HI.U32 R2, R0, R4, RZ ;  /* 0x0000000400027227 */ /* 0x000fe200078e00ff */
[----:B------:R-:W-:-:S03]  /*5490*/  ISETP.GT.U32.AND P0, PT, R7, R22, PT ;  /* 0x000000160700720c */ /* 0x000fc60003f04070 */
[----:B------:R-:W-:Y:S01]  /*54a0*/  @!P1 IMAD.IADD R19, R19, 0x1, -R7 ;  /* 0x0000000113139824 */ /* 0x000fe200078e0a07 */
[----:B------:R-:W-:Y:S01]  /*54b0*/  ISETP.GT.U32.AND P1, PT, R7, R21, PT ;  /* 0x000000150700720c */ /* 0x000fe20003f24070 */
[----:B------:R-:W-:Y:S02]  /*54c0*/  IMAD.MOV R2, RZ, RZ, -R2 ;  /* 0x000000ffff027224 */ /* 0x000fe400078e0a02 */
[----:B------:R-:W-:-:S04]  /*54d0*/  IMAD.HI.U32 R3, R0, R6, RZ ;  /* 0x0000000600037227 */ /* 0x000fc800078e00ff */
[----:B------:R-:W-:Y:S02]  /*54e0*/  IMAD R4, R7, R2, R4 ;  /* 0x0000000207047224 */ /* 0x000fe400078e0204 */
[--C-:B------:R-:W-:Y:S02]  /*54f0*/  @!P3 IMAD.IADD R23, R23, 0x1, -R7.reuse ;  /* 0x000000011717b824 */ /* 0x100fe400078e0a07 */
[--C-:B------:R-:W-:Y:S01]  /*5500*/  @!P0 IMAD.IADD R22, R22, 0x1, -R7.reuse ;  /* 0x0000000116168824 */ /* 0x100fe200078e0a07 */
[----:B------:R-:W-:Y:S01]  /*5510*/  ISETP.GT.U32.AND P3, PT, R7, R4, PT ;  /* 0x000000040700720c */ /* 0x000fe20003f64070 */
[----:B------:R-:W-:Y:S02]  /*5520*/  @!P1 IMAD.IADD R21, R21, 0x1, -R7 ;  /* 0x0000000115159824 */ /* 0x000fe400078e0a07 */
[----:B------:R-:W-:Y:S01]  /*5530*/  IMAD.MOV R3, RZ, RZ, -R3 ;  /* 0x000000ffff037224 */ /* 0x000fe200078e0a03 */
[C---:B------:R-:W-:Y:S01]  /*5540*/  ISETP.GT.U32.AND P0, PT, R7.reuse, R22, PT ;  /* 0x000000160700720c */ /* 0x040fe20003f04070 */
[C---:B------:R-:W-:Y:S01]  /*5550*/  IMAD R5, R7.reuse, R5, R12 ;  /* 0x0000000507057224 */ /* 0x040fe200078e020c */
[C---:B------:R-:W-:Y:S01]  /*5560*/  ISETP.GT.U32.AND P1, PT, R7.reuse, R21, PT ;  /* 0x000000150700720c */ /* 0x040fe20003f24070 */
[----:B------:R-:W-:Y:S01]  /*5570*/  IMAD R6, R7, R3, R6 ;  /* 0x0000000307067224 */ /* 0x000fe200078e0206 */
[----:B------:R-:W-:Y:S01]  /*5580*/  IABS R3, R8 ;  /* 0x0000000800037213 */ /* 0x000fe20000000000 */
[----:B------:R-:W-:Y:S01]  /*5590*/  @!P2 IMAD.MOV R20, RZ, RZ, -R20 ;  /* 0x000000ffff14a224 */ /* 0x000fe200078e0a14 */
[----:B------:R-:W-:Y:S01]  /*55a0*/  IABS R12, R15 ;  /* 0x0000000f000c7213 */ /* 0x000fe20000000000 */
[----:B------:R-:W-:-:S02]  /*55b0*/  @!P5 IMAD.MOV R26, RZ, RZ, -R26 ;  /* 0x000000ffff1ad224 */ /* 0x000fc400078e0a1a */
[--C-:B------:R-:W-:Y:S01]  /*55c0*/  @!P3 IMAD.IADD R4, R4, 0x1, -R7.reuse ;  /* 0x000000010404b824 */ /* 0x100fe200078e0a07 */
[C---:B------:R-:W-:Y:S01]  /*55d0*/  ISETP.GT.U32.AND P3, PT, R7.reuse, R23, PT ;  /* 0x000000170700720c */ /* 0x040fe20003f64070 */
[----:B------:R-:W-:Y:S01]  /*55e0*/  IMAD.HI.U32 R2, R0, R3, RZ ;  /* 0x0000000300027227 */ /* 0x000fe200078e00ff */
[----:B------:R-:W-:Y:S02]  /*55f0*/  STL [R1+0x1664], R26 ;  /* 0x0016641a01007387 */ /* 0x000fe40000100800 */
[----:B------:R-:W-:Y:S01]  /*5600*/  ISETP.GT.U32.AND P2, PT, R7, R4, PT ;  /* 0x000000040700720c */ /* 0x000fe20003f44070 */
[--C-:B------:R-:W-:Y:S01]  /*5610*/  @!P1 IMAD.IADD R21, R21, 0x1, -R7.reuse ;  /* 0x0000000115159824 */ /* 0x100fe200078e0a07 */
[C---:B------:R-:W-:Y:S01]  /*5620*/  ISETP.GT.U32.AND P1, PT, R7.reuse, R6, PT ;  /* 0x000000060700720c */ /* 0x040fe20003f24070 */
[----:B------:R-:W-:Y:S01]  /*5630*/  @!P0 IMAD.IADD R22, R22, 0x1, -R7 ;  /* 0x0000000116168824 */ /* 0x000fe200078e0a07 */
[----:B------:R-:W-:Y:S01]  /*5640*/  ISETP.GT.U32.AND P0, PT, R7, R5, PT ;  /* 0x000000050700720c */ /* 0x000fe20003f04070 */
[----:B------:R-:W-:-:S02]  /*5650*/  IMAD.MOV R2, RZ, RZ, -R2 ;  /* 0x000000ffff027224 */ /* 0x000fc400078e0a02 */
[----:B------:R-:W-:Y:S01]  /*5660*/  IMAD.MOV.U32 R16, RZ, RZ, R12 ;  /* 0x000000ffff107224 */ /* 0x000fe200078e000c */
[----:B------:R-:W-:Y:S01]  /*5670*/  IABS R12, R25 ;  /* 0x00000019000c7213 */ /* 0x000fe20000000000 */
[----:B------:R-:W-:Y:S01]  /*5680*/  @!P3 IMAD.IADD R23, R23, 0x1, -R7 ;  /* 0x000000011717b824 */ /* 0x000fe200078e0a07 */
[----:B------:R-:W-:Y:S01]  /*5690*/  ISETP.GE.AND P3, PT, R11, RZ, PT ;  /* 0x000000ff0b00720c */ /* 0x000fe20003f66270 */
[----:B------:R-:W-:Y:S01]  /*56a0*/  IMAD R3, R7, R2, R3 ;  /* 0x0000000207037224 */ /* 0x000fe200078e0203 */
[----:B------:R-:W0:Y:S01]  /*56b0*/  S2R R11, SR_TID.X ;  /* 0x00000000000b7919 */ /* 0x000e220000002100 */
[----:B------:R-:W-:Y:S02]  /*56c0*/  @!P6 IMAD.MOV R19, RZ, RZ, -R19 ;  /* 0x000000ffff13e224 */ /* 0x000fe400078e0a13 */
[--C-:B------:R-:W-:Y:S01]  /*56d0*/  @!P1 IMAD.IADD R6, R6, 0x1, -R7.reuse ;  /* 0x0000000106069824 */ /* 0x100fe200078e0a07 */
[----:B------:R-:W-:Y:S01]  /*56e0*/  ISETP.GE.AND P1, PT, R18, RZ, PT ;  /* 0x000000ff1200720c */ /* 0x000fe20003f26270 */
[----:B------:R-:W-:Y:S01]  /*56f0*/  @!P0 IMAD.IADD R5, R5, 0x1, -R7 ;  /* 0x0000000105058824 */ /* 0x000fe200078e0a07 */
[----:B------:R-:W-:Y:S01]  /*5700*/  ISETP.GE.AND P0, PT, R17, RZ, PT ;  /* 0x000000ff1100720c */ /* 0x000fe20003f06270 */
[----:B------:R-:W-:Y:S01]  /*5710*/  IMAD.HI.U32 R14, R0, R16, RZ ;  /* 0x00000010000e7227 */ /* 0x000fe200078e00ff */
[----:B------:R-:W-:-:S02]  /*5720*/  ISETP.GT.U32.AND P6, PT, R7, R3, PT ;  /* 0x000000030700720c */ /* 0x000fc40003fc4070 */
[----:B------:R-:W-:Y:S01]  /*5730*/  ISETP.GT.U32.AND P5, PT, R7, R5, PT ;  /* 0x000000050700720c */ /* 0x000fe20003fa4070 */
[----:B------:R-:W-:-:S04]  /*5740*/  IMAD.HI.U32 R0, R0, R12, RZ ;  /* 0x0000000c00007227 */ /* 0x000fc800078e00ff */
[----:B------:R-:W-:Y:S01]  /*5750*/  @!P2 IMAD.IADD R4, R4, 0x1, -R7 ;  /* 0x000000010404a824 */ /* 0x000fe200078e0a07 */
[----:B------:R-:W-:Y:S01]  /*5760*/  ISETP.GE.AND P2, PT, R9, RZ, PT ;  /* 0x000000ff0900720c */ /* 0x000fe20003f46270 */
[----:B------:R-:W-:Y:S01]  /*5770*/  @!P1 IMAD.MOV R21, RZ, RZ, -R21 ;  /* 0x000000ffff159224 */ /* 0x000fe200078e0a15 */
[----:B------:R-:W-:Y:S01]  /*5780*/  ISETP.GE.AND P1, PT, R13, RZ, PT ;  /* 0x000000ff0d00720c */ /* 0x000fe20003f26270 */
[----:B------:R-:W-:Y:S02]  /*5790*/  IMAD.MOV R14, RZ, RZ, -R14 ;  /* 0x000000ffff0e7224 */ /* 0x000fe400078e0a0e */
[----:B------:R-:W-:Y:S02]  /*57a0*/  IMAD.MOV R0, RZ, RZ, -R0 ;  /* 0x000000ffff007224 */ /* 0x000fe400078e0a00 */
[----:B------:R-:W-:Y:S01]  /*57b0*/  @!P5 IMAD.IADD R5, R5, 0x1, -R7 ;  /* 0x000000010505d824 */ /* 0x000fe200078e0a07 */
[----:B------:R-:W-:Y:S01]  /*57c0*/  ISETP.GE.AND P5, PT, R10, RZ, PT ;  /* 0x000000ff0a00720c */ /* 0x000fe20003fa6270 */
[C---:B0-----:R-:W-:Y:S01]  /*57d0*/  IMAD.SHL.U32 R9, R11.reuse, 0x2, RZ ;  /* 0x000000020b097824 */ /* 0x041fe200078e00ff */
[C---:B------:R-:W-:Y:S01]  /*57e0*/  LOP3.LUT R13, R11.reuse, 0x7, RZ, 0xc0, !PT ;  /* 0x000000070b0d7812 */ /* 0x040fe200078ec0ff */
[----:B------:R-:W-:-:S02]  /*57f0*/  IMAD.SHL.U32 R10, R11, 0x10, RZ ;  /* 0x000000100b0a7824 */ /* 0x000fc400078e00ff */
[----:B------:R-:W-:Y:S01]  /*5800*/  @!P4 IMAD.MOV R24, RZ, RZ, -R24 ;  /* 0x000000ffff18c224 */ /* 0x000fe200078e0a18 */
[C---:B------:R-:W-:Y:S01]  /*5810*/  ISETP.GT.U32.AND P4, PT, R7.reuse, R6, PT ;  /* 0x000000060700720c */ /* 0x040fe20003f84070 */
[C---:B------:R-:W-:Y:S01]  /*5820*/  IMAD R2, R7.reuse, R14, R16 ;  /* 0x0000000e07027224 */ /* 0x040fe200078e0210 */
[----:B------:R-:W-:Y:S01]  /*5830*/  SHF.R.U32.HI R16, RZ, 0x2, R11 ;  /* 0x00000002ff107819 */ /* 0x000fe2000001160b */
[----:B------:R-:W-:Y:S01]  /*5840*/  IMAD R0, R7, R0, R12 ;  /* 0x0000000007007224 */ /* 0x000fe200078e020c */
[----:B------:R-:W-:Y:S01]  /*5850*/  LOP3.LUT R12, R9, 0x10, RZ, 0xc0, !PT ;  /* 0x00000010090c7812 */ /* 0x000fe200078ec0ff */
[----:B------:R-:W-:Y:S01]  /*5860*/  @!P0 IMAD.MOV R22, RZ, RZ, -R22 ;  /* 0x000000ffff168224 */ /* 0x000fe200078e0a16 */
[----:B------:R-:W-:Y:S01]  /*5870*/  LOP3.LUT R14, R10, 0x600, RZ, 0xc0, !PT ;  /* 0x000006000a0e7812 */ /* 0x000fe200078ec0ff */
[----:B------:R-:W-:Y:S01]  /*5880*/  @!P6 IMAD.IADD R3, R3, 0x1, -R7 ;  /* 0x000000010303e824 */ /* 0x000fe200078e0a07 */
[----:B------:R-:W-:Y:S01]  /*5890*/  STL [R1+0x1668], R24 ;  /* 0x0016681801007387 */ /* 0x000fe20000100800 */
[----:B------:R-:W-:Y:S01]  /*58a0*/  ISETP.GE.AND P6, PT, R8, RZ, PT ;  /* 0x000000ff0800720c */ /* 0x000fe20003fc6270 */
[----:B------:R-:W-:Y:S01]  /*58b0*/  IMAD R10, R13, 0x410, RZ ;  /* 0x000004100d0a7824 */ /* 0x000fe200078e02ff */
[----:B------:R-:W-:Y:S01]  /*58c0*/  LOP3.LUT R12, R12, 0x20, R16, 0xf8, !PT ;  /* 0x000000200c0c7812 */ /* 0x000fe200078ef810 */
[----:B------:R-:W-:Y:S01]  /*58d0*/  STL [R1+0x166c], R19 ;  /* 0x00166c1301007387 */ /* 0x000fe20000100800 */
[----:B------:R-:W-:Y:S01]  /*58e0*/  @!P1 IMAD.MOV R23, RZ, RZ, -R23 ;  /* 0x000000ffff179224 */ /* 0x000fe200078e0a17 */
[----:B------:R-:W-:Y:S01]  /*58f0*/  ISETP.GT.U32.AND P0, PT, R7, R2, PT ;  /* 0x000000020700720c */ /* 0x000fe20003f04070 */
[----:B------:R-:W-:Y:S01]  /*5900*/  IMAD.SHL.U32 R8, R11, 0x8, RZ ;  /* 0x000000080b087824 */ /* 0x000fe200078e00ff */
[----:B------:R-:W-:Y:S01]  /*5910*/  STL [R1+0x1670], R20 ;  /* 0x0016701401007387 */ /* 0x000fe20000100800 */
[----:B------:R-:W-:Y:S01]  /*5920*/  LOP3.LUT R10, R10, R12, RZ, 0x3c, !PT ;  /* 0x0000000c0a0a7212 */ /* 0x000fe200078e3cff */
[----:B------:R-:W-:Y:S01]  /*5930*/  @!P4 IMAD.IADD R6, R6, 0x1, -R7 ;  /* 0x000000010606c824 */ /* 0x000fe200078e0a07 */
[----:B------:R-:W-:Y:S01]  /*5940*/  ISETP.GT.U32.AND P4, PT, R7, R0, PT ;  /* 0x000000000700720c */ /* 0x000fe20003f84070 */
[----:B------:R-:W-:Y:S01]  /*5950*/  STL [R1+0x1674], R21 ;  /* 0x0016741501007387 */ /* 0x000fe20000100800 */
[----:B------:R-:W-:Y:S01]  /*5960*/  LOP3.LUT R12, R8, 0x30, R9, 0x48, !PT ;  /* 0x00000030080c7812 */ /* 0x000fe200078e4809 */
[----:B------:R-:W-:-:S02]  /*5970*/  IMAD R13, R13, 0x40, R14 ;  /* 0x000000400d0d7824 */ /* 0x000fc400078e020e */
[----:B------:R-:W-:Y:S03]  /*5980*/  STL [R1+0x1678], R22 ;  /* 0x0016781601007387 */ /* 0x000fe60000100800 */
[----:B------:R-:W-:Y:S01]  /*5990*/  @!P0 IMAD.IADD R2, R2, 0x1, -R7 ;  /* 0x0000000102028824 */ /* 0x000fe200078e0a07 */
[----:B------:R0:W-:Y:S01]  /*59a0*/  STL [R1+0x1570], R9 ;  /* 0x0015700901007387 */ /* 0x0001e20000100800 */
[----:B------:R-:W-:-:S03]  /*59b0*/  ISETP.GT.U32.AND P0, PT, R7, R3, PT ;  /* 0x000000030700720c */ /* 0x000fc60003f04070 */
[----:B------:R-:W-:Y:S01]  /*59c0*/  STL [R1+0x167c], R23 ;  /* 0x00167c1701007387 */ /* 0x000fe20000100800 */
[--C-:B------:R-:W-:Y:S01]  /*59d0*/  @!P4 IMAD.IADD R0, R0, 0x1, -R7.reuse ;  /* 0x000000010000c824 */ /* 0x100fe200078e0a07 */
[C---:B------:R-:W-:Y:S02]  /*59e0*/  ISETP.GT.U32.AND P4, PT, R7.reuse, R2, PT ;  /* 0x000000020700720c */ /* 0x040fe40003f84070 */
[----:B0-----:R-:W2:Y:S02]  /*59f0*/  LDL.LU R9, [R1+0xcc] ;  /* 0x0000cc0001097983 */ /* 0x001ea40000300800 */
[----:B------:R-:W-:Y:S02]  /*5a00*/  ISETP.GT.U32.AND P1, PT, R7, R0, PT ;  /* 0x000000000700720c */ /* 0x000fe40003f24070 */
[----:B------:R-:W3:Y:S02]  /*5a10*/  LDL.LU R8, [R1+0xbc] ;  /* 0x0000bc0001087983 */ /* 0x000ee40000300800 */
[--C-:B------:R-:W-:Y:S01]  /*5a20*/  @!P0 IMAD.IADD R3, R3, 0x1, -R7.reuse ;  /* 0x0000000103038824 */ /* 0x100fe200078e0a07 */
[----:B------:R-:W-:Y:S01]  /*5a30*/  ISETP.GE.AND P0, PT, R15, RZ, PT ;  /* 0x000000ff0f00720c */ /* 0x000fe20003f06270 */
[----:B------:R-:W4:Y:S03]  /*5a40*/  LDL.LU R16, [R1+0xb8] ;  /* 0x0000b80001107983 */ /* 0x000f260000300800 */
[----:B------:R-:W-:Y:S01]  /*5a50*/  @!P4 IMAD.IADD R2, R2, 0x1, -R7 ;  /* 0x000000010202c824 */ /* 0x000fe200078e0a07 */
[----:B------:R-:W-:Y:S01]  /*5a60*/  ISETP.GE.AND P4, PT, R25, RZ, PT ;  /* 0x000000ff1900720c */ /* 0x000fe20003f86270 */
[----:B------:R-:W-:Y:S01]  /*5a70*/  IMAD.SHL.U32 R11, R11, 0x200, RZ ;  /* 0x000002000b0b7824 */ /* 0x000fe200078e00ff */
[----:B------:R-:W4:Y:S01]  /*5a80*/  LDL.LU R18, [R1+0xb4] ;  /* 0x0000b40001127983 */ /* 0x000f220000300800 */
[----:B------:R-:W-:-:S02]  /*5a90*/  IMAD.IADD R12, R12, 0x1, R13 ;  /* 0x000000010c0c7824 */ /* 0x000fc400078e020d */
[----:B------:R-:W-:Y:S01]  /*5aa0*/  @!P3 IMAD.MOV R6, RZ, RZ, -R6 ;  /* 0x000000ffff06b224 */ /* 0x000fe200078e0a06 */
[----:B------:R-:W-:Y:S01]  /*5ab0*/  LOP3.LUT R10, R10, 0x2000, R11, 0xf8, !PT ;  /* 0x000020000a0a7812 */ /* 0x000fe200078ef80b */
[----:B------:R-:W-:Y:S01]  /*5ac0*/  @!P1 IMAD.IADD R0, R0, 0x1, -R7 ;  /* 0x0000000100009824 */ /* 0x000fe200078e0a07 */
[----:B------:R-:W4:Y:S01]  /*5ad0*/  LDL.LU R17, [R1+0xb0] ;  /* 0x0000b00001117983 */ /* 0x000f220000300800 */
[----:B------:R-:W-:Y:S02]  /*5ae0*/  @!P5 IMAD.MOV R5, RZ, RZ, -R5 ;  /* 0x000000ffff05d224 */ /* 0x000fe400078e0a05 */
[----:B------:R-:W-:Y:S01]  /*5af0*/  @!P2 IMAD.MOV R4, RZ, RZ, -R4 ;  /* 0x000000ffff04a224 */ /* 0x000fe200078e0a04 */
[----:B------:R-:W-:Y:S01]  /*5b00*/  STL [R1+0x10d4], R12 ;  /* 0x0010d40c01007387 */ /* 0x000fe20000100800 */
[----:B------:R-:W-:Y:S01]  /*5b10*/  @!P6 IMAD.MOV R3, RZ, RZ, -R3 ;  /* 0x000000ffff03e224 */ /* 0x000fe200078e0a03 */
[----:B------:R-:W-:Y:S01]  /*5b20*/  ISETP.NE.AND P1, PT, RZ, c[0x0][0x17c], PT ;  /* 0x00005f00ff007a0c */ /* 0x000fe20003f25270 */
[----:B------:R-:W-:Y:S01]  /*5b30*/  @!P0 IMAD.MOV R2, RZ, RZ, -R2 ;  /* 0x000000ffff028224 */ /* 0x000fe200078e0a02 */
[----:B------:R-:W-:Y:S01]  /*5b40*/  STL [R1+0x10d0], R10 ;  /* 0x0010d00a01007387 */ /* 0x000fe20000100800 */
[----:B------:R-:W-:Y:S01]  /*5b50*/  LOP3.LUT R7, RZ, c[0x0][0x17c], RZ, 0x33, !PT ;  /* 0x00005f00ff077a12 */ /* 0x000fe200078e33ff */
[----:B------:R-:W-:-:S02]  /*5b60*/  @!P4 IMAD.MOV R0, RZ, RZ, -R0 ;  /* 0x000000ffff00c224 */ /* 0x000fc400078e0a00 */
[----:B------:R-:W-:Y:S04]  /*5b70*/  STL [R1+0x1680], R6 ;  /* 0x0016800601007387 */ /* 0x000fe80000100800 */
[----:B------:R-:W-:Y:S04]  /*5b80*/  STL [R1+0x1684], R5 ;  /* 0x0016840501007387 */ /* 0x000fe80000100800 */
[----:B------:R-:W-:Y:S04]  /*5b90*/  STL [R1+0x1688], R4 ;  /* 0x0016880401007387 */ /* 0x000fe80000100800 */
[----:B------:R2:W-:Y:S04]  /*5ba0*/  STL [R1+0x168c], R3 ;  /* 0x00168c0301007387 */ /* 0x0005e80000100800 */
[----:B------:R3:W-:Y:S04]  /*5bb0*/  STL [R1+0x1690], R2 ;  /* 0x0016900201007387 */ /* 0x0007e80000100800 */
[----:B------:R4:W-:Y:S01]  /*5bc0*/  STL [R1+0x1694], R0 ;  /* 0x0016940001007387 */ /* 0x0009e20000100800 */
[----:B--2---:R-:W-:-:S02]  /*5bd0*/  SEL R3, R7, R9, !P1 ;  /* 0x0000000907037207 */ /* 0x004fc40004800000 */
[----:B---3--:R-:W-:-:S03]  /*5be0*/  SEL R2, R7, R8, !P1 ;  /* 0x0000000807027207 */ /* 0x008fc60004800000 */
[----:B------:R-:W-:Y:S01]  /*5bf0*/  STL [R1+0x10dc], R3 ;  /* 0x0010dc0301007387 */ /* 0x000fe20000100800 */
[----:B----4-:R-:W-:-:S03]  /*5c00*/  SEL R0, R7, R16, !P1 ;  /* 0x0000001007007207 */ /* 0x010fc60004800000 */
[----:B------:R-:W-:Y:S04]  /*5c10*/  STL [R1+0xbc], R2 ;  /* 0x0000bc0201007387 */ /* 0x000fe80000100800 */
[----:B------:R0:W-:Y:S04]  /*5c20*/  STL [R1+0xb8], R0 ;  /* 0x0000b80001007387 */ /* 0x0001e80000100800 */
[----:B0-----:R-:W2:Y:S01]  /*5c30*/  LDL.LU R0, [R1+0xa0] ;  /* 0x0000a00001007983 */ /* 0x001ea20000300800 */
[C---:B------:R-:W-:Y:S02]  /*5c40*/  SEL R3, R7.reuse, R18, !P1 ;  /* 0x0000001207037207 */ /* 0x040fe40004800000 */
[----:B------:R-:W-:-:S03]  /*5c50*/  SEL R2, R7, R17, !P1 ;  /* 0x0000001107027207 */ /* 0x000fc60004800000 */
[----:B------:R-:W-:Y:S04]  /*5c60*/  STL [R1+0xb4], R3 ;  /* 0x0000b40301007387 */ /* 0x000fe80000100800 */
[----:B--2---:R0:W-:Y:S04]  /*5c70*/  STL [R1+0x1698], R0 ;  /* 0x0016980001007387 */ /* 0x0041e80000100800 */
[----:B------:R-:W-:Y:S04]  /*5c80*/  STL [R1+0xb0], R2 ;  /* 0x0000b00201007387 */ /* 0x000fe80000100800 */
[----:B0-----:R-:W2:Y:S04]  /*5c90*/  LDL.LU R0, [R1+0xa4] ;  /* 0x0000a40001007983 */ /* 0x001ea80000300800 */
[----:B--2---:R0:W-:Y:S04]  /*5ca0*/  STL [R1+0x169c], R0 ;  /* 0x00169c0001007387 */ /* 0x0041e80000100800 */
[----:B0-----:R-:W2:Y:S04]  /*5cb0*/  LDL.LU R0, [R1+0xa8] ;  /* 0x0000a80001007983 */ /* 0x001ea80000300800 */
[----:B--2---:R0:W-:Y:S04]  /*5cc0*/  STL [R1+0x16a0], R0 ;  /* 0x0016a00001007387 */ /* 0x0041e80000100800 */
[----:B0-----:R-:W2:Y:S04]  /*5cd0*/  LDL.LU R0, [R1+0xac] ;  /* 0x0000ac0001007983 */ /* 0x001ea80000300800 */
[----:B------:R-:W3:Y:S04]  /*5ce0*/  LDL.LU R2, [R1+0x9c] ;  /* 0x00009c0001027983 */ /* 0x000ee80000300800 */
[----:B------:R-:W4:Y:S04]  /*5cf0*/  LDL.LU R3, [R1+0x94] ;  /* 0x0000940001037983 */ /* 0x000f280000300800 */
[----:B------:R-:W3:Y:S04]  /*5d00*/  LDL.LU R4, [R1+0x90] ;  /* 0x0000900001047983 */ /* 0x000ee80000300800 */
        /* <DEDUP_REMOVED lines=23> */
[----:B------:R-:W3:Y:S01]  /*5e80*/  LDL.LU R25, [R1+0x14] ;  /* 0x0000140001197983 */ /* 0x000ee20000300800 */
[----:B--2---:R-:W-:-:S05]  /*5e90*/  SEL R0, R7, R0, !P1 ;  /* 0x0000000007007207 */ /* 0x004fca0004800000 */
[----:B------:R0:W-:Y:S04]  /*5ea0*/  STL [R1+0xac], R0 ;  /* 0x0000ac0001007387 */ /* 0x0001e80000100800 */
[----:B0-----:R-:W2:Y:S02]  /*5eb0*/  LDL.LU R0, [R1+0x16a0] ;  /* 0x0016a00001007983 */ /* 0x001ea40000300800 */
[----:B--2---:R-:W-:-:S05]  /*5ec0*/  SEL R0, R7, R0, !P1 ;  /* 0x0000000007007207 */ /* 0x004fca0004800000 */
[----:B------:R0:W-:Y:S04]  /*5ed0*/  STL [R1+0xa8], R0 ;  /* 0x0000a80001007387 */ /* 0x0001e80000100800 */
[----:B0-----:R-:W2:Y:S02]  /*5ee0*/  LDL.LU R0, [R1+0x169c] ;  /* 0x00169c0001007983 */ /* 0x001ea40000300800 */
[----:B--2---:R-:W-:-:S05]  /*5ef0*/  SEL R0, R7, R0, !P1 ;  /* 0x0000000007007207 */ /* 0x004fca0004800000 */
[----:B------:R0:W-:Y:S04]  /*5f00*/  STL [R1+0xa4], R0 ;  /* 0x0000a40001007387 */ /* 0x0001e80000100800 */
[----:B0-----:R-:W2:Y:S01]  /*5f10*/  LDL.LU R0, [R1+0x1698] ;  /* 0x0016980001007983 */ /* 0x001ea20000300800 */
[C---:B---3--:R-:W-:Y:S02]  /*5f20*/  SEL R2, R7.reuse, R2, !P1 ;  /* 0x0000000207027207 */ /* 0x048fe40004800000 */
[C---:B----4-:R-:W-:Y:S02]  /*5f30*/  SEL R3, R7.reuse, R3, !P1 ;  /* 0x0000000307037207 */ /* 0x050fe40004800000 */
[C---:B------:R-:W-:Y:S02]  /*5f40*/  SEL R4, R7.reuse, R4, !P1 ;  /* 0x0000000407047207 */ /* 0x040fe40004800000 */
[----:B------:R-:W-:-:S02]  /*5f50*/  SEL R5, R7, R5, !P1 ;  /* 0x0000000507057207 */ /* 0x000fc40004800000 */
[C---:B------:R-:W-:Y:S02]  /*5f60*/  SEL R6, R7.reuse, R6, !P1 ;  /* 0x0000000607067207 */ /* 0x040fe40004800000 */
[C---:B------:R-:W-:Y:S02]  /*5f70*/  SEL R23, R7.reuse, R23, !P1 ;  /* 0x0000001707177207 */ /* 0x040fe40004800000 */
[C---:B------:R-:W-:Y:S02]  /*5f80*/  SEL R22, R7.reuse, R22, !P1 ;  /* 0x0000001607167207 */ /* 0x040fe40004800000 */
[C---:B------:R-:W-:Y:S02]  /*5f90*/  SEL R21, R7.reuse, R21, !P1 ;  /* 0x0000001507157207 */ /* 0x040fe40004800000 */
        /* <DEDUP_REMOVED lines=18> */
[----:B--2---:R-:W-:-:S05]  /*60c0*/  SEL R0, R7, R0, !P1 ;  /* 0x0000000007007207 */ /* 0x004fca0004800000 */
[----:B------:R0:W-:Y:S04]  /*60d0*/  STL [R1+0xa0], R0 ;  /* 0x0000a00001007387 */ /* 0x0001e80000100800 */
[----:B0-----:R-:W2:Y:S04]  /*60e0*/  LDL.LU R0, [R1+0x1694] ;  /* 0x0016940001007983 */ /* 0x001ea80000300800 */
[----:B------:R0:W-:Y:S04]  /*60f0*/  STL [R1+0x98], R2 ;  /* 0x0000980201007387 */ /* 0x0001e80000100800 */
[----:B0-----:R-:W3:Y:S04]  /*6100*/  LDL.LU R2, [R1+0x1690] ;  /* 0x0016900001027983 */ /* 0x001ee80000300800 */
[----:B------:R0:W-:Y:S04]  /*6110*/  STL [R1+0x94], R3 ;  /* 0x0000940301007387 */ /* 0x0001e80000100800 */
[----:B0-----:R-:W4:Y:S04]  /*6120*/  LDL.LU R3, [R1+0x168c] ;  /* 0x00168c0001037983 */ /* 0x001f280000300800 */
[----:B------:R0:W-:Y:S04]  /*6130*/  STL [R1+0x90], R4 ;  /* 0x0000900401007387 */ /* 0x0001e80000100800 */
[----:B0-----:R-:W2:Y:S04]  /*6140*/  LDL.LU R4, [R1+0x1688] ;  /* 0x0016880001047983 */ /* 0x001ea80000300800 */
        /* <DEDUP_REMOVED lines=45> */
[----:B0-----:R-:W2:Y:S01]  /*6420*/  LDL.LU R17, [R1+0x162c] ;  /* 0x00162c0001117983 */ /* 0x001ea20000300800 */
[----:B------:R-:W-:-:S05]  /*6430*/  SEL R25, R7, R25, !P1 ;  /* 0x0000001907197207 */ /* 0x000fca0004800000 */
[----:B------:R2:W-:Y:S02]  /*6440*/  STL [R1+0x10], R25 ;  /* 0x0000101901007387 */ /* 0x0005e40000100800 */
[C---:B--2---:R-:W-:Y:S02]  /*6450*/  SEL R25, R7.reuse, R17, !P1 ;  /* 0x0000001107197207 */ /* 0x044fe40004800000 */
[----:B------:R-:W-:-:S03]  /*6460*/  SEL R17, R7, R18, !P1 ;  /* 0x0000001207117207 */ /* 0x000fc60004800000 */
[----:B------:R0:W-:Y:S02]  /*6470*/  STL [R1+0xc], R25 ;  /* 0x00000c1901007387 */ /* 0x0001e40000100800 */
[----:B0-----:R-:W-:-:S05]  /*6480*/  SEL R25, R7, R16, !P1 ;  /* 0x0000001007197207 */ /* 0x001fca0004800000 */
[----:B------:R0:W-:Y:S04]  /*6490*/  STL [R1+0x15c0], R25 ;  /* 0x0015c01901007387 */ /* 0x0001e80000100800 */
[----:B------:R1:W-:Y:S04]  /*64a0*/  STL [R1+0x8], R17 ;  /* 0x0000081101007387 */ /* 0x0003e80000100800 */
[----:B0-----:R-:W2:Y:S01]  /*64b0*/  LDL.LU R25, [R1+0x4] ;  /* 0x0000040001197983 */ /* 0x001ea20000300800 */
[C---:B------:R-:W-:Y:S02]  /*64c0*/  SEL R18, R7.reuse, R8, !P1 ;  /* 0x0000000807127207 */ /* 0x040fe40004800000 */
[----:B------:R-:W-:-:S02]  /*64d0*/  SEL R16, R7, R10, !P1 ;  /* 0x0000000a07107207 */ /* 0x000fc40004800000 */
[C---:B-1----:R-:W-:Y:S02]  /*64e0*/  SEL R17, R7.reuse, R9, !P1 ;  /* 0x0000000907117207 */ /* 0x042fe40004800000 */
[C---:B------:R-:W-:Y:S01]  /*64f0*/  SEL R11, R7.reuse, R11, !P1 ;  /* 0x0000000b070b7207 */ /* 0x040fe20004800000 */
[----:B------:R-:W-:Y:S01]  /*6500*/  STL [R1+0x15c4], R18 ;  /* 0x0015c41201007387 */ /* 0x000fe20000100800 */
[C---:B------:R-:W-:Y:S02]  /*6510*/  SEL R12, R7.reuse, R12, !P1 ;  /* 0x0000000c070c7207 */ /* 0x040fe40004800000 */
[C---:B------:R-:W-:Y:S01]  /*6520*/  SEL R13, R7.reuse, R13, !P1 ;  /* 0x0000000d070d7207 */ /* 0x040fe20004800000 */
[----:B------:R-:W-:Y:S01]  /*6530*/  STL [R1+0x15c8], R17 ;  /* 0x0015c81101007387 */ /* 0x000fe20000100800 */
[C---:B------:R-:W-:Y:S02]  /*6540*/  SEL R14, R7.reuse, R14, !P1 ;  /* 0x0000000e070e7207 */ /* 0x040fe40004800000 */
[C---:B------:R-:W-:Y:S01]  /*6550*/  SEL R15, R7.reuse, R15, !P1 ;  /* 0x0000000f070f7207 */ /* 0x040fe20004800000 */
[----:B------:R-:W-:Y:S01]  /*6560*/  STL [R1+0x15cc], R16 ;  /* 0x0015cc1001007387 */ /* 0x000fe20000100800 */
[----:B------:R-:W-:-:S03]  /*6570*/  SEL R9, R7, R29, !P1 ;  /* 0x0000001d07097207 */ /* 0x000fc60004800000 */
        /* <DEDUP_REMOVED lines=17> */
[C---:B----4-:R-:W-:Y:S02]  /*6690*/  SEL R3, R7.reuse, R3, !P1 ;  /* 0x0000000307037207 */ /* 0x050fe40004800000 */
[C---:B---3--:R-:W-:Y:S02]  /*66a0*/  SEL R2, R7.reuse, R2, !P1 ;  /* 0x0000000207027207 */ /* 0x048fe40004800000 */
[----:B--2---:R-:W-:-:S05]  /*66b0*/  SEL R10, R7, R25, !P1 ;  /* 0x00000019070a7207 */ /* 0x004fca0004800000 */
[----:B------:R0:W-:Y:S04]  /*66c0*/  STL [R1+0x15e4], R10 ;  /* 0x0015e40a01007387 */ /* 0x0001e80000100800 */
[----:B------:R-:W2:Y:S04]  /*66d0*/  LDL.LU R29, [R1+0x1628] ;  /* 0x00162800011d7983 */ /* 0x000ea80000300800 */
[----:B------:R-:W-:Y:S04]  /*66e0*/  STL [R1+0x15e8], R9 ;  /* 0x0015e80901007387 */ /* 0x000fe80000100800 */
[----:B------:R-:W-:Y:S04]  /*66f0*/  STL [R1+0x15ec], R8 ;  /* 0x0015ec0801007387 */ /* 0x000fe80000100800 */
[----:B------:R-:W-:Y:S04]  /*6700*/  STL [R1+0x15f0], R27 ;  /* 0x0015f01b01007387 */ /* 0x000fe80000100800 */
[----:B------:R-:W-:Y:S04]  /*6710*/  STL [R1+0x15f4], R26 ;  /* 0x0015f41a01007387 */ /* 0x000fe80000100800 */
[----:B------:R-:W-:Y:S04]  /*6720*/  STL [R1+0x15f8], R24 ;  /* 0x0015f81801007387 */ /* 0x000fe80000100800 */
[----:B------:R-:W-:Y:S04]  /*6730*/  STL [R1+0x15fc], R19 ;  /* 0x0015fc1301007387 */ /* 0x000fe80000100800 */
[----:B------:R-:W-:Y:S01]  /*6740*/  STL [R1+0x1600], R20 ;  /* 0x0016001401007387 */ /* 0x000fe20000100800 */
[----:B------:R-:W-:-:S03]  /*6750*/  SEL R7, R7, R0, !P1 ;  /* 0x0000000007077207 */ /* 0x000fc60004800000 */
[----:B------:R-:W-:Y:S04]  /*6760*/  STL [R1+0x1604], R21 ;  /* 0x0016041501007387 */ /* 0x000fe80000100800 */
[----:B------:R-:W-:Y:S04]  /*6770*/  STL [R1+0x1608], R22 ;  /* 0x0016081601007387 */ /* 0x000fe80000100800 */
[----:B------:R-:W-:Y:S04]  /*6780*/  STL [R1+0x160c], R23 ;  /* 0x00160c1701007387 */ /* 0x000fe80000100800 */
[----:B------:R-:W-:Y:S04]  /*6790*/  STL [R1+0x1610], R6 ;  /* 0x0016100601007387 */ /* 0x000fe80000100800 */
[----:B------:R-:W-:Y:S04]  /*67a0*/  STL [R1+0x1614], R5 ;  /* 0x0016140501007387 */ /* 0x000fe80000100800 */
[----:B------:R-:W-:Y:S04]  /*67b0*/  STL [R1+0x1618], R4 ;  /* 0x0016180401007387 */ /* 0x000fe80000100800 */
[----:B------:R-:W-:Y:S04]  /*67c0*/  STL [R1+0x161c], R3 ;  /* 0x00161c0301007387 */ /* 0x000fe80000100800 */
[----:B------:R1:W-:Y:S04]  /*67d0*/  STL [R1+0x1620], R2 ;  /* 0x0016200201007387 */ /* 0x0003e80000100800 */
[----:B------:R-:W-:Y:S04]  /*67e0*/  STL [R1+0x1624], R7 ;  /* 0x0016240701007387 */ /* 0x000fe80000100800 */
[----:B------:R-:W-:Y:S04]  /*67f0*/  STL [R1+0x10c0], RZ ;  /* 0x0010c0ff01007387 */ /* 0x000fe80000100800 */
        /* <DEDUP_REMOVED lines=993> */
[----:B------:R-:W0:Y:S04]  /*a610*/  S2R R25, SR_TID.X ;  /* 0x0000000000197919 */ /* 0x000e280000002100 */
        /* <DEDUP_REMOVED lines=20> */
[----:B------:R-:W-:Y:S01]  /*a760*/  STL [R1+0x168], RZ ;  /* 0x000168ff01007387 */ /* 0x000fe20000100800 */
[----:B0-----:R-:W-:-:S03]  /*a770*/  LOP3.LUT R10, R25, 0x1f, RZ, 0xc0, !PT ;  /* 0x0000001f190a7812 */ /* 0x001fc600078ec0ff */
[----:B------:R-:W-:Y:S04]  /*a780*/  STL [R1+0x16c], RZ ;  /* 0x00016cff01007387 */ /* 0x000fe80000100800 */
[----:B------:R-:W-:Y:S04]  /*a790*/  STL [R1+0x150], RZ ;  /* 0x000150ff01007387 */ /* 0x000fe80000100800 */
[----:B------:R-:W-:Y:S04]  /*a7a0*/  STL [R1+0x154], RZ ;  /* 0x000154ff01007387 */ /* 0x000fe80000100800 */
[----:B------:R-:W-:Y:S04]  /*a7b0*/  STL [R1+0x158], RZ ;  /* 0x000158ff01007387 */ /* 0x000fe80000100800 */
[----:B------:R-:W-:Y:S01]  /*a7c0*/  STL [R1+0x15c], RZ ;  /* 0x00015cff01007387 */ /* 0x000fe20000100800 */
[----:B------:R-:W-:-:S03]  /*a7d0*/  IMAD R28, R10, c[0x0][0x18c], RZ ;  /* 0x000063000a1c7a24 */ /* 0x000fc600078e02ff */
[----:B------:R-:W-:Y:S04]  /*a7e0*/  STL [R1+0xd0], RZ ;  /* 0x0000d0ff01007387 */ /* 0x000fe80000100800 */
[----:B------:R-:W-:Y:S04]  /*a7f0*/  STL [R1+0xd4], RZ ;  /* 0x0000d4ff01007387 */ /* 0x000fe80000100800 */
[----:B------:R-:W-:Y:S04]  /*a800*/  STL [R1+0xd8], RZ ;  /* 0x0000d8ff01007387 */ /* 0x000fe80000100800 */
[----:B------:R-:W-:Y:S04]  /*a810*/  STL [R1+0xdc], RZ ;  /* 0x0000dcff01007387 */ /* 0x000fe80000100800 */
[----:B------:R-:W3:Y:S04]  /*a820*/  LDL.LU R10, [R1+0x10d8] ;  /* 0x0010d800010a7983 */ /* 0x000ee80000300800 */
[----:B------:R-:W4:Y:S04]  /*a830*/  LDL R15, [R1+0x10d0] ;  /* 0x0010d000010f7983 */ /* 0x000f280000100800 */
[----:B------:R-:W4:Y:S04]  /*a840*/  LDL.LU R14, [R1+0x10e4] ;  /* 0x0010e400010e7983 */ /* 0x000f280000300800 */
[----:B------:R-:W4:Y:S04]  /*a850*/  LDL.LU R13, [R1+0x10dc] ;  /* 0x0010dc00010d7983 */ /* 0x000f280000300800 */
[----:B------:R-:W4:Y:S04]  /*a860*/  LDL.LU R12, [R1+0xbc] ;  /* 0x0000bc00010c7983 */ /* 0x000f280000300800 */
[----:B------:R-:W4:Y:S04]  /*a870*/  LDL.LU R11, [R1+0xb8] ;  /* 0x0000b800010b7983 */ /* 0x000f280000300800 */
[----:B------:R-:W4:Y:S04]  /*a880*/  LDL.LU R16, [R1+0xb4] ;  /* 0x0000b40001107983 */ /* 0x000f280000300800 */
[----:B------:R-:W4:Y:S04]  /*a890*/  LDL.LU R17, [R1+0xb0] ;  /* 0x0000b00001117983 */ /* 0x000f280000300800 */
[----:B------:R-:W0:Y:S01]  /*a8a0*/  S2R R18, SR_TID.X ;  /* 0x0000000000127919 */ /* 0x000e220000002100 */
[----:B------:R-:W-:-:S02]  /*a8b0*/  SHF.R.U32.HI R25, RZ, 0x2, R25 ;  /* 0x00000002ff197819 */ /* 0x000fc40000011619 */
[----:B0-----:R-:W-:-:S05]  /*a8c0*/  LOP3.LUT R18, R18, 0xff, RZ, 0xc0, !PT ;  /* 0x000000ff12127812 */ /* 0x001fca00078ec0ff */
[----:B-1----:R-:W-:Y:S02]  /*a8d0*/  IMAD.SHL.U32 R2, R18, 0x2, RZ ;  /* 0x0000000212027824 */ /* 0x002fe400078e00ff */
[----:B------:R-:W4:Y:S03]  /*a8e0*/  LDL.LU R18, [R1+0xac] ;  /* 0x0000ac0001127983 */ /* 0x000f260000300800 */
[C---:B------:R-:W-:Y:S02]  /*a8f0*/  LOP3.LUT R0, R2.reuse, 0x30, R25, 0x78, !PT ;  /* 0x0000003002007812 */ /* 0x040fe400078e7819 */
[----:B------:R-:W4:Y:S01]  /*a900*/  LDL.LU R25, [R1+0xa8] ;  /* 0x0000a80001197983 */ /* 0x000f220000300800 */
[----:B------:R-:W-:Y:S02]  /*a910*/  LOP3.LUT R0, R2, 0x30, RZ, 0x3c, !PT ;  /* 0x0000003002007812 */ /* 0x000fe400078e3cff */
[----:B------:R-:W-:-:S02]  /*a920*/  SHF.R.S32.HI R0, RZ, 0x1f, R28 ;  /* 0x0000001fff007819 */ /* 0x000fc4000001141c */
[C---:B------:R-:W-:Y:S02]  /*a930*/  LOP3.LUT R4, R2.reuse, 0x10, RZ, 0x3c, !PT ;  /* 0x0000001002047812 */ /* 0x040fe400078e3cff */
[C---:B------:R-:W-:Y:S02]  /*a940*/  LOP3.LUT R3, R2.reuse, 0x20, RZ, 0x3c, !PT ;  /* 0x0000002002037812 */ /* 0x040fe400078e3cff */
[C---:B------:R-:W-:Y:S02]  /*a950*/  LOP3.LUT R4, R2.reuse, 0x40, RZ, 0x3c, !PT ;  /* 0x0000004002047812 */ /* 0x040fe400078e3cff */
[C---:B------:R-:W-:Y:S02]  /*a960*/  LOP3.LUT R3, R2.reuse, 0x50, RZ, 0x3c, !PT ;  /* 0x0000005002037812 */ /* 0x040fe400078e3cff */
[C---:B------:R-:W-:Y:S02]  /*a970*/  LOP3.LUT R4, R2.reuse, 0x60, RZ, 0x3c, !PT ;  /* 0x0000006002047812 */ /* 0x040fe400078e3cff */
[----:B------:R-:W-:-:S02]  /*a980*/  LOP3.LUT R3, R2, 0x70, RZ, 0x3c, !PT ;  /* 0x0000007002037812 */ /* 0x000fc400078e3cff */
[C---:B------:R-:W-:Y:S01]  /*a990*/  SHF.L.U64.HI R0, R28.reuse, 0x1, R0 ;  /* 0x000000011c007819 */ /* 0x040fe20000010200 */
[----:B------:R-:W-:-:S04]  /*a9a0*/  IMAD.SHL.U32 R28, R28, 0x2, RZ ;  /* 0x000000021c1c7824 */ /* 0x000fc800078e00ff */
[----:B------:R4:W-:Y:S01]  /*a9b0*/  STL [R1+0x1578], R0 ;  /* 0x0015780001007387 */ /* 0x0009e20000100800 */
[----:B--2---:R-:W-:Y:S01]  /*a9c0*/  IMAD R29, R29, c[0x0][0x184], RZ ;  /* 0x000061001d1d7a24 */ /* 0x004fe200078e02ff */
[----:B---3--:R-:W-:-:S05]  /*a9d0*/  SHF.R.S32.HI R2, RZ, 0x5, R10 ;  /* 0x00000005ff027819 */ /* 0x008fca000001140a */
[----:B------:R0:W-:Y:S01]  /*a9e0*/  STL [R1+0x1350], R2 ;  /* 0x0013500201007387 */ /* 0x0001e20000100800 */
[----:B----4-:R-:W-:-:S03]  /*a9f0*/  IMAD R0, R14, c[0x0][0x184], RZ ;  /* 0x000061000e007a24 */ /* 0x010fc600078e02ff */
[----:B------:R-:W-:Y:S01]  /*aa00*/  STL [R1+0x157c], R28 ;  /* 0x00157c1c01007387 */ /* 0x000fe20000100800 */
[----:B0-----:R-:W-:-:S03]  /*aa10*/  LOP3.LUT R2, R15, 0x40, RZ, 0x3c, !PT ;  /* 0x000000400f027812 */ /* 0x001fc600078e3cff */
[----:B------:R0:W-:Y:S01]  /*aa20*/  STL [R1+0x1580], R0 ;  /* 0x0015800001007387 */ /* 0x0001e20000100800 */
[----:B------:R-:W-:-:S03]  /*aa30*/  IMAD R3, R12, c[0x0][0x190], RZ ;  /* 0x000064000c037a24 */ /* 0x000fc600078e02ff */
[----:B------:R1:W-:Y:S04]  /*aa40*/  STL [R1+0x10d8], R2 ;  /* 0x0010d80201007387 */ /* 0x0003e80000100800 */
[----:B------:R-:W-:Y:S01]  /*aa50*/  STL [R1+0x1584], R29 ;  /* 0x0015841d01007387 */ /* 0x000fe20000100800 */
[----:B0-----:R-:W-:Y:S02]  /*aa60*/  IMAD R0, R11, c[0x0][0x190], RZ ;  /* 0x000064000b007a24 */ /* 0x001fe400078e02ff */
[----:B-1----:R-:W-:-:S05]  /*aa70*/  IMAD R2, R13, c[0x0][0x190], RZ ;  /* 0x000064000d027a24 */ /* 0x002fca00078e02ff */
[----:B------:R0:W-:Y:S04]  /*aa80*/  STL [R1], R2 ;  /* 0x0000000201007387 */ /* 0x0001e80000100800 */
[----:B------:R1:W-:Y:S01]  /*aa90*/  STL [R1+0x4], R3 ;  /* 0x0000040301007387 */ /* 0x0003e20000100800 */
[----:B0-----:R-:W-:-:S03]  /*aaa0*/  IMAD R2, R16, c[0x0][0x190], RZ ;  /* 0x0000640010027a24 */ /* 0x001fc600078e02ff */
[----:B------:R0:W-:Y:S01]  /*aab0*/  STL [R1+0x14], R0 ;  /* 0x0000140001007387 */ /* 0x0001e20000100800 */
[----:B-1----:R-:W-:-:S03]  /*aac0*/  IMAD R3, R17, c[0x0][0x190], RZ ;  /* 0x0000640011037a24 */ /* 0x002fc600078e02ff */
[----:B0-----:R-:W2:Y:S04]  /*aad0*/  LDL.LU R0, [R1+0xa4] ;  /* 0x0000a40001007983 */ /* 0x001ea80000300800 */
[----:B------:R0:W-:Y:S04]  /*aae0*/  STL [R1+0x48], R2 ;  /* 0x0000480201007387 */ /* 0x0001e80000100800 */
[----:B------:R1:W-:Y:S04]  /*aaf0*/  STL [R1+0x4c], R3 ;  /* 0x00004c0301007387 */ /* 0x0003e80000100800 */
[----:B------:R-:W3:Y:S01]  /*ab00*/  LDL.LU R28, [R1+0xa0] ;  /* 0x0000a000011c7983 */ /* 0x000ee20000300800 */
[----:B0-----:R-:W-:-:S02]  /*ab10*/  IMAD R2, R18, c[0x0][0x190], RZ ;  /* 0x0000640012027a24 */ /* 0x001fc400078e02ff */
[----:B-1----:R-:W-:-:S03]  /*ab20*/  IMAD R3, R25, c[0x0][0x190], RZ ;  /* 0x0000640019037a24 */ /* 0x002fc600078e02ff */
[----:B------:R0:W-:Y:S04]  /*ab30*/  STL [R1+0x64], R2 ;  /* 0x0000640201007387 */ /* 0x0001e80000100800 */
[----:B------:R-:W4:Y:S04]  /*ab40*/  LDL.LU R7, [R1+0x98] ;  /* 0x0000980001077983 */ /* 0x000f280000300800 */
[----:B0-----:R-:W4:Y:S04]  /*ab50*/  LDL.LU R2, [R1+0x94] ;  /* 0x0000940001027983 */ /* 0x001f280000300800 */
[----:B------:R0:W-:Y:S04]  /*ab60*/  STL [R1+0x6c], R3 ;  /* 0x00006c0301007387 */ /* 0x0001e80000100800 */
[----:B0-----:R-:W4:Y:S04]  /*ab70*/  LDL.LU R3, [R1+0x90] ;  /* 0x0000900001037983 */ /* 0x001f280000300800 */
[----:B------:R-:W4:Y:S04]  /*ab80*/  LDL.LU R4, [R1+0x8c] ;  /* 0x00008c0001047983 */ /* 0x000f280000300800 */
        /* <DEDUP_REMOVED lines=22> */
[----:B------:R-:W4:Y:S01]  /*acf0*/  LDL.LU R29, [R1+0x10] ;  /* 0x00001000011d7983 */ /* 0x000f220000300800 */
[----:B--2---:R-:W-:-:S05]  /*ad00*/  IMAD R0, R0, c[0x0][0x190], RZ ;  /* 0x0000640000007a24 */ /* 0x004fca00078e02ff */
[----:B------:R0:W-:Y:S01]  /*ad10*/  STL [R1+0x74], R0 ;  /* 0x0000740001007387 */ /* 0x0001e20000100800 */
[----:B---3--:R-:W-:-:S03]  /*ad20*/  IMAD R28, R28, c[0x0][0x190], RZ ;  /* 0x000064001c1c7a24 */ /* 0x008fc600078e02ff */
[----:B0-----:R-:W2:Y:S04]  /*ad30*/  LDL.LU R0, [R1+0xc] ;  /* 0x00000c0001007983 */ /* 0x001ea80000300800 */
[----:B------:R0:W-:Y:S04]  /*ad40*/  STL [R1+0x84], R28 ;  /* 0x0000841c01007387 */ /* 0x0001e80000100800 */
[----:B0-----:R-:W3:Y:S01]  /*ad50*/  LDL.LU R28, [R1+0x8] ;  /* 0x00000800011c7983 */ /* 0x001ee20000300800 */
[----:B----4-:R-:W-:Y:S02]  /*ad60*/  IMAD R7, R7, c[0x0][0x190], RZ ;  /* 0x0000640007077a24 */ /* 0x010fe400078e02ff */
[----:B------:R-:W-:-:S03]  /*ad70*/  IMAD R2, R2, c[0x0][0x190], RZ ;  /* 0x0000640002027a24 */ /* 0x000fc600078e02ff */
[----:B------:R0:W-:Y:S01]  /*ad80*/  STL [R1+0x88], R7 ;  /* 0x0000880701007387 */ /* 0x0001e20000100800 */
[----:B------:R-:W-:-:S03]  /*ad90*/  IMAD R3, R3, c[0x0][0x190], RZ ;  /* 0x0000640003037a24 */ /* 0x000fc600078e02ff */
[----:B0-----:R-:W4:Y:S01]  /*ada0*/  LDL.LU R7, [R1+0x1624] ;  /* 0x0016240001077983 */ /* 0x001f220000300800 */
[----:B------:R-:W-:-:S03]  /*adb0*/  IMAD R4, R4, c[0x0][0x190], RZ ;  /* 0x0000640004047a24 */ /* 0x000fc600078e02ff */
[----:B------:R0:W-:Y:S01]  /*adc0*/  STL [R1+0x94], R2 ;  /* 0x0000940201007387 */ /* 0x0001e20000100800 */
[----:B------:R-:W-:Y:S02]  /*add0*/  IMAD R5, R5, c[0x0][0x190], RZ ;  /* 0x0000640005057a24 */ /* 0x000fe400078e02ff */
[----:B------:R-:W-:Y:S01]  /*ade0*/  IMAD R6, R6, c[0x0][0x190], RZ ;  /* 0x0000640006067a24 */ /* 0x000fe200078e02ff */
[----:B0-----:R-:W4:Y:S01]  /*adf0*/  LDL.LU R2, [R1+0x1620] ;  /* 0x0016200001027983 */ /* 0x001f220000300800 */
[----:B------:R-:W-:-:S03]  /*ae00*/  IMAD R23, R23, c[0x0][0x190], RZ ;  /* 0x0000640017177a24 */ /* 0x000fc600078e02ff */
[----:B------:R0:W-:Y:S01]  /*ae10*/  STL [R1+0x90], R3 ;  /* 0x0000900301007387 */ /* 0x0001e20000100800 */
[----:B------:R-:W-:Y:S02]  /*ae20*/  IMAD R22, R22, c[0x0][0x190], RZ ;  /* 0x0000640016167a24 */ /* 0x000fe400078e02ff */
[----:B------:R-:W-:Y:S01]  /*ae30*/  IMAD R21, R21, c[0x0][0x190], RZ ;  /* 0x0000640015157a24 */ /* 0x000fe200078e02ff */
[----:B0-----:R-:W4:Y:S04]  /*ae40*/  LDL.LU R3, [R1+0x161c] ;  /* 0x00161c0001037983 */ /* 0x001f280000300800 */
[----:B------:R0:W-:Y:S01]  /*ae50*/  STL [R1+0x8c], R4 ;  /* 0x00008c0401007387 */ /* 0x0001e20000100800 */
[----:B------:R-:W-:-:S03]  /*ae60*/  IMAD R20, R20, c[0x0][0x190], RZ ;  /* 0x0000640014147a24 */ /* 0x000fc600078e02ff */
        /* <DEDUP_REMOVED lines=50> */
[----:B------:R-:W-:Y:S02]  /*b190*/  IMAD R29, R29, c[0x0][0x190], RZ ;  /* 0x000064001d1d7a24 */ /* 0x000fe400078e02ff */
[----:B--2---:R-:W-:Y:S01]  /*b1a0*/  IMAD R0, R0, c[0x0][0x190], RZ ;  /* 0x0000640000007a24 */ /* 0x004fe200078e02ff */
[----:B0-----:R-:W2:Y:S04]  /*b1b0*/  LDL.LU R12, [R1+0x15d4] ;  /* 0x0015d400010c7983 */ /* 0x001ea80000300800 */
[----:B------:R0:W-:Y:S01]  /*b1c0*/  STL [R1+0x28], R11 ;  /* 0x0000280b01007387 */ /* 0x0001e20000100800 */
[----:B---3--:R-:W-:-:S03]  /*b1d0*/  IMAD R28, R28, c[0x0][0x190], RZ ;  /* 0x000064001c1c7a24 */ /* 0x008fc600078e02ff */
[----:B0-----:R-:W3:Y:S04]  /*b1e0*/  LDL.LU R11, [R1+0x15d0] ;  /* 0x0015d000010b7983 */ /* 0x001ee80000300800 */
        /* <DEDUP_REMOVED lines=8> */
[----:B------:R-:W-:Y:S04]  /*b270*/  STL [R1+0x1588], R29 ;  /* 0x0015881d01007387 */ /* 0x000fe80000100800 */
[----:B------:R-:W-:Y:S04]  /*b280*/  STL [R1+0x158c], R0 ;  /* 0x00158c0001007387 */ /* 0x000fe80000100800 */
[----:B------:R0:W-:Y:S04]  /*b290*/  STL [R1+0x1590], R28 ;  /* 0x0015901c01007387 */ /* 0x0001e80000100800 */
[----:B0-----:R-:W3:Y:S01]  /*b2a0*/  LDL.LU R28, [R1+0x94] ;  /* 0x00009400011c7983 */ /* 0x001ee20000300800 */
[----:B--2---:R-:W-:-:S03]  /*b2b0*/  IMAD R25, R25, c[0x0][0x190], RZ ;  /* 0x0000640019197a24 */ /* 0x004fc600078e02ff */
[----:B---3--:R0:W-:Y:S04]  /*b2c0*/  STL [R1+0x15b8], R28 ;  /* 0x0015b81c01007387 */ /* 0x0081e80000100800 */
[----:B0-----:R-:W2:Y:S04]  /*b2d0*/  LDL.LU R28, [R1+0x4] ;  /* 0x00000400011c7983 */ /* 0x001ea80000300800 */
[----:B------:R0:W-:Y:S04]  /*b2e0*/  STL [R1+0x1594], R25 ;  /* 0x0015941901007387 */ /* 0x0001e80000100800 */
[----:B0-----:R-:W3:Y:S01]  /*b2f0*/  LDL.LU R25, [R1+0x88] ;  /* 0x0000880001197983 */ /* 0x001ee20000300800 */
[----:B------:R-:W-:-:S02]  /*b300*/  IMAD R18, R18, c[0x0][0x190], RZ ;  /* 0x0000640012127a24 */ /* 0x000fc400078e02ff */
[----:B------:R-:W-:Y:S02]  /*b310*/  IMAD R17, R17, c[0x0][0x190], RZ ;  /* 0x0000640011117a24 */ /* 0x000fe400078e02ff */
[----:B------:R-:W-:Y:S02]  /*b320*/  IMAD R16, R16, c[0x0][0x190], RZ ;  /* 0x0000640010107a24 */ /* 0x000fe400078e02ff */
[----:B------:R-:W-:Y:S02]  /*b330*/  IMAD R11, R11, c[0x0][0x190], RZ ;  /* 0x000064000b0b7a24 */ /* 0x000fe400078e02ff */
[----:B------:R-:W-:Y:S02]  /*b340*/  IMAD R12, R12, c[0x0][0x190], RZ ;  /* 0x000064000c0c7a24 */ /* 0x000fe400078e02ff */
[----:B----4-:R-:W-:Y:S01]  /*b350*/  IMAD R13, R13, c[0x0][0x190], RZ ;  /* 0x000064000d0d7a24 */ /* 0x010fe200078e02ff */
[----:B---3--:R0:W-:Y:S04]  /*b360*/  STL [R1+0x15bc], R25 ;  /* 0x0015bc1901007387 */ /* 0x0081e80000100800 */
[----:B0-----:R-:W3:Y:S04]  /*b370*/  LDL.LU R25, [R1] ;  /* 0x0000000001197983 */ /* 0x001ee80000300800 */
[----:B------:R0:W-:Y:S04]  /*b380*/  STL [R1+0x1598], R18 ;  /* 0x0015981201007387 */ /* 0x0001e80000100800 */
[----:B0-----:R-:W4:Y:S04]  /*b390*/  LDL.LU R18, [R1+0x84] ;  /* 0x0000840001127983 */ /* 0x001f280000300800 */
        /* <DEDUP_REMOVED lines=9> */
[----:B0-----:R-:W4:Y:S01]  /*b430*/  LDL.LU R13, [R1+0x14] ;  /* 0x00001400010d7983 */ /* 0x001f220000300800 */
[----:B------:R-:W-:-:S02]  /*b440*/  IMAD R10, R10, c[0x0][0x190], RZ ;  /* 0x000064000a0a7a24 */ /* 0x000fc400078e02ff */
[----:B------:R-:W-:Y:S02]  /*b450*/  IMAD R14, R14, c[0x0][0x190], RZ ;  /* 0x000064000e0e7a24 */ /* 0x000fe400078e02ff */
[----:B------:R-:W-:Y:S01]  /*b460*/  IMAD R15, R15, c[0x0][0x190], RZ ;  /* 0x000064000f0f7a24 */ /* 0x000fe200078e02ff */
[----:B------:R-:W-:Y:S02]  /*b470*/  LEA R29, P6, R10, c[0x0][0x168], 0x1 ;  /* 0x00005a000a1d7a11 */ /* 0x000fe400078c08ff */
[----:B------:R-:W-:Y:S04]  /*b480*/  STL [R1+0x15b0], R14 ;  /* 0x0015b00e01007387 */ /* 0x000fe80000100800 */
[----:B------:R0:W-:Y:S01]  /*b490*/  STL [R1+0x15b4], R15 ;  /* 0x0015b40f01007387 */ /* 0x0001e20000100800 */
[----:B------:R-:W-:-:S03]  /*b4a0*/  IMAD R9, R9, c[0x0][0x190], RZ ;  /* 0x0000640009097a24 */ /* 0x000fc600078e02ff */
[----:B0-----:R-:W4:Y:S04]  /*b4b0*/  LDL.LU R15, [R1+0x6c] ;  /* 0x00006c00010f7983 */ /* 0x001f280000300800 */
[----:B------:R-:W4:Y:S04]  /*b4c0*/  LDL.LU R0, [R1+0x90] ;  /* 0x0000900001007983 */ /* 0x000f280000300800 */
[----:B------:R2:W-:Y:S02]  /*b4d0*/  STL [R1+0x14d0], R29 ;  /* 0x0014d01d01007387 */ /* 0x0005e40000100800 */
[----:B--2---:R-:W-:-:S02]  /*b4e0*/  LEA R29, P3, R28, c[0x0][0x168], 0x1 ;  /* 0x00005a001c1d7a11 */ /* 0x004fc400078608ff */
[----:B------:R-:W-:Y:S01]  /*b4f0*/  LEA.HI.X.SX32 R10, R10, c[0x0][0x16c], 0x1, P6 ;  /* 0x00005b000a0a7a11 */ /* 0x000fe200030f0eff */
[----:B------:R-:W-:Y:S01]  /*b500*/  IMAD R8, R8, c[0x0][0x190], RZ ;  /* 0x0000640008087a24 */ /* 0x000fe200078e02ff */
[----:B---3--:R-:W-:-:S05]  /*b510*/  LEA R14, P5, R25, c[0x0][0x168], 0x1 ;  /* 0x00005a00190e7a11 */ /* 0x008fca00078a08ff */
[----:B------:R-:W-:Y:S04]  /*b520*/  STL [R1+0x13d4], R14 ;  /* 0x0013d40e01007387 */ /* 0x000fe80000100800 */
[----:B------:R0:W-:Y:S02]  /*b530*/  STL [R1+0x14d4], R29 ;  /* 0x0014d41d01007387 */ /* 0x0001e40000100800 */
[----:B0-----:R-:W-:Y:S02]  /*b540*/  LEA R29, P1, R9, c[0x0][0x168], 0x1 ;  /* 0x00005a00091d7a11 */ /* 0x001fe400078208ff */
[----:B----4-:R-:W-:-:S05]  /*b550*/  LEA R14, P2, R13, c[0x0][0x168], 0x1 ;  /* 0x00005a000d0e7a11 */ /* 0x010fca00078408ff */
[----:B------:R0:W-:Y:S04]  /*b560*/  STL [R1+0x13dc], R14 ;  /* 0x0013dc0e01007387 */ /* 0x0001e80000100800 */
[----:B------:R1:W-:Y:S01]  /*b570*/  STL [R1+0x14d8], R29 ;  /* 0x0014d81d01007387 */ /* 0x0003e20000100800 */
[----:B0-----:R-:W-:-:S03]  /*b580*/  LEA R14, P0, R12, c[0x0][0x168], 0x1 ;  /* 0x00005a000c0e7a11 */ /* 0x001fc600078008ff */
[----:B-1----:R-:W2:Y:S04]  /*b590*/  LDL.LU R29, [R1+0x8c] ;  /* 0x00008c00011d7983 */ /* 0x002ea80000300800 */
[----:B------:R0:W-:Y:S02]  /*b5a0*/  STL [R1+0x13e4], R14 ;  /* 0x0013e40e01007387 */ /* 0x0001e40000100800 */
[----:B0-----:R-:W-:-:S05]  /*b5b0*/  LEA R14, P4, R11, c[0x0][0x168], 0x1 ;  /* 0x00005a000b0e7a11 */ /* 0x001fca00078808ff */
[----:B------:R0:W-:Y:S04]  /*b5c0*/  STL [R1+0x14dc], R14 ;  /* 0x0014dc0e01007387 */ /* 0x0001e80000100800 */
[----:B0-----:R-:W3:Y:S04]  /*b5d0*/  LDL.LU R14, [R1+0x80] ;  /* 0x00008000010e7983 */ /* 0x001ee80000300800 */
[----:B------:R0:W-:Y:S02]  /*b5e0*/  STL [R1+0x13d0], R10 ;  /* 0x0013d00a01007387 */ /* 0x0001e40000100800 */
[----:B0-----:R-:W-:-:S05]  /*b5f0*/  LEA R10, P6, R16, c[0x0][0x168], 0x1 ;  /* 0x00005a00100a7a11 */ /* 0x001fca00078c08ff */
[----:B------:R0:W-:Y:S02]  /*b600*/  STL [R1+0x13ec], R10 ;  /* 0x0013ec0a01007387 */ /* 0x0001e40000100800 */
[----:B0-----:R-:W-:Y:S02]  /*b610*/  LEA.HI.X.SX32 R10, R25, c[0x0][0x16c], 0x1, P5 ;  /* 0x00005b00190a7a11 */ /* 0x001fe400028f0eff */
[----:B------:R-:W4:Y:S04]  /*b620*/  LDL.LU R25, [R1+0x15bc] ;  /* 0x0015bc0001197983 */ /* 0x000f280000300800 */
[----:B------:R0:W-:Y:S02]  /*b630*/  STL [R1+0x1354], R10 ;  /* 0x0013540a01007387 */ /* 0x0001e40000100800 */
[----:B0-----:R-:W-:-:S05]  /*b640*/  LEA R10, P5, R8, c[0x0][0x168], 0x1 ;  /* 0x00005a00080a7a11 */ /* 0x001fca00078a08ff */
[----:B------:R0:W-:Y:S02]  /*b650*/  STL [R1+0x14e0], R10 ;  /* 0x0014e00a01007387 */ /* 0x0001e40000100800 */
[----:B0-----:R-:W-:Y:S02]  /*b660*/  LEA.HI.X.SX32 R10, R28, c[0x0][0x16c], 0x1, P3 ;  /* 0x00005b001c0a7a11 */ /* 0x001fe400018f0eff */
[----:B------:R-:W2:Y:S04]  /*b670*/  LDL.LU R28, [R1+0x15b8] ;  /* 0x0015b800011c7983 */ /* 0x000ea80000300800 */
[----:B------:R0:W-:Y:S02]  /*b680*/  STL [R1+0x13d8], R10 ;  /* 0x0013d80a01007387 */ /* 0x0001e40000100800 */
[----:B0-----:R-:W-:-:S05]  /*b690*/  LEA R10, P3, R15, c[0x0][0x168], 0x1 ;  /* 0x00005a000f0a7a11 */ /* 0x001fca00078608ff */
[----:B------:R0:W-:Y:S02]  /*b6a0*/  STL [R1+0x13f4], R10 ;  /* 0x0013f40a01007387 */ /* 0x0001e40000100800 */
[----:B0-----:R-:W-:Y:S02]  /*b6b0*/  LEA.HI.X.SX32 R10, R13, c[0x0][0x16c], 0x1, P2 ;  /* 0x00005b000d0a7a11 */ /* 0x001fe400010f0eff */
[----:B------:R-:W-:-:S03]  /*b6c0*/  LEA R13, P2, R17, c[0x0][0x168], 0x1 ;  /* 0x00005a00110d7a11 */ /* 0x000fc600078408ff */
[----:B------:R0:W-:Y:S04]  /*b6d0*/  STL [R1+0x1358], R10 ;  /* 0x0013580a01007387 */ /* 0x0001e80000100800 */
[----:B0-----:R-:W3:Y:S04]  /*b6e0*/  LDL.LU R10, [R1+0x70] ;  /* 0x00007000010a7983 */ /* 0x001ee80000300800 */
[----:B------:R0:W-:Y:S01]  /*b6f0*/  STL [R1+0x14e4], R13 ;  /* 0x0014e40d01007387 */ /* 0x0001e20000100800 */
[----:B------:R-:W-:Y:S02]  /*b700*/  LEA.HI.X.SX32 R12, R12, c[0x0][0x16c], 0x1, P0 ;  /* 0x00005b000c0c7a11 */ /* 0x000fe400000f0eff */
[----:B0-----:R-:W-:-:S02]  /*b710*/  LEA.HI.X.SX32 R13, R9, c[0x0][0x16c], 0x1, P1 ;  /* 0x00005b00090d7a11 */ /* 0x001fc400008f0eff */
[----:B------:R-:W3:Y:S04]  /*b720*/  LDL.LU R9, [R1+0x78] ;  /* 0x0000780001097983 */ /* 0x000ee80000300800 */
[----:B------:R0:W-:Y:S01]  /*b730*/  STL [R1+0x13e0], R13 ;  /* 0x0013e00d01007387 */ /* 0x0001e20000100800 */
[----:B------:R-:W-:Y:S01]  /*b740*/  IMAD R27, R27, c[0x0][0x190], RZ ;  /* 0x000064001b1b7a24 */ /* 0x000fe200078e02ff */
[----:B0-----:R-:W-:-:S05]  /*b750*/  LEA R13, P1, R18, c[0x0][0x168], 0x1 ;  /* 0x00005a00120d7a11 */ /* 0x001fca00078208ff */
[----:B------:R0:W-:Y:S01]  /*b760*/  STL [R1+0x13fc], R13 ;  /* 0x0013fc0d01007387 */ /* 0x0001e20000100800 */
[----:B------:R-:W-:-:S03]  /*b770*/  LEA.HI.X.SX32 R11, R11, c[0x0][0x16c], 0x1, P4 ;  /* 0x00005b000b0b7a11 */ /* 0x000fc600020f0eff */
[----:B0-----:R-:W3:Y:S04]  /*b780*/  LDL.LU R13, [R1+0x68] ;  /* 0x00006800010d7983 */ /* 0x001ee80000300800 */
[----:B------:R0:W-:Y:S02]  /*b790*/  STL [R1+0x135c], R12 ;  /* 0x00135c0c01007387 */ /* 0x0001e40000100800 */
[----:B0-----:R-:W-:-:S05]  /*b7a0*/  LEA R12, P0, R27, c[0x0][0x168], 0x1 ;  /* 0x00005a001b0c7a11 */ /* 0x001fca00078008ff */
[----:B------:R-:W-:Y:S04]  /*b7b0*/  STL [R1+0x14e8], R12 ;  /* 0x0014e80c01007387 */ /* 0x000fe80000100800 */
[----:B------:R0:W-:Y:S02]  /*b7c0*/  STL [R1+0x13e8], R11 ;  /* 0x0013e80b01007387 */ /* 0x0001e40000100800 */
[----:B0-----:R-:W-:Y:S02]  /*b7d0*/  LEA.HI.X.SX32 R11, R16, c[0x0][0x16c], 0x1, P6 ;  /* 0x00005b00100b7a11 */ /* 0x001fe400030f0eff */
[----:B----4-:R-:W-:-:S05]  /*b7e0*/  LEA R12, P4, R25, c[0x0][0x168], 0x1 ;  /* 0x00005a00190c7a11 */ /* 0x010fca00078808ff */
[----:B------:R0:W-:Y:S04]  /*b7f0*/  STL [R1+0x1404], R12 ;  /* 0x0014040c01007387 */ /* 0x0001e80000100800 */
[----:B0-----:R-:W4:Y:S04]  /*b800*/  LDL.LU R12, [R1+0x60] ;  /* 0x00006000010c7983 */ /* 0x001f280000300800 */
[----:B------:R0:W-:Y:S04]  /*b810*/  STL [R1+0x1360], R11 ;  /* 0x0013600b01007387 */ /* 0x0001e80000100800 */
[----:B0-----:R-:W4:Y:S01]  /*b820*/  LDL.LU R11, [R1+0x5c] ;  /* 0x00005c00010b7983 */ /* 0x001f220000300800 */
[----:B--2---:R-:W-:-:S05]  /*b830*/  LEA R16, P6, R28, c[0x0][0x168], 0x1 ;  /* 0x00005a001c107a11 */ /* 0x004fca00078c08ff */
[----:B------:R0:W-:Y:S02]  /*b840*/  STL [R1+0x14ec], R16 ;  /* 0x0014ec1001007387 */ /* 0x0001e40000100800 */
[----:B0-----:R-:W-:Y:S02]  /*b850*/  LEA.HI.X.SX32 R16, R8, c[0x0][0x16c], 0x1, P5 ;  /* 0x00005b0008107a11 */ /* 0x001fe400028f0eff */
[----:B------:R-:W2:Y:S01]  /*b860*/  LDL.LU R8, [R1+0x7c] ;  /* 0x00007c0001087983 */ /* 0x000ea20000300800 */
[----:B------:R-:W-:-:S03]  /*b870*/  LEA.HI.X.SX32 R15, R15, c[0x0][0x16c], 0x1, P3 ;  /* 0x00005b000f0f7a11 */ /* 0x000fc600018f0eff */
[----:B------:R0:W-:Y:S01]  /*b880*/  STL [R1+0x13f0], R16 ;  /* 0x0013f01001007387 */ /* 0x0001e20000100800 */
[----:B------:R-:W-:Y:S01]  /*b890*/  IMAD R26, R26, c[0x0][0x190], RZ ;  /* 0x000064001a1a7a24 */ /* 0x000fe200078e02ff */
[----:B0-----:R-:W-:-:S05]  /*b8a0*/  LEA R16, P5, R0, c[0x0][0x168], 0x1 ;  /* 0x00005a0000107a11 */ /* 0x001fca00078a08ff */
[----:B------:R0:W-:Y:S01]  /*b8b0*/  STL [R1+0x140c], R16 ;  /* 0x00140c1001007387 */ /* 0x0001e20000100800 */
[----:B------:R-:W-:-:S03]  /*b8c0*/  LEA.HI.X.SX32 R17, R17, c[0x0][0x16c], 0x1, P2 ;  /* 0x00005b0011117a11 */ /* 0x000fc600010f0eff */
[----:B0-----:R-:W4:Y:S04]  /*b8d0*/  LDL.LU R16, [R1+0x58] ;  /* 0x0000580001107983 */ /* 0x001f280000300800 */
[----:B------:R0:W-:Y:S02]  /*b8e0*/  STL [R1+0x1364], R15 ;  /* 0x0013640f01007387 */ /* 0x0001e40000100800 */
[----:B0-----:R-:W-:-:S05]  /*b8f0*/  LEA R15, P3, R26, c[0x0][0x168], 0x1 ;  /* 0x00005a001a0f7a11 */ /* 0x001fca00078608ff */
[----:B------:R0:W-:Y:S04]  /*b900*/  STL [R1+0x14f0], R15 ;  /* 0x0014f00f01007387 */ /* 0x0001e80000100800 */
[----:B0-----:R-:W4:Y:S04]  /*b910*/  LDL.LU R15, [R1+0x15b4] ;  /* 0x0015b400010f7983 */ /* 0x001f280000300800 */
[----:B------:R0:W-:Y:S02]  /*b920*/  STL [R1+0x13f8], R17 ;  /* 0x0013f81101007387 */ /* 0x0001e40000100800 */
[----:B0-----:R-:W-:-:S05]  /*b930*/  LEA R17, P2, R29, c[0x0][0x168], 0x1 ;  /* 0x00005a001d117a11 */ /* 0x001fca00078408ff */
[----:B------:R0:W-:Y:S01]  /*b940*/  STL [R1+0x1414], R17 ;  /* 0x0014141101007387 */ /* 0x0001e20000100800 */
[----:B------:R-:W-:Y:S02]  /*b950*/  LEA.HI.X.SX32 R27, R27, c[0x0][0x16c], 0x1, P0 ;  /* 0x00005b001b1b7a11 */ /* 0x000fe400000f0eff */
[----:B0-----:R-:W-:Y:S02]  /*b960*/  LEA.HI.X.SX32 R17, R18, c[0x0][0x16c], 0x1, P1 ;  /* 0x00005b0012117a11 */ /* 0x001fe400008f0eff */
[----:B---3--:R-:W-:-:S03]  /*b970*/  LEA R18, P1, R14, c[0x0][0x168], 0x1 ;  /* 0x00005a000e127a11 */ /* 0x008fc600078208ff */
[----:B------:R0:W-:Y:S01]  /*b980*/  STL [R1+0x1368], R17 ;  /* 0x0013681101007387 */ /* 0x0001e20000100800 */
[----:B------:R-:W-:-:S03]  /*b990*/  IMAD R24, R24, c[0x0][0x190], RZ ;  /* 0x0000640018187a24 */ /* 0x000fc600078e02ff */
[----:B0-----:R-:W3:Y:S04]  /*b9a0*/  LDL.LU R17, [R1+0x54] ;  /* 0x0000540001117983 */ /* 0x001ee80000300800 */
[----:B------:R0:W-:Y:S04]  /*b9b0*/  STL [R1+0x14f4], R18 ;  /* 0x0014f41201007387 */ /* 0x0001e80000100800 */
[----:B0-----:R-:W3:Y:S04]  /*b9c0*/  LDL.LU R18, [R1+0x50] ;  /* 0x0000500001127983 */ /* 0x001ee80000300800 */
[----:B------:R2:W-:Y:S02]  /*b9d0*/  STL [R1+0x1400], R27 ;  /* 0x0014001b01007387 */ /* 0x0005e40000100800 */
[----:B--2---:R-:W-:-:S05]  /*b9e0*/  LEA R27, P0, R8, c[0x0][0x168], 0x1 ;  /* 0x00005a00081b7a11 */ /* 0x004fca00078008ff */
[----:B------:R0:W-:Y:S02]  /*b9f0*/  STL [R1+0x141c], R27 ;  /* 0x00141c1b01007387 */ /* 0x0001e40000100800 */
[----:B0-----:R-:W-:Y:S02]  /*ba00*/  LEA.HI.X.SX32 R27, R25, c[0x0][0x16c], 0x1, P4 ;  /* 0x00005b00191b7a11 */ /* 0x001fe400020f0eff */
[----:B------:R-:W-:-:S03]  /*ba10*/  LEA R25, P4, R24, c[0x0][0x168], 0x1 ;  /* 0x00005a0018197a11 */ /* 0x000fc600078808ff */
[----:B------:R-:W-:Y:S04]  /*ba20*/  STL [R1+0x136c], R27 ;  /* 0x00136c1b01007387 */ /* 0x000fe80000100800 */
[----:B------:R0:W-:Y:S04]  /*ba30*/  STL [R1+0x14f8], R25 ;  /* 0x0014f81901007387 */ /* 0x0001e80000100800 */
[----:B0-----:R-:W2:Y:S01]  /*ba40*/  LDL.LU R25, [R1+0x44] ;  /* 0x0000440001197983 */ /* 0x001ea20000300800 */
[----:B------:R-:W-:Y:S02]  /*ba50*/  LEA.HI.X.SX32 R27, R28, c[0x0][0x16c], 0x1, P6 ;  /* 0x00005b001c1b7a11 */ /* 0x000fe400030f0eff */
[----:B------:R-:W-:-:S03]  /*ba60*/  LEA R28, P6, R9, c[0x0][0x168], 0x1 ;  /* 0x00005a00091c7a11 */ /* 0x000fc600078c08ff */
[----:B------:R0:W-:Y:S04]  /*ba70*/  STL [R1+0x1408], R27 ;  /* 0x0014081b01007387 */ /* 0x0001e80000100800 */
[----:B------:R1:W-:Y:S01]  /*ba80*/  STL [R1+0x1424], R28 ;  /* 0x0014241c01007387 */ /* 0x0003e20000100800 */
[----:B0-----:R-:W-:Y:S02]  /*ba90*/  LEA.HI.X.SX32 R27, R0, c[0x0][0x16c], 0x1, P5 ;  /* 0x00005b00001b7a11 */ /* 0x001fe400028f0eff */
[----:B------:R-:W-:Y:S01]  /*baa0*/  LEA R0, P5, R10, c[0x0][0x168], 0x1 ;  /* 0x00005a000a007a11 */ /* 0x000fe200078a08ff */
[----:B-1----:R-:W2:Y:S04]  /*bab0*/  LDL.LU R28, [R1+0x40] ;  /* 0x00004000011c7983 */ /* 0x002ea80000300800 */
[----:B------:R-:W-:Y:S04]  /*bac0*/  STL [R1+0x1370], R27 ;  /* 0x0013701b01007387 */ /* 0x000fe80000100800 */
[----:B------:R0:W-:Y:S04]  /*bad0*/  STL [R1+0x14fc], R0 ;  /* 0x0014fc0001007387 */ /* 0x0001e80000100800 */
[----:B0-----:R-:W2:Y:S01]  /*bae0*/  LDL.LU R0, [R1+0x3c] ;  /* 0x00003c0001007983 */ /* 0x001ea20000300800 */
[----:B------:R-:W-:Y:S01]  /*baf0*/  LEA.HI.X.SX32 R27, R26, c[0x0][0x16c], 0x1, P3 ;  /* 0x00005b001a1b7a11 */ /* 0x000fe200018f0eff */
[----:B------:R-:W-:Y:S01]  /*bb00*/  IMAD R19, R19, c[0x0][0x190], RZ ;  /* 0x0000640013137a24 */ /* 0x000fe200078e02ff */
[----:B------:R-:W-:-:S03]  /*bb10*/  LEA R26, P3, R13, c[0x0][0x168], 0x1 ;  /* 0x00005a000d1a7a11 */ /* 0x000fc600078608ff */
[----:B------:R0:W-:Y:S02]  /*bb20*/  STL [R1+0x1410], R27 ;  /* 0x0014101b01007387 */ /* 0x0001e40000100800 */
[----:B0-----:R-:W-:Y:S02]  /*bb30*/  LEA.HI.X.SX32 R27, R29, c[0x0][0x16c], 0x1, P2 ;  /* 0x00005b001d1b7a11 */ /* 0x001fe400010f0eff */
[----:B------:R-:W2:Y:S04]  /*bb40*/  LDL.LU R29, [R1+0x38] ;  /* 0x00003800011d7983 */ /* 0x000ea80000300800 */
[----:B------:R0:W-:Y:S04]  /*bb50*/  STL [R1+0x142c], R26 ;  /* 0x00142c1a01007387 */ /* 0x0001e80000100800 */
[----:B------:R1:W-:Y:S01]  /*bb60*/  STL [R1+0x1374], R27 ;  /* 0x0013741b01007387 */ /* 0x0003e20000100800 */
[----:B0-----:R-:W-:-:S02]  /*bb70*/  LEA R26, P2, R19, c[0x0][0x168], 0x1 ;  /* 0x00005a00131a7a11 */ /* 0x001fc400078408ff */
[----:B-1----:R-:W-:Y:S02]  /*bb80*/  LEA.HI.X.SX32 R27, R14, c[0x0][0x16c], 0x1, P1 ;  /* 0x00005b000e1b7a11 */ /* 0x002fe400008f0eff */
[----:B------:R-:W2:Y:S04]  /*bb90*/  LDL.LU R14, [R1+0x15b0] ;  /* 0x0015b000010e7983 */ /* 0x000ea80000300800 */
[----:B------:R4:W-:Y:S04]  /*bba0*/  STL [R1+0x1500], R26 ;  /* 0x0015001a01007387 */ /* 0x0009e80000100800 */
[----:B------:R0:W-:Y:S01]  /*bbb0*/  STL [R1+0x1418], R27 ;  /* 0x0014181b01007387 */ /* 0x0001e20000100800 */
[----:B----4-:R-:W-:-:S02]  /*bbc0*/  LEA R26, P1, R12, c[0x0][0x168], 0x1 ;  /* 0x00005a000c1a7a11 */ /* 0x010fc400078208ff */
[----:B0-----:R-:W-:Y:S02]  /*bbd0*/  LEA.HI.X.SX32 R27, R8, c[0x0][0x16c], 0x1, P0 ;  /* 0x00005b00081b7a11 */ /* 0x001fe400000f0eff */
[----:B------:R-:W-:Y:S01]  /*bbe0*/  LEA R8, P0, R11, c[0x0][0x168], 0x1 ;  /* 0x00005a000b087a11 */ /* 0x000fe200078008ff */
[----:B------:R0:W-:Y:S04]  /*bbf0*/  STL [R1+0x1434], R26 ;  /* 0x0014341a01007387 */ /* 0x0001e80000100800 */
[----:B------:R-:W-:Y:S01]  /*bc00*/  STL [R1+0x1378], R27 ;  /* 0x0013781b01007387 */ /* 0x000fe20000100800 */
[----:B------:R-:W-:Y:S01]  /*bc10*/  IMAD R20, R20, c[0x0][0x190], RZ ;  /* 0x0000640014147a24 */ /* 0x000fe200078e02ff */
[----:B0-----:R-:W-:Y:S02]  /*bc20*/  LEA.HI.X.SX32 R26, R24, c[0x0][0x16c], 0x1, P4 ;  /* 0x00005b00181a7a11 */ /* 0x001fe400020f0eff */
[----:B------:R-:W4:Y:S04]  /*bc30*/  LDL.LU R24, [R1+0x2c] ;  /* 0x00002c0001187983 */ /* 0x000f280000300800 */
[----:B------:R0:W-:Y:S01]  /*bc40*/  STL [R1+0x1504], R8 ;  /* 0x0015040801007387 */ /* 0x0001e20000100800 */
[----:B------:R-:W-:-:S03]  /*bc50*/  LEA.HI.X.SX32 R9, R9, c[0x0][0x16c], 0x1, P6 ;  /* 0x00005b0009097a11 */ /* 0x000fc600030f0eff */
[----:B------:R1:W-:Y:S01]  /*bc60*/  STL [R1+0x1420], R26 ;  /* 0x0014201a01007387 */ /* 0x0003e20000100800 */
[----:B0-----:R-:W-:-:S03]  /*bc70*/  LEA R8, P4, R16, c[0x0][0x168], 0x1 ;  /* 0x00005a0010087a11 */ /* 0x001fc600078808ff */
[----:B-1----:R-:W4:Y:S01]  /*bc80*/  LDL.LU R26, [R1+0x28] ;  /* 0x00002800011a7983 */ /* 0x002f220000300800 */
[----:B------:R-:W-:-:S03]  /*bc90*/  LEA.HI.X.SX32 R10, R10, c[0x0][0x16c], 0x1, P5 ;  /* 0x00005b000a0a7a11 */ /* 0x000fc600028f0eff */
[----:B------:R0:W-:Y:S01]  /*bca0*/  STL [R1+0x143c], R8 ;  /* 0x00143c0801007387 */ /* 0x0001e20000100800 */
[----:B------:R-:W-:-:S03]  /*bcb0*/  LEA.HI.X.SX32 R13, R13, c[0x0][0x16c], 0x1, P3 ;  /* 0x00005b000d0d7a11 */ /* 0x000fc600018f0eff */
[----:B------:R3:W-:Y:S04]  /*bcc0*/  STL [R1+0x137c], R9 ;  /* 0x00137c0901007387 */ /* 0x0007e80000100800 */
[----:B------:R-:W4:Y:S01]  /*bcd0*/  LDL.LU R27, [R1+0x24] ;  /* 0x00002400011b7983 */ /* 0x000f220000300800 */
[----:B0-----:R-:W-:Y:S02]  /*bce0*/  LEA R8, P6, R20, c[0x0][0x168], 0x1 ;  /* 0x00005a0014087a11 */ /* 0x001fe400078c08ff */
[----:B---3--:R-:W-:-:S03]  /*bcf0*/  LEA R9, P5, R17, c[0x0][0x168], 0x1 ;  /* 0x00005a0011097a11 */ /* 0x008fc600078a08ff */
[----:B------:R0:W-:Y:S04]  /*bd00*/  STL [R1+0x1508], R8 ;  /* 0x0015080801007387 */ /* 0x0001e80000100800 */
[----:B0-----:R-:W3:Y:S04]  /*bd10*/  LDL.LU R8, [R1+0x20] ;  /* 0x0000200001087983 */ /* 0x001ee80000300800 */
[----:B------:R0:W-:Y:S04]  /*bd20*/  STL [R1+0x1428], R10 ;  /* 0x0014280a01007387 */ /* 0x0001e80000100800 */
[----:B------:R1:W-:Y:S01]  /*bd30*/  STL [R1+0x1444], R9 ;  /* 0x0014440901007387 */ /* 0x0003e20000100800 */
[----:B0-----:R-:W-:-:S03]  /*bd40*/  LEA R10, P3, R18, c[0x0][0x168], 0x1 ;  /* 0x00005a00120a7a11 */ /* 0x001fc600078608ff */
[----:B-1----:R-:W3:Y:S04]  /*bd50*/  LDL.LU R9, [R1+0x1c] ;  /* 0x00001c0001097983 */ /* 0x002ee80000300800 */
[----:B------:R0:W-:Y:S04]  /*bd60*/  STL [R1+0x1380], R13 ;  /* 0x0013800d01007387 */ /* 0x0001e80000100800 */
[----:B------:R1:W-:Y:S01]  /*bd70*/  STL [R1+0x150c], R10 ;  /* 0x00150c0a01007387 */ /* 0x0003e20000100800 */
[----:B0-----:R-:W-:-:S03]  /*bd80*/  LEA.HI.X.SX32 R13, R19, c[0x0][0x16c], 0x1, P2 ;  /* 0x00005b00130d7a11 */ /* 0x001fc600010f0eff */
[----:B------:R-:W3:Y:S04]  /*bd90*/  LDL.LU R19, [R1+0x30] ;  /* 0x0000300001137983 */ /* 0x000ee80000300800 */
[----:B-1----:R-:W3:Y:S01]  /*bda0*/  LDL.LU R10, [R1+0x18] ;  /* 0x00001800010a7983 */ /* 0x002ee20000300800 */
[----:B------:R-:W-:-:S03]  /*bdb0*/  LEA.HI.X.SX32 R12, R12, c[0x0][0x16c], 0x1, P1 ;  /* 0x00005b000c0c7a11 */ /* 0x000fc600008f0eff */
[----:B------:R2:W-:Y:S01]  /*bdc0*/  STL [R1+0x1430], R13 ;  /* 0x0014300d01007387 */ /* 0x0005e20000100800 */
[----:B------:R-:W-:Y:S01]  /*bdd0*/  IMAD R21, R21, c[0x0][0x190], RZ ;  /* 0x0000640015157a24 */ /* 0x000fe200078e02ff */
[----:B------:R-:W-:Y:S02]  /*bde0*/  LEA.HI.X.SX32 R11, R11, c[0x0][0x16c], 0x1, P0 ;  /* 0x00005b000b0b7a11 */ /* 0x000fe400000f0eff */
[----:B------:R-:W-:Y:S02]  /*bdf0*/  LEA.HI.X.SX32 R16, R16, c[0x0][0x16c], 0x1, P4 ;  /* 0x00005b0010107a11 */ /* 0x000fe400020f0eff */
[----:B--2---:R-:W-:-:S05]  /*be00*/  LEA R13, P2, R25, c[0x0][0x168], 0x1 ;  /* 0x00005a00190d7a11 */ /* 0x004fca00078408ff */
[----:B------:R0:W-:Y:S04]  /*be10*/  STL [R1+0x144c], R13 ;  /* 0x00144c0d01007387 */ /* 0x0001e80000100800 */
[----:B0-----:R-:W2:Y:S04]  /*be20*/  LDL.LU R13, [R1+0x15ac] ;  /* 0x0015ac00010d7983 */ /* 0x001ea80000300800 */
[----:B------:R0:W-:Y:S02]  /*be30*/  STL [R1+0x1384], R12 ;  /* 0x0013840c01007387 */ /* 0x0001e40000100800 */
[----:B0-----:R-:W-:-:S05]  /*be40*/  LEA R12, P1, R21, c[0x0][0x168], 0x1 ;  /* 0x00005a00150c7a11 */ /* 0x001fca00078208ff */
        /* <DEDUP_REMOVED lines=20> */
[----:B------:R0:W-:Y:S01]  /*bf90*/  STL [R1+0x1518], R17 ;  /* 0x0015181101007387 */ /* 0x0001e20000100800 */
[----:B------:R-:W-:-:S03]  /*bfa0*/  LEA.HI.X.SX32 R25, R25, c[0x0][0x16c], 0x1, P2 ;  /* 0x00005b0019197a11 */ /* 0x000fc600010f0eff */
[----:B0-----:R-:W4:Y:S04]  /*bfb0*/  LDL.LU R17, [R1+0x159c] ;  /* 0x00159c0001117983 */ /* 0x001f280000300800 */
[----:B------:R2:W-:Y:S01]  /*bfc0*/  STL [R1+0x1448], R18 ;  /* 0x0014481201007387 */ /* 0x0005e20000100800 */
[----:B------:R-:W-:Y:S01]  /*bfd0*/  LEA.HI.X.SX32 R21, R21, c[0x0][0x16c], 0x1, P1 ;  /* 0x00005b0015157a11 */ /* 0x000fe200008f0eff */
[----:B------:R-:W-:Y:S01]  /*bfe0*/  IMAD R23, R23, c[0x0][0x190], RZ ;  /* 0x0000640017177a24 */ /* 0x000fe200078e02ff */
[----:B--2---:R-:W-:-:S05]  /*bff0*/  LEA R18, P3, R20, c[0x0][0x168], 0x1 ;  /* 0x00005a0014127a11 */ /* 0x004fca00078608ff */
[----:B------:R0:W-:Y:S04]  /*c000*/  STL [R1+0x1464], R18 ;  /* 0x0014641201007387 */ /* 0x0001e80000100800 */
[----:B0-----:R-:W2:Y:S04]  /*c010*/  LDL.LU R18, [R1+0x1598] ;  /* 0x0015980001127983 */ /* 0x001ea80000300800 */
[----:B------:R3:W-:Y:S02]  /*c020*/  STL [R1+0x1390], R25 ;  /* 0x0013901901007387 */ /* 0x0007e40000100800 */
[----:B---3--:R-:W-:-:S05]  /*c030*/  LEA R25, P2, R19, c[0x0][0x168], 0x1 ;  /* 0x00005a0013197a11 */ /* 0x008fca00078408ff */
[----:B------:R0:W-:Y:S04]  /*c040*/  STL [R1+0x151c], R25 ;  /* 0x00151c1901007387 */ /* 0x0001e80000100800 */
[----:B0-----:R-:W3:Y:S04]  /*c050*/  LDL.LU R25, [R1+0x1594] ;  /* 0x0015940001197983 */ /* 0x001ee80000300800 */
[----:B------:R4:W-:Y:S02]  /*c060*/  STL [R1+0x1450], R21 ;  /* 0x0014501501007387 */ /* 0x0009e40000100800 */
[----:B----4-:R-:W-:-:S05]  /*c070*/  LEA R21, P1, R24, c[0x0][0x168], 0x1 ;  /* 0x00005a0018157a11 */ /* 0x010fca00078208ff */
        /* <DEDUP_REMOVED lines=12> */
[----:B------:R-:W2:Y:S04]  /*c140*/  LDL.LU R29, [R1+0x1588] ;  /* 0x00158800011d7983 */ /* 0x000ea80000300800 */
[----:B------:R0:W-:Y:S01]  /*c150*/  STL [R1+0x1398], R21 ;  /* 0x0013981501007387 */ /* 0x0001e20000100800 */
[----:B------:R-:W-:Y:S01]  /*c160*/  IMAD R6, R6, c[0x0][0x190], RZ ;  /* 0x0000640006067a24 */ /* 0x000fe200078e02ff */
[----:B0-----:R-:W-:-:S05]  /*c170*/  LEA R21, P6, R27, c[0x0][0x168], 0x1 ;  /* 0x00005a001b157a11 */ /* 0x001fca00078c08ff */
[----:B------:R0:W-:Y:S01]  /*c180*/  STL [R1+0x1524], R21 ;  /* 0x0015241501007387 */ /* 0x0001e20000100800 */
[----:B------:R-:W-:Y:S02]  /*c190*/  LEA.HI.X.SX32 R19, R19, c[0x0][0x16c], 0x1, P2 ;  /* 0x00005b0013137a11 */ /* 0x000fe400010f0eff */
[----:B0-----:R-:W-:Y:S02]  /*c1a0*/  LEA.HI.X.SX32 R21, R22, c[0x0][0x16c], 0x1, P5 ;  /* 0x00005b0016157a11 */ /* 0x001fe400028f0eff */
[----:B------:R-:W-:-:S03]  /*c1b0*/  LEA R22, P5, R8, c[0x0][0x168], 0x1 ;  /* 0x00005a0008167a11 */ /* 0x000fc600078a08ff */
[----:B------:R0:W-:Y:S04]  /*c1c0*/  STL [R1+0x1460], R21 ;  /* 0x0014601501007387 */ /* 0x0001e80000100800 */
[----:B------:R-:W-:Y:S01]  /*c1d0*/  STL [R1+0x147c], R22 ;  /* 0x00147c1601007387 */ /* 0x000fe20000100800 */
[----:B0-----:R-:W-:Y:S02]  /*c1e0*/  LEA.HI.X.SX32 R21, R20, c[0x0][0x16c], 0x1, P3 ;  /* 0x00005b0014157a11 */ /* 0x001fe400018f0eff */
[----:B------:R-:W-:-:S03]  /*c1f0*/  LEA R20, P3, R6, c[0x0][0x168], 0x1 ;  /* 0x00005a0006147a11 */ /* 0x000fc600078608ff */
[----:B------:R0:W-:Y:S04]  /*c200*/  STL [R1+0x139c], R21 ;  /* 0x00139c1501007387 */ /* 0x0001e80000100800 */
[----:B------:R1:W-:Y:S04]  /*c210*/  STL [R1+0x1528], R20 ;  /* 0x0015281401007387 */ /* 0x0003e80000100800 */
[----:B------:R1:W-:Y:S01]  /*c220*/  STL [R1+0x1468], R19 ;  /* 0x0014681301007387 */ /* 0x0003e20000100800 */
[----:B0-----:R-:W-:Y:S02]  /*c230*/  LEA R21, P2, R9, c[0x0][0x168], 0x1 ;  /* 0x00005a0009157a11 */ /* 0x001fe400078408ff */
[----:B-1----:R-:W-:-:S03]  /*c240*/  LEA.HI.X.SX32 R20, R24, c[0x0][0x16c], 0x1, P1 ;  /* 0x00005b0018147a11 */ /* 0x002fc600008f0eff */
[----:B------:R0:W-:Y:S01]  /*c250*/  STL [R1+0x1484], R21 ;  /* 0x0014841501007387 */ /* 0x0001e20000100800 */
[----:B------:R-:W-:-:S03]  /*c260*/  LEA R19, P1, R10, c[0x0][0x168], 0x1 ;  /* 0x00005a000a137a11 */ /* 0x000fc600078208ff */
[----:B------:R-:W-:Y:S01]  /*c270*/  STL [R1+0x13a0], R20 ;  /* 0x0013a01401007387 */ /* 0x000fe20000100800 */
[----:B------:R-:W-:-:S03]  /*c280*/  IMAD R5, R5, c[0x0][0x190], RZ ;  /* 0x0000640005057a24 */ /* 0x000fc600078e02ff */
[----:B------:R1:W-:Y:S01]  /*c290*/  STL [R1+0x152c], R19 ;  /* 0x00152c1301007387 */ /* 0x0003e20000100800 */
[----:B0-----:R-:W-:-:S05]  /*c2a0*/  LEA.HI.X.SX32 R21, R23, c[0x0][0x16c], 0x1, P0 ;  /* 0x00005b0017157a11 */ /* 0x001fca00000f0eff */
[----:B------:R0:W-:Y:S01]  /*c2b0*/  STL [R1+0x1470], R21 ;  /* 0x0014701501007387 */ /* 0x0001e20000100800 */
[----:B-1----:R-:W-:Y:S02]  /*c2c0*/  LEA.HI.X.SX32 R19, R26, c[0x0][0x16c], 0x1, P4 ;  /* 0x00005b001a137a11 */ /* 0x002fe400020f0eff */
[----:B------:R-:W-:Y:S02]  /*c2d0*/  LEA.HI.X.SX32 R8, R8, c[0x0][0x16c], 0x1, P5 ;  /* 0x00005b0008087a11 */ /* 0x000fe400028f0eff */
[----:B0-----:R-:W-:Y:S01]  /*c2e0*/  LEA R21, P4, R5, c[0x0][0x168], 0x1 ;  /* 0x00005a0005157a11 */ /* 0x001fe200078808ff */
[----:B------:R-:W-:Y:S01]  /*c2f0*/  IMAD R4, R4, c[0x0][0x190], RZ ;  /* 0x0000640004047a24 */ /* 0x000fe200078e02ff */
[----:B--2---:R-:W-:-:S05]  /*c300*/  LEA R20, P0, R29, c[0x0][0x168], 0x1 ;  /* 0x00005a001d147a11 */ /* 0x004fca00078008ff */
[----:B------:R0:W-:Y:S04]  /*c310*/  STL [R1+0x148c], R20 ;  /* 0x00148c1401007387 */ /* 0x0001e80000100800 */
[----:B------:R1:W-:Y:S01]  /*c320*/  STL [R1+0x13a4], R19 ;  /* 0x0013a41301007387 */ /* 0x0003e20000100800 */
[----:B0-----:R-:W-:-:S03]  /*c330*/  LEA.HI.X.SX32 R20, R27, c[0x0][0x16c], 0x1, P6 ;  /* 0x00005b001b147a11 */ /* 0x001fc600030f0eff */
[----:B------:R-:W-:Y:S01]  /*c340*/  STL [R1+0x1530], R21 ;  /* 0x0015301501007387 */ /* 0x000fe20000100800 */
[----:B-1----:R-:W-:-:S03]  /*c350*/  LEA R19, P6, R0, c[0x0][0x168], 0x1 ;  /* 0x00005a0000137a11 */ /* 0x002fc600078c08ff */
[----:B------:R4:W-:Y:S04]  /*c360*/  STL [R1+0x1478], R20 ;  /* 0x0014781401007387 */ /* 0x0009e80000100800 */
[----:B------:R0:W-:Y:S04]  /*c370*/  STL [R1+0x1494], R19 ;  /* 0x0014941301007387 */ /* 0x0001e80000100800 */
[----:B------:R3:W-:Y:S01]  /*c380*/  STL [R1+0x13a8], R8 ;  /* 0x0013a80801007387 */ /* 0x0007e20000100800 */
[----:B----4-:R-:W-:Y:S02]  /*c390*/  LEA R20, P5, R28, c[0x0][0x168], 0x1 ;  /* 0x00005a001c147a11 */ /* 0x010fe400078a08ff */
[----:B0-----:R-:W-:-:S03]  /*c3a0*/  LEA.HI.X.SX32 R19, R6, c[0x0][0x16c], 0x1, P3 ;  /* 0x00005b0006137a11 */ /* 0x001fc600018f0eff */
[----:B------:R-:W-:Y:S01]  /*c3b0*/  STL [R1+0x1534], R20 ;  /* 0x0015341401007387 */ /* 0x000fe20000100800 */
[----:B------:R-:W-:Y:S02]  /*c3c0*/  LEA.HI.X.SX32 R6, R9, c[0x0][0x16c], 0x1, P2 ;  /* 0x00005b0009067a11 */ /* 0x000fe400010f0eff */
[----:B---3--:R-:W-:Y:S01]  /*c3d0*/  LEA R8, P3, R25, c[0x0][0x168], 0x1 ;  /* 0x00005a0019087a11 */ /* 0x008fe200078608ff */
[----:B------:R-:W-:Y:S01]  /*c3e0*/  STL [R1+0x1480], R19 ;  /* 0x0014801301007387 */ /* 0x000fe20000100800 */
[----:B------:R-:W-:-:S03]  /*c3f0*/  LEA R9, P2, R4, c[0x0][0x168], 0x1 ;  /* 0x00005a0004097a11 */ /* 0x000fc600078408ff */
[----:B------:R0:W-:Y:S04]  /*c400*/  STL [R1+0x149c], R8 ;  /* 0x00149c0801007387 */ /* 0x0001e80000100800 */
[----:B------:R1:W-:Y:S01]  /*c410*/  STL [R1+0x13ac], R6 ;  /* 0x0013ac0601007387 */ /* 0x0003e20000100800 */
[----:B0-----:R-:W-:-:S03]  /*c420*/  LEA.HI.X.SX32 R8, R10, c[0x0][0x16c], 0x1, P1 ;  /* 0x00005b000a087a11 */ /* 0x001fc600008f0eff */
[----:B------:R0:W-:Y:S01]  /*c430*/  STL [R1+0x1538], R9 ;  /* 0x0015380901007387 */ /* 0x0001e20000100800 */
[----:B-1----:R-:W-:-:S03]  /*c440*/  LEA R6, P1, R18, c[0x0][0x168], 0x1 ;  /* 0x00005a0012067a11 */ /* 0x002fc600078208ff */
[----:B------:R1:W-:Y:S01]  /*c450*/  STL [R1+0x1488], R8 ;  /* 0x0014880801007387 */ /* 0x0003e20000100800 */
[----:B0-----:R-:W-:-:S03]  /*c460*/  LEA.HI.X.SX32 R9, R29, c[0x0][0x16c], 0x1, P0 ;  /* 0x00005b001d097a11 */ /* 0x001fc600000f0eff */
[----:B------:R-:W2:Y:S01]  /*c470*/  LDL.LU R29, [R1+0x1584] ;  /* 0x00158400011d7983 */ /* 0x000ea20000300800 */
[----:B-1----:R-:W-:-:S03]  /*c480*/  LEA.HI.X.SX32 R8, R5, c[0x0][0x16c], 0x1, P4 ;  /* 0x00005b0005087a11 */ /* 0x002fc600020f0eff */
[----:B------:R0:W-:Y:S04]  /*c490*/  STL [R1+0x14a4], R6 ;  /* 0x0014a40601007387 */ /* 0x0001e80000100800 */
[----:B------:R-:W-:Y:S01]  /*c4a0*/  STL [R1+0x13b0], R9 ;  /* 0x0013b00901007387 */ /* 0x000fe20000100800 */
[----:B0-----:R-:W-:-:S05]  /*c4b0*/  LEA R6, P0, R17, c[0x0][0x168], 0x1 ;  /* 0x00005a0011067a11 */ /* 0x001fca00078008ff */
[----:B------:R0:W-:Y:S04]  /*c4c0*/  STL [R1+0x153c], R6 ;  /* 0x00153c0601007387 */ /* 0x0001e80000100800 */
[----:B------:R1:W-:Y:S01]  /*c4d0*/  STL [R1+0x1490], R8 ;  /* 0x0014900801007387 */ /* 0x0003e20000100800 */
[----:B0-----:R-:W-:-:S03]  /*c4e0*/  LEA.HI.X.SX32 R6, R0, c[0x0][0x16c], 0x1, P6 ;  /* 0x00005b0000067a11 */ /* 0x001fc600030f0eff */
[----:B------:R-:W3:Y:S01]  /*c4f0*/  LDL.LU R0, [R1+0x1580] ;  /* 0x0015800001007983 */ /* 0x000ee20000300800 */
[----:B------:R-:W-:Y:S01]  /*c500*/  LEA R5, P4, R16, c[0x0][0x168], 0x1 ;  /* 0x00005a0010057a11 */ /* 0x000fe200078808ff */
[----:B------:R-:W-:-:S04]  /*c510*/  IMAD R3, R3, c[0x0][0x190], RZ ;  /* 0x0000640003037a24 */ /* 0x000fc800078e02ff */
[----:B------:R0:W-:Y:S01]  /*c520*/  STL [R1+0x14ac], R5 ;  /* 0x0014ac0501007387 */ /* 0x0001e20000100800 */
[----:B-1----:R-:W-:-:S03]  /*c530*/  LEA.HI.X.SX32 R8, R28, c[0x0][0x16c], 0x1, P5 ;  /* 0x00005b001c087a11 */ /* 0x002fc600028f0eff */
[----:B------:R1:W-:Y:S04]  /*c540*/  STL [R1+0x13b4], R6 ;  /* 0x0013b40601007387 */ /* 0x0003e80000100800 */
[----:B------:R4:W5:Y:S01]  /*c550*/  LDL.LU R28, [R1+0x157c] ;  /* 0x00157c00011c7983 */ /* 0x0009620000300800 */
[----:B0-----:R-:W-:Y:S02]  /*c560*/  LEA R5, P6, R3, c[0x0][0x168], 0x1 ;  /* 0x00005a0003057a11 */ /* 0x001fe400078c08ff */
[----:B-1----:R-:W-:-:S03]  /*c570*/  LEA R6, P5, R11, c[0x0][0x168], 0x1 ;  /* 0x00005a000b067a11 */ /* 0x002fc600078a08ff */
[----:B------:R0:W-:Y:S01]  /*c580*/  STL [R1+0x1540], R5 ;  /* 0x0015400501007387 */ /* 0x0001e20000100800 */
[----:B------:R-:W-:-:S03]  /*c590*/  IMAD R2, R2, c[0x0][0x190], RZ ;  /* 0x0000640002027a24 */ /* 0x000fc600078e02ff */
[----:B------:R1:W-:Y:S01]  /*c5a0*/  STL [R1+0x1498], R8 ;  /* 0x0014980801007387 */ /* 0x0003e20000100800 */
[----:B0-----:R-:W-:-:S03]  /*c5b0*/  LEA.HI.X.SX32 R5, R25, c[0x0][0x16c], 0x1, P3 ;  /* 0x00005b0019057a11 */ /* 0x001fc600018f0eff */
[----:B------:R0:W-:Y:S01]  /*c5c0*/  STL [R1+0x14b4], R6 ;  /* 0x0014b40601007387 */ /* 0x0001e20000100800 */
[----:B-1----:R-:W-:-:S03]  /*c5d0*/  LEA R8, P3, R12, c[0x0][0x168], 0x1 ;  /* 0x00005a000c087a11 */ /* 0x002fc600078608ff */
[----:B------:R1:W-:Y:S01]  /*c5e0*/  STL [R1+0x13b8], R5 ;  /* 0x0013b80501007387 */ /* 0x0003e20000100800 */
[----:B0-----:R-:W-:Y:S02]  /*c5f0*/  LEA.HI.X.SX32 R6, R4, c[0x0][0x16c], 0x1, P2 ;  /* 0x00005b0004067a11 */ /* 0x001fe400010f0eff */
[----:B------:R-:W-:Y:S02]  /*c600*/  LEA.HI.X.SX32 R4, R18, c[0x0][0x16c], 0x1, P1 ;  /* 0x00005b0012047a11 */ /* 0x000fe400008f0eff */
[----:B-1----:R-:W-:Y:S01]  /*c610*/  LEA R5, P2, R13, c[0x0][0x168], 0x1 ;  /* 0x00005a000d057a11 */ /* 0x002fe200078408ff */
[----:B------:R-:W-:Y:S04]  /*c620*/  STL [R1+0x1544], R8 ;  /* 0x0015440801007387 */ /* 0x000fe80000100800 */
[----:B------:R0:W-:Y:S04]  /*c630*/  STL [R1+0x14a0], R6 ;  /* 0x0014a00601007387 */ /* 0x0001e80000100800 */
[----:B------:R1:W-:Y:S04]  /*c640*/  STL [R1+0x14bc], R5 ;  /* 0x0014bc0501007387 */ /* 0x0003e80000100800 */
[----:B------:R4:W-:Y:S01]  /*c650*/  STL [R1+0x13bc], R4 ;  /* 0x0013bc0401007387 */ /* 0x0009e20000100800 */
[----:B0-----:R-:W-:-:S02]  /*c660*/  LEA R6, P1, R2, c[0x0][0x168], 0x1 ;  /* 0x00005a0002067a11 */ /* 0x001fc400078208ff */
[----:B-1----:R-:W-:Y:S01]  /*c670*/  LEA.HI.X.SX32 R5, R17, c[0x0][0x16c], 0x1, P0 ;  /* 0x00005b0011057a11 */ /* 0x002fe200000f0eff */
[----:B------:R-:W-:Y:S01]  /*c680*/  IMAD R7, R7, c[0x0][0x190], RZ ;  /* 0x0000640007077a24 */ /* 0x000fe200078e02ff */
[----:B----4-:R-:W-:Y:S01]  /*c690*/  LEA R4, P0, R14, c[0x0][0x168], 0x1 ;  /* 0x00005a000e047a11 */ /* 0x010fe200078008ff */
[----:B------:R0:W-:Y:S04]  /*c6a0*/  STL [R1+0x1548], R6 ;  /* 0x0015480601007387 */ /* 0x0001e80000100800 */
[----:B------:R1:W-:Y:S04]  /*c6b0*/  STL [R1+0x14a8], R5 ;  /* 0x0014a80501007387 */ /* 0x0003e80000100800 */
[----:B------:R4:W-:Y:S01]  /*c6c0*/  STL [R1+0x14c4], R4 ;  /* 0x0014c40401007387 */ /* 0x0009e20000100800 */
[----:B0-----:R-:W-:-:S02]  /*c6d0*/  LEA.HI.X.SX32 R6, R16, c[0x0][0x16c], 0x1, P4 ;  /* 0x00005b0010067a11 */ /* 0x001fc400020f0eff */
[----:B-1----:R-:W-:-:S03]  /*c6e0*/  LEA R5, P4, R15, c[0x0][0x168], 0x1 ;  /* 0x00005a000f057a11 */ /* 0x002fc600078808ff */
[----:B------:R0:W-:Y:S01]  /*c6f0*/  STL [R1+0x13c0], R6 ;  /* 0x0013c00601007387 */ /* 0x0001e20000100800 */
[----:B----4-:R-:W-:Y:S02]  /*c700*/  LEA.HI.X.SX32 R4, R3, c[0x0][0x16c], 0x1, P6 ;  /* 0x00005b0003047a11 */ /* 0x010fe400030f0eff */
[----:B------:R-:W-:Y:S01]  /*c710*/  LEA R3, P6, R7, c[0x0][0x168], 0x1 ;  /* 0x00005a0007037a11 */ /* 0x000fe200078c08ff */
[----:B------:R-:W-:Y:S04]  /*c720*/  STL [R1+0x154c], R5 ;  /* 0x00154c0501007387 */ /* 0x000fe80000100800 */
[----:B------:R2:W-:Y:S01]  /*c730*/  STL [R1+0x14b0], R4 ;  /* 0x0014b00401007387 */ /* 0x0005e20000100800 */
[----:B0-----:R-:W-:Y:S01]  /*c740*/  LEA.HI.X.SX32 R6, R12, c[0x0][0x16c], 0x1, P3 ;  /* 0x00005b000c067a11 */ /* 0x001fe200018f0eff */
[----:B------:R-:W-:-:S04]  /*c750*/  IMAD.MOV.U32 R27, RZ, RZ, c[0x0][0x188] ;  /* 0x00006200ff1b7624 */ /* 0x000fc800078e00ff */
[C---:B------:R-:W-:Y:S02]  /*c760*/  IMAD R10, R27.reuse, 0x1f, RZ ;  /* 0x0000001f1b0a7824 */ /* 0x040fe400078e02ff */
[C---:B------:R-:W-:Y:S02]  /*c770*/  IMAD R26, R27.reuse, 0x1e, RZ ;  /* 0x0000001e1b1a7824 */ /* 0x040fe400078e02ff */
[----:B------:R-:W-:Y:S02]  /*c780*/  IMAD R24, R27, 0x6, RZ ;  /* 0x000000061b187824 */ /* 0x000fe400078e02ff */
[----:B--2---:R-:W-:-:S04]  /*c790*/  IMAD.WIDE R4, R29, 0x2, RZ ;  /* 0x000000021d047825 */ /* 0x004fc800078e02ff */
[----:B---3--:R-:W-:Y:S02]  /*c7a0*/  IMAD.WIDE R8, R0, 0x2, RZ ;  /* 0x0000000200087825 */ /* 0x008fe400078e02ff */
[----:B------:R0:W5:Y:S04]  /*c7b0*/  LDL.LU R0, [R1+0x1578] ;  /* 0x0015780001007983 */ /* 0x0001680000300800 */
[----:B------:R1:W-:Y:S04]  /*c7c0*/  STL [R1+0x1550], R3 ;  /* 0x0015500301007387 */ /* 0x0003e80000100800 */
[----:B------:R0:W5:Y:S01]  /*c7d0*/  LDL.LU R29, [R1+0x1574] ;  /* 0x00157400011d7983 */ /* 0x0001620000300800 */
[----:B-1----:R-:W-:-:S03]  /*c7e0*/  LEA.HI.X.SX32 R3, R11, c[0x0][0x16c], 0x1, P5 ;  /* 0x00005b000b037a11 */ /* 0x002fc600028f0eff */
[----:B------:R-:W-:Y:S04]  /*c7f0*/  STL.64 [R1+0x10e8], R8 ;  /* 0x0010e80801007387 */ /* 0x000fe80000100a00 */
[----:B------:R1:W-:Y:S04]  /*c800*/  STL [R1+0x13c4], R3 ;  /* 0x0013c40301007387 */ /* 0x0003e80000100800 */
[----:B------:R2:W-:Y:S01]  /*c810*/  STL [R1+0x14b8], R6 ;  /* 0x0014b80601007387 */ /* 0x0005e20000100800 */
[----:B-1----:R-:W-:-:S03]  /*c820*/  LEA.HI.X.SX32 R3, R13, c[0x0][0x16c], 0x1, P2 ;  /* 0x00005b000d037a11 */ /* 0x002fc600010f0eff */
[----:B------:R-:W-:Y:S01]  /*c830*/  STL.64 [R1+0x10e0], R4 ;  /* 0x0010e00401007387 */ /* 0x000fe20000100a00 */
[----:B--2---:R-:W-:Y:S02]  /*c840*/  LEA.HI.X.SX32 R6, R2, c[0x0][0x16c], 0x1, P1 ;  /* 0x00005b0002067a11 */ /* 0x004fe400008f0eff */
[----:B------:R-:W-:Y:S01]  /*c850*/  LEA.HI.X.SX32 R2, R14, c[0x0][0x16c], 0x1, P0 ;  /* 0x00005b000e027a11 */ /* 0x000fe200000f0eff */
[----:B------:R1:W-:Y:S04]  /*c860*/  STL [R1+0x13c8], R3 ;  /* 0x0013c80301007387 */ /* 0x0003e80000100800 */
[----:B------:R-:W-:Y:S04]  /*c870*/  STL [R1+0x14c0], R6 ;  /* 0x0014c00601007387 */ /* 0x000fe80000100800 */
[----:B------:R2:W-:Y:S01]  /*c880*/  STL [R1+0x13cc], R2 ;  /* 0x0013cc0201007387 */ /* 0x0005e20000100800 */
[----:B-1----:R-:W-:Y:S01]  /*c890*/  LEA.HI.X.SX32 R3, R15, c[0x0][0x16c], 0x1, P4 ;  /* 0x00005b000f037a11 */ /* 0x002fe200020f0eff */
[----:B------:R-:W-:Y:S01]  /*c8a0*/  IMAD.WIDE R12, R10, 0x2, R8 ;  /* 0x000000020a0c7825 */ /* 0x000fe200078e0208 */
[----:B--2---:R-:W-:-:S03]  /*c8b0*/  LEA.HI.X.SX32 R2, R7, c[0x0][0x16c], 0x1, P6 ;  /* 0x00005b0007027a11 */ /* 0x004fc600030f0eff */
[----:B------:R-:W-:Y:S04]  /*c8c0*/  STL [R1+0x14c8], R3 ;  /* 0x0014c80301007387 */ /* 0x000fe80000100800 */
[----:B------:R1:W-:Y:S01]  /*c8d0*/  STL [R1+0x14cc], R2 ;  /* 0x0014cc0201007387 */ /* 0x0003e20000100800 */
[----:B------:R-:W-:-:S03]  /*c8e0*/  IMAD.WIDE R6, R26, 0x2, R8 ;  /* 0x000000021a067825 */ /* 0x000fc600078e0208 */
[----:B------:R2:W-:Y:S01]  /*c8f0*/  STL.64 [R1+0x1348], R12 ;  /* 0x0013480c01007387 */ /* 0x0005e20000100a00 */
[----:B-1----:R-:W-:-:S05]  /*c900*/  IMAD.WIDE R2, R10, 0x2, R4 ;  /* 0x000000020a027825 */ /* 0x002fca00078e0204 */
[----:B------:R1:W-:Y:S01]  /*c910*/  STL.64 [R1+0x1340], R2 ;  /* 0x0013400201007387 */ /* 0x0003e20000100a00 */
[----:B------:R-:W-:-:S03]  /*c920*/  IMAD R10, R27, 0x1d, RZ ;  /* 0x0000001d1b0a7824 */ /* 0x000fc600078e02ff */
[----:B------:R3:W-:Y:S01]  /*c930*/  STL.64 [R1+0x1338], R6 ;  /* 0x0013380601007387 */ /* 0x0007e20000100a00 */
[----:B--2---:R-:W-:-:S04]  /*c940*/  IMAD.WIDE R12, R10, 0x2, R8 ;  /* 0x000000020a0c7825 */ /* 0x004fc800078e0208 */
[----:B-1----:R-:W-:-:S05]  /*c950*/  IMAD.WIDE R2, R26, 0x2, R4 ;  /* 0x000000021a027825 */ /* 0x002fca00078e0204 */
[----:B------:R1:W-:Y:S01]  /*c960*/  STL.64 [R1+0x1330], R2 ;  /* 0x0013300201007387 */ /* 0x0003e20000100a00 */
[----:B------:R-:W-:-:S03]  /*c970*/  IMAD R26, R27, 0x1c, RZ ;  /* 0x0000001c1b1a7824 */ /* 0x000fc600078e02ff */
[----:B------:R2:W-:Y:S01]  /*c980*/  STL.64 [R1+0x1328], R12 ;  /* 0x0013280c01007387 */ /* 0x0005e20000100a00 */
[----:B---3--:R-:W-:-:S04]  /*c990*/  IMAD.WIDE R6, R26, 0x2, R8 ;  /* 0x000000021a067825 */ /* 0x008fc800078e0208 */
        /* <DEDUP_REMOVED lines=57> */
[----:B------:R-:W-:-:S03]  /*cd30*/  IMAD.SHL.U32 R26, R27, 0x10, RZ ;  /* 0x000000101b1a7824 */ /* 0x000fc600078e00ff */
        /* <DEDUP_REMOVED lines=37> */
[----:B-1----:R-:W-:-:S04]  /*cf90*/  IMAD.WIDE R2, R26, 0x2, R4 ;  /* 0x000000021a027825 */ /* 0x002fc800078e0204 */
[----:B------:R-:W-:Y:S01]  /*cfa0*/  IMAD.SHL.U32 R26, R27, 0x8, RZ ;  /* 0x000000081b1a7824 */ /* 0x000fe200078e00ff */
[----:B------:R1:W-:Y:S03]  /*cfb0*/  STL.64 [R1+0x11f0], R2 ;  /* 0x0011f00201007387 */ /* 0x0003e60000100a00 */
[----:B---3--:R-:W-:Y:S01]  /*cfc0*/  IMAD.WIDE R6, R26, 0x2, R8 ;  /* 0x000000021a067825 */ /* 0x008fe200078e0208 */
[----:B------:R2:W-:Y:S03]  /*cfd0*/  STL.64 [R1+0x11e8], R12 ;  /* 0x0011e80c01007387 */ /* 0x0005e60000100a00 */
[----:B-1----:R-:W-:-:S04]  /*cfe0*/  IMAD.WIDE R2, R10, 0x2, R4 ;  /* 0x000000020a027825 */ /* 0x002fc800078e0204 */
[----:B------:R-:W-:Y:S01]  /*cff0*/  IMAD R10, R27, 0x7, RZ ;  /* 0x000000071b0a7824 */ /* 0x000fe200078e02ff */
[----:B------:R1:W-:Y:S03]  /*d000*/  STL.64 [R1+0x11e0], R2 ;  /* 0x0011e00201007387 */ /* 0x0003e60000100a00 */
[----:B--2---:R-:W-:Y:S01]  /*d010*/  IMAD.WIDE R12, R10, 0x2, R8 ;  /* 0x000000020a0c7825 */ /* 0x004fe200078e0208 */
[----:B------:R2:W-:Y:S03]  /*d020*/  STL.64 [R1+0x11d8], R6 ;  /* 0x0011d80601007387 */ /* 0x0005e60000100a00 */
[----:B-1----:R-:W-:-:S04]  /*d030*/  IMAD.WIDE R2, R26, 0x2, R4 ;  /* 0x000000021a027825 */ /* 0x002fc800078e0204 */
[----:B--2---:R-:W-:Y:S01]  /*d040*/  IMAD.WIDE R6, R10, 0x2, R4 ;  /* 0x000000020a067825 */ /* 0x004fe200078e0204 */
[----:B------:R1:W-:Y:S04]  /*d050*/  STL.64 [R1+0x11d0], R2 ;  /* 0x0011d00201007387 */ /* 0x0003e80000100a00 */
[----:B------:R-:W-:Y:S01]  /*d060*/  STL.64 [R1+0x11c8], R12 ;  /* 0x0011c80c01007387 */ /* 0x000fe20000100a00 */
[----:B------:R-:W-:-:S03]  /*d070*/  IMAD R26, R27, 0x5, RZ ;  /* 0x000000051b1a7824 */ /* 0x000fc600078e02ff */
[----:B------:R2:W-:Y:S01]  /*d080*/  STL.64 [R1+0x11c0], R6 ;  /* 0x0011c00601007387 */ /* 0x0005e20000100a00 */
[----:B-1----:R-:W-:-:S04]  /*d090*/  IMAD.WIDE R2, R24, 0x2, R8 ;  /* 0x0000000218027825 */ /* 0x002fc800078e0208 */
[----:B--2---:R-:W-:Y:S01]  /*d0a0*/  IMAD.WIDE R6, R24, 0x2, R4 ;  /* 0x0000000218067825 */ /* 0x004fe200078e0204 */
[----:B------:R1:W-:Y:S04]  /*d0b0*/  STL.64 [R1+0x11b8], R2 ;  /* 0x0011b80201007387 */ /* 0x0003e80000100a00 */
[----:B------:R2:W-:Y:S01]  /*d0c0*/  STL.64 [R1+0x11b0], R6 ;  /* 0x0011b00601007387 */ /* 0x0005e20000100a00 */
[----:B------:R-:W-:Y:S02]  /*d0d0*/  IMAD.SHL.U32 R27, R27, 0x4, RZ ;  /* 0x000000041b1b7824 */ /* 0x000fe400078e00ff */
[----:B------:R-:W-:Y:S02]  /*d0e0*/  IMAD.MOV.U32 R10, RZ, RZ, c[0x0][0x188] ;  /* 0x00006200ff0a7624 */ /* 0x000fe400078e00ff */
[----:B-1----:R-:W-:-:S04]  /*d0f0*/  IMAD.WIDE R2, R26, 0x2, R8 ;  /* 0x000000021a027825 */ /* 0x002fc800078e0208 */
[----:B--2---:R-:W-:Y:S01]  /*d100*/  IMAD.WIDE R6, R26, 0x2, R4 ;  /* 0x000000021a067825 */ /* 0x004fe200078e0204 */
[----:B------:R1:W-:Y:S04]  /*d110*/  STL.64 [R1+0x11a8], R2 ;  /* 0x0011a80201007387 */ /* 0x0003e80000100a00 */
[----:B------:R2:W-:Y:S01]  /*d120*/  STL.64 [R1+0x11a0], R6 ;  /* 0x0011a00601007387 */ /* 0x0005e20000100a00 */
[----:B------:R-:W-:Y:S02]  /*d130*/  IMAD R26, R10, 0x3, RZ ;  /* 0x000000030a1a7824 */ /* 0x000fe400078e02ff */
[----:B-1----:R-:W-:-:S04]  /*d140*/  IMAD.WIDE R2, R27, 0x2, R8 ;  /* 0x000000021b027825 */ /* 0x002fc800078e0208 */
[----:B--2---:R-:W-:Y:S01]  /*d150*/  IMAD.WIDE R6, R27, 0x2, R4 ;  /* 0x000000021b067825 */ /* 0x004fe200078e0204 */
[----:B------:R1:W-:Y:S03]  /*d160*/  STL.64 [R1+0x1198], R2 ;  /* 0x0011980201007387 */ /* 0x0003e60000100a00 */
[----:B------:R-:W-:Y:S01]  /*d170*/  IMAD.SHL.U32 R27, R10, 0x2, RZ ;  /* 0x000000020a1b7824 */ /* 0x000fe200078e00ff */
[----:B------:R2:W-:Y:S03]  /*d180*/  STL.64 [R1+0x1190], R6 ;  /* 0x0011900601007387 */ /* 0x0005e60000100a00 */
[----:B------:R-:W-:-:S04]  /*d190*/  IMAD.WIDE R12, R27, 0x2, R8 ;  /* 0x000000021b0c7825 */ /* 0x000fc800078e0208 */
[----:B-1----:R-:W-:-:S04]  /*d1a0*/  IMAD.WIDE R2, R26, 0x2, R8 ;  /* 0x000000021a027825 */ /* 0x002fc800078e0208 */
[--C-:B--2---:R-:W-:Y:S01]  /*d1b0*/  IMAD.WIDE R6, R26, 0x2, R4.reuse ;  /* 0x000000021a067825 */ /* 0x104fe200078e0204 */
[----:B------:R1:W-:Y:S04]  /*d1c0*/  STL.64 [R1+0x1188], R2 ;  /* 0x0011880201007387 */ /* 0x0003e80000100a00 */
[----:B------:R2:W-:Y:S04]  /*d1d0*/  STL.64 [R1+0x1180], R6 ;  /* 0x0011800601007387 */ /* 0x0005e80000100a00 */
[----:B------:R-:W-:Y:S01]  /*d1e0*/  STL.64 [R1+0x1178], R12 ;  /* 0x0011780c01007387 */ /* 0x000fe20000100a00 */
[----:B-1----:R-:W-:-:S04]  /*d1f0*/  IMAD.WIDE R2, R27, 0x2, R4 ;  /* 0x000000021b027825 */ /* 0x002fc800078e0204 */
[C---:B--2---:R-:W-:Y:S01]  /*d200*/  IMAD.WIDE R6, R10.reuse, 0x2, R8 ;  /* 0x000000020a067825 */ /* 0x044fe200078e0208 */
[----:B------:R1:W-:Y:S03]  /*d210*/  STL.64 [R1+0x1170], R2 ;  /* 0x0011700201007387 */ /* 0x0003e60000100a00 */
[----:B------:R-:W-:Y:S01]  /*d220*/  IMAD.WIDE R4, R10, 0x2, R4 ;  /* 0x000000020a047825 */ /* 0x000fe200078e0204 */
[----:B------:R0:W-:Y:S04]  /*d230*/  STL.64 [R1+0x1168], R6 ;  /* 0x0011680601007387 */ /* 0x0001e80000100a00 */
[----:B------:R0:W-:Y:S01]  /*d240*/  STL.64 [R1+0x1160], R4 ;  /* 0x0011600401007387 */ /* 0x0001e20000100a00 */
[----:B-1----:R-:W-:-:S02]  /*d250*/  IMAD.MOV.U32 R2, RZ, RZ, c[0x0][0x160] ;  /* 0x00005800ff027624 */ /* 0x002fc400078e00ff */
[----:B------:R-:W-:Y:S02]  /*d260*/  IMAD.MOV.U32 R3, RZ, RZ, c[0x0][0x164] ;  /* 0x00005900ff037624 */ /* 0x000fe400078e00ff */
.L_x_3:
[----:B------:R-:W-:Y:S04]  /*d270*/  STL.64 [R1+0x3ba8], R18 ;  /* 0x003ba81201007387 */ /* 0x000fe80000100a00 */
[----:B------:R1:W-:Y:S04]  /*d280*/  STL.64 [R1+0x3bb8], R18 ;  /* 0x003bb81201007387 */ /* 0x0003e80000100a00 */
[----:B-1----:R-:W2:Y:S04]  /*d290*/  LDL.64 R18, [R1+0x10e8] ;  /* 0x0010e80001127983 */ /* 0x002ea80000100a00 */
[----:B------:R-:W-:Y:S04]  /*d2a0*/  STL.64 [R1+0x3ba0], R22 ;  /* 0x003ba01601007387 */ /* 0x000fe80000100a00 */
[----:B------:R1:W-:Y:S04]  /*d2b0*/  STL.64 [R1+0x3bc0], R22 ;  /* 0x003bc01601007387 */ /* 0x0003e80000100a00 */
[----:B-1----:R-:W3:Y:S01]  /*d2c0*/  LDL.64 R22, [R1+0x10e0] ;  /* 0x0010e00001167983 */ /* 0x002ee20000100a00 */
[----:B-----5:R-:W-:-:S03]  /*d2d0*/  ISETP.GT.AND P1, PT, R29, RZ, PT ;  /* 0x000000ff1d00720c */ /* 0x020fc60003f24270 */
[----:B------:R-:W-:Y:S04]  /*d2e0*/  STL.64 [R1+0x3b88], R12 ;  /* 0x003b880c01007387 */ /* 0x000fe80000100a00 */
[----:B------:R-:W-:Y:S01]  /*d2f0*/  STL.64 [R1+0x3bb0], R12 ;  /* 0x003bb00c01007387 */ /* 0x000fe20000100a00 */
[----:B------:R-:W-:-:S03]  /*d300*/  PRMT R25, RZ, 0x7610, R25 ;  /* 0x00007610ff197816 */ /* 0x000fc60000000019 */
[----:B------:R1:W-:Y:S04]  /*d310*/  STL.64 [R1+0x3bd0], R12 ;  /* 0x003bd00c01007387 */ /* 0x0003e80000100a00 */
[----:B------:R-:W-:Y:S04]  /*d320*/  STL.64 [R1+0x3b80], R14 ;  /* 0x003b800e01007387 */ /* 0x000fe80000100a00 */
[----:B------:R-:W-:Y:S04]  /*d330*/  STL.64 [R1+0x3b98], R14 ;  /* 0x003b980e01007387 */ /* 0x000fe80000100a00 */
[----:B------:R4:W-:Y:S04]  /*d340*/  STL.64 [R1+0x3bc8], R14 ;  /* 0x003bc80e01007387 */ /* 0x0009e80000100a00 */
[----:B------:R-:W-:Y:S04]  /*d350*/  STL.64 [R1+0x3b78], R20 ;  /* 0x003b781401007387 */ /* 0x000fe80000100a00 */
[----:B------:R0:W-:Y:S04]  /*d360*/  STL.64 [R1+0x3b90], R20 ;  /* 0x003b901401007387 */ /* 0x0001e80000100a00 */
[----:B------:R-:W-:Y:S04]  /*d370*/  STL.64 [R1+0x3b70], R26 ;  /* 0x003b701a01007387 */ /* 0x000fe80000100a00 */
[----:B------:R-:W-:Y:S04]  /*d380*/  STL.64 [R1+0x3b68], R6 ;  /* 0x003b680601007387 */ /* 0x000fe80000100a00 */
[----:B------:R-:W-:Y:S04]  /*d390*/  STL.64 [R1+0x3b60], R8 ;  /* 0x003b600801007387 */ /* 0x000fe80000100a00 */
[----:B------:R-:W-:Y:S04]  /*d3a0*/  STL.64 [R1+0x3b58], R10 ;  /* 0x003b580a01007387 */ /* 0x000fe80000100a00 */
[----:B------:R-:W-:Y:S01]  /*d3b0*/  STL.64 [R1+0x3b50], R16 ;  /* 0x003b501001007387 */ /* 0x000fe20000100a00 */
[----:B------:R-:W-:-:S03]  /*d3c0*/  PRMT R24, RZ, 0x7610, R24 ;  /* 0x00007610ff187816 */ /* 0x000fc60000000018 */
[----:B------:R-:W-:Y:S04]  /*d3d0*/  STL [R1+0x3b10], R28 ;  /* 0x003b101c01007387 */ /* 0x000fe80000100800 */
[----:B------:R-:W-:Y:S04]  /*d3e0*/  STL [R1+0x3b20], R28 ;  /* 0x003b201c01007387 */ /* 0x000fe80000100800 */
[----:B------:R-:W-:Y:S04]  /*d3f0*/  STL [R1+0x3b30], R28 ;  /* 0x003b301c01007387 */ /* 0x000fe80000100800 */
[----:B------:R-:W-:Y:S04]  /*d400*/  STL [R1+0x3b40], R28 ;  /* 0x003b401c01007387 */ /* 0x000fe80000100800 */
[----:B------:R-:W-:Y:S04]  /*d410*/  STL [R1+0x3b04], R0 ;  /* 0x003b040001007387 */ /* 0x000fe80000100800 */
[----:B-1----:R-:W4:Y:S01]  /*d420*/  LDL.64 R12, [R1+0x1160] ;  /* 0x00116000010c7983 */ /* 0x002f220000100a00 */
[----:B0--3--:R-:W-:-:S05]  /*d430*/  IADD3 R4, P0, R22, R2, RZ ;  /* 0x0000000216047210 */ /* 0x009fca0007f1e0ff */
[----:B------:R-:W-:Y:S02]  /*d440*/  IMAD.X R5, R23, 0x1, R3, P0 ;  /* 0x0000000117057824 */ /* 0x000fe400000e0603 */
[----:B------:R-:W3:Y:S04]  /*d450*/  LDL.64 R22, [R1+0x1168] ;  /* 0x0011680001167983 */ /* 0x000ee80000100a00 */
[----:B------:R2:W3:Y:S02]  /*d460*/  @P1 LDG.E.U16 R25, [R4.64] ;  /* 0x0000000404191981 */ /* 0x0004e4000c1e1500 */
[----:B--2---:R-:W-:-:S05]  /*d470*/  IADD3 R4, P0, R18, R2, RZ ;  /* 0x0000000212047210 */ /* 0x004fca0007f1e0ff */
[----:B------:R-:W-:-:S05]  /*d480*/  IMAD.X R5, R19, 0x1, R3, P0 ;  /* 0x0000000113057824 */ /* 0x000fca00000e0603 */
[----:B------:R4:W2:Y:S02]  /*d490*/  @P1 LDG.E.U16 R24, [R4.64] ;  /* 0x0000000404181981 */ /* 0x0008a4000c1e1500 */
[----:B----4-:R-:W-:-:S05]  /*d4a0*/  IADD3 R4, P0, R12, R2, RZ ;  /* 0x000000020c047210 */ /* 0x010fca0007f1e0ff */
[----:B------:R-:W-:Y:S01]  /*d4b0*/  IMAD.X R5, R13, 0x1, R3, P0 ;  /* 0x000000010d057824 */ /* 0x000fe200000e0603 */
[----:B---3--:R-:W-:Y:S04]  /*d4c0*/  STL [R1+0x3ae0], R25 ;  /* 0x003ae01901007387 */ /* 0x008fe80000100800 */
[----:B------:R-:W-:Y:S04]  /*d4d0*/  STL [R1+0x3ae4], R25 ;  /* 0x003ae41901007387 */ /* 0x000fe80000100800 */
[----:B------:R-:W-:Y:S04]  /*d4e0*/  STL [R1+0x3ae8], R25 ;  /* 0x003ae81901007387 */ /* 0x000fe80000100800 */
[----:B------:R-:W-:Y:S04]  /*d4f0*/  STL [R1+0x3aec], R25 ;  /* 0x003aec1901007387 */ /* 0x000fe80000100800 */
[----:B------:R-:W-:Y:S04]  /*d500*/  STL [R1+0x3af0], R25 ;  /* 0x003af01901007387 */ /* 0x000fe80000100800 */
[----:B------:R-:W-:Y:S04]  /*d510*/  STL [R1+0x3af4], R25 ;  /* 0x003af41901007387 */ /* 0x000fe80000100800 */
[----:B------:R-:W-:Y:S04]  /*d520*/  STL [R1+0x3af8], R25 ;  /* 0x003af81901007387 */ /* 0x000fe80000100800 */
[----:B------:R-:W-:Y:S04]  /*d530*/  STL [R1+0x3afc], R25 ;  /* 0x003afc1901007387 */ /* 0x000fe80000100800 */
[----:B------:R-:W-:Y:S04]  /*d540*/  STL [R1+0x3b00], R25 ;  /* 0x003b001901007387 */ /* 0x000fe80000100800 */
[----:B------:R-:W3:Y:S04]  /*d550*/  LDL.64 R14, [R1+0x1170] ;  /* 0x00117000010e7983 */ /* 0x000ee80000100a00 */
[----:B------:R-:W4:Y:S04]  /*d560*/  LDL.64 R18, [R1+0x1178] ;  /* 0x0011780001127983 */ /* 0x000f280000100a00 */
[----:B--2---:R-:W-:Y:S04]  /*d570*/  STL [R1+0x3adc], R24 ;  /* 0x003adc1801007387 */ /* 0x004fe80000100800 */
[----:B------:R-:W-:Y:S04]  /*d580*/  STL.64 [R1+0x3b08], R24 ;  /* 0x003b081801007387 */ /* 0x000fe80000100a00 */
[----:B------:R-:W2:Y:S01]  /*d590*/  LDL.LU.64 R12, [R1+0x3bd0] ;  /* 0x003bd000010c7983 */ /* 0x000ea20000300a00 */
[----:B------:R-:W-:-:S02]  /*d5a0*/  ISETP.GT.AND P1, PT, R29, 0x1, PT ;  /* 0x000000011d00780c */ /* 0x000fc40003f24270 */
[----:B------:R-:W-:Y:S02]  /*d5b0*/  PRMT R21, RZ, 0x7610, R21 ;  /* 0x00007610ff157816 */ /* 0x000fe40000000015 */
[----:B------:R-:W-:Y:S02]  /*d5c0*/  PRMT R20, RZ, 0x7610, R20 ;  /* 0x00007610ff147816 */ /* 0x000fe40000000014 */
[----:B--2---:R-:W-:-:S07]  /*d5d0*/  PRMT R13, RZ, 0x7610, R13 ;  /* 0x00007610ff0d7816 */ /* 0x004fce000000000d */
[----:B------:R0:W2:Y:S01]  /*d5e0*/  @P1 LDG.E.U16 R13, [R4.64] ;  /* 0x00000004040d1981 */ /* 0x0000a2000c1e1500 */
[----:B------:R-:W-:Y:S02]  /*d5f0*/  PRMT R12, RZ, 0x7610, R12 ;  /* 0x00007610ff0c7816 */ /* 0x000fe4000000000c */
[----:B0-----:R-:W-:-:S05]  /*d600*/  IADD3 R4, P0, R22, R2, RZ ;  /* 0x0000000216047210 */ /* 0x001fca0007f1e0ff */
[----:B------:R-:W-:Y:S02]  /*d610*/  IMAD.X R5, R23, 0x1, R3, P0 ;  /* 0x0000000117057824 */ /* 0x000fe400000e0603 */
[----:B------:R-:W2:Y:S04]  /*d620*/  LDL.64 R22, [R1+0x1180] ;  /* 0x0011800001167983 */ /* 0x000ea80000100a00 */
[----:B------:R3:W2:Y:S01]  /*d630*/  @P1 LDG.E.U16 R12, [R4.64] ;  /* 0x00000004040c1981 */ /* 0x0006a2000c1e1500 */
[----:B------:R-:W-:Y:S02]  /*d640*/  ISETP.GT.AND P1, PT, R29, 0x2, PT ;  /* 0x000000021d00780c */ /* 0x000fe40003f24270 */
[----:B---3--:R-:W-:-:S05]  /*d650*/  IADD3 R4, P0, R14, R2, RZ ;  /* 0x000000020e047210 */ /* 0x008fca0007f1e0ff */
[----:B------:R-:W-:-:S06]  /*d660*/  IMAD.X R5, R15, 0x1, R3, P0 ;  /* 0x000000010f057824 */ /* 0x000fcc00000e0603 */
[----:B------:R4:W3:Y:S02]  /*d670*/  @P1 LDG.E.U16 R21, [R4.64] ;  /* 0x0000000404151981 */ /* 0x0008e4000c1e1500 */
[----:B----4-:R-:W-:-:S05]  /*d680*/  IADD3 R4, P0, R18, R2, RZ ;  /* 0x0000000212047210 */ /* 0x010fca0007f1e0ff */
[----:B------:R-:W-:-:S05]  /*d690*/  IMAD.X R5, R19, 0x1, R3, P0 ;  /* 0x0000000113057824 */ /* 0x000fca00000e0603 */
[----:B------:R2:W4:Y:S02]  /*d6a0*/  @P1 LDG.E.U16 R20, [R4.64] ;  /* 0x0000000404141981 */ /* 0x000524000c1e1500 */
[----:B--2---:R-:W-:Y:S02]  /*d6b0*/  IADD3 R4, P0, R22, R2, RZ ;  /* 0x0000000216047210 */ /* 0x004fe40007f1e0ff */
[----:B------:R-:W-:Y:S04]  /*d6c0*/  STL [R1+0xc], R12 ;  /* 0x00000c0c01007387 */ /* 0x000fe80000100800 */
[----:B------:R0:W-:Y:S01]  /*d6d0*/  STL [R1+0x8], R13 ;  /* 0x0000080d01007387 */ /* 0x0001e20000100800 */
[----:B------:R-:W-:-:S03]  /*d6e0*/  IMAD.X R5, R23, 0x1, R3, P0 ;  /* 0x0000000117057824 */ /* 0x000fc600000e0603 */
[----:B0-----:R-:W2:Y:S04]  /*d6f0*/  LDL.64 R12, [R1+0x1188] ;  /* 0x00118800010c7983 */ /* 0x001ea80000100a00 */
[----:B------:R-:W2:Y:S04]  /*d700*/  LDL.LU.64 R14, [R1+0x3bc8] ;  /* 0x003bc800010e7983 */ /* 0x000ea80000300a00 */
[----:B------:R-:W2:Y:S04]  /*d710*/  LDL.64 R18, [R1+0x1190] ;  /* 0x0011900001127983 */ /* 0x000ea80000100a00 */
[----:B----4-:R-:W-:Y:S04]  /*d720*/  STL [R1+0x1c], R20 ;  /* 0x00001c1401007387 */ /* 0x010fe80000100800 */
[----:B---3--:R0:W-:Y:S04]  /*d730*/  STL [R1+0x18], R21 ;  /* 0x0000181501007387 */ /* 0x0081e80000100800 */
[----:B0-----:R-:W3:Y:S04]  /*d740*/  LDL.64 R20, [R1+0x1198] ;  /* 0x0011980001147983 */ /* 0x001ee80000100a00 */
[----:B------:R-:W4:Y:S01]  /*d750*/  LDL.LU.64 R22, [R1+0x3bc0] ;  /* 0x003bc00001167983 */ /* 0x000f220000300a00 */
[----:B------:R-:W-:-:S02]  /*d760*/  ISETP.GT.AND P1, PT, R29, 0x3, PT ;  /* 0x000000031d00780c */ /* 0x000fc40003f24270 */
[----:B----4-:R-:W-:-:S11]  /*d770*/  PRMT R23, RZ, 0x7610, R23 ;  /* 0x00007610ff177816 */ /* 0x010fd60000000017 */
[----:B------:R2:W4:Y:S01]  /*d780*/  @P1 LDG.E.U16 R23, [R4.64] ;  /* 0x0000000404171981 */ /* 0x000522000c1e1500 */
[----:B------:R-:W-:Y:S02]  /*d790*/  PRMT R22, RZ, 0x7610, R22 ;  /* 0x00007610ff167816 */ /* 0x000fe40000000016 */
[----:B--2---:R-:W-:-:S05]  /*d7a0*/  IADD3 R4, P0, R12, R2, RZ ;  /* 0x000000020c047210 */ /* 0x004fca0007f1e0ff */
[----:B------:R-:W-:Y:S02]  /*d7b0*/  IMAD.X R5, R13, 0x1, R3, P0 ;  /* 0x000000010d057824 */ /* 0x000fe400000e0603 */
[----:B------:R-:W2:Y:S04]  /*d7c0*/  LDL.64 R12, [R1+0x11a0] ;  /* 0x0011a000010c7983 */ /* 0x000ea80000100a00 */
[----:B------:R0:W2:Y:S02]  /*d7d0*/  @P1 LDG.E.U16 R22, [R4.64] ;  /* 0x0000000404161981 */ /* 0x0000a4000c1e1500 */
[----:B0-----:R-:W-:-:S05]  /*d7e0*/  IADD3 R4, P0, R18, R2, RZ ;  /* 0x0000000212047210 */ /* 0x001fca0007f1e0ff */
[----:B------:R-:W-:Y:S01]  /*d7f0*/  IMAD.X R5, R19, 0x1, R3, P0 ;  /* 0x0000000113057824 */ /* 0x000fe200000e0603 */
[----:B--2---:R-:W-:Y:S04]  /*d800*/  STL [R1+0x110c], R22 ;  /* 0x00110c1601007387 */ /* 0x004fe80000100800 */
[----:B----4-:R0:W-:Y:S04]  /*d810*/  STL [R1+0x20], R23 ;  /* 0x0000201701007387 */ /* 0x0101e80000100800 */
[----:B0-----:R-:W2:Y:S04]  /*d820*/  LDL.64 R22, [R1+0x11a8] ;  /* 0x0011a80001167983 */ /* 0x001ea80000100a00 */
[----:B------:R-:W4:Y:S01]  /*d830*/  LDL.LU.64 R18, [R1+0x3bb8] ;  /* 0x003bb80001127983 */ /* 0x000f220000300a00 */
[----:B------:R-:W-:-:S02]  /*d840*/  ISETP.GT.AND P1, PT, R29, 0x4, PT ;  /* 0x000000041d00780c */ /* 0x000fc40003f24270 */
[----:B----4-:R-:W-:-:S11]  /*d850*/  PRMT R19, RZ, 0x7610, R19 ;  /* 0x00007610ff137816 */ /* 0x010fd60000000013 */
[----:B------:R3:W4:Y:S01]  /*d860*/  @P1 LDG.E.U16 R19, [R4.64] ;  /* 0x0000000404131981 */ /* 0x000722000c1e1500 */
[----:B------:R-:W-:Y:S02]  /*d870*/  PRMT R18, RZ, 0x7610, R18 ;  /* 0x00007610ff127816 */ /* 0x000fe40000000012 */
[----:B---3--:R-:W-:-:S05]  /*d880*/  IADD3 R4, P0, R20, R2, RZ ;  /* 0x0000000214047210 */ /* 0x008fca0007f1e0ff */
[----:B------:R-:W-:Y:S02]  /*d890*/  IMAD.X R5, R21, 0x1, R3, P0 ;  /* 0x0000000115057824 */ /* 0x000fe400000e0603 */
[----:B------:R-:W3:Y:S04]  /*d8a0*/  LDL.64 R20, [R1+0x11b0] ;  /* 0x0011b00001147983 */ /* 0x000ee80000100a00 */
        /* <DEDUP_REMOVED lines=11> */
[----:B0-----:R-:W-:-:S05]  /*d960*/  IADD3 R4, P0, R22, R2, RZ ;  /* 0x0000000216047210 */ /* 0x001fca0007f1e0ff */
[----:B------:R-:W-:Y:S02]  /*d970*/  IMAD.X R5, R23, 0x1, R3, P0 ;  /* 0x0000000117057824 */ /* 0x000fe400000e0603 */
[----:B------:R-:W4:Y:S04]  /*d980*/  LDL.64 R22, [R1+0x11c0] ;  /* 0x0011c00001167983 */ /* 0x000f280000100a00 */
[----:B------:R3:W4:Y:S01]  /*d990*/  @P1 LDG.E.U16 R12, [R4.64] ;  /* 0x00000004040c1981 */ /* 0x000722000c1e1500 */
[----:B------:R-:W-:Y:S02]  /*d9a0*/  ISETP.GT.AND P1, PT, R29, 0x6, PT ;  /* 0x000000061d00780c */ /* 0x000fe40003f24270 */
[----:B------:R-:W-:Y:S02]  /*d9b0*/  PRMT R15, RZ, 0x7610, R15 ;  /* 0x00007610ff0f7816 */ /* 0x000fe4000000000f */
[----:B---3--:R-:W-:-:S05]  /*d9c0*/  IADD3 R4, P0, R20, R2, RZ ;  /* 0x0000000214047210 */ /* 0x008fca0007f1e0ff */
[----:B------:R-:W-:-:S05]  /*d9d0*/  IMAD.X R5, R21, 0x1, R3, P0 ;  /* 0x0000000115057824 */ /* 0x000fca00000e0603 */
[----:B------:R2:W3:Y:S01]  /*d9e0*/  @P1 LDG.E.U16 R15, [R4.64] ;  /* 0x00000004040f1981 */ /* 0x0004e2000c1e1500 */
[----:B------:R-:W-:Y:S02]  /*d9f0*/  PRMT R14, RZ, 0x7610, R14 ;  /* 0x00007610ff0e7816 */ /* 0x000fe4000000000e */
[----:B--2---:R-:W-:-:S05]  /*da00*/  IADD3 R4, P0, R18, R2, RZ ;  /* 0x0000000212047210 */ /* 0x004fca0007f1e0ff */
[----:B------:R-:W-:-:S05]  /*da10*/  IMAD.X R5, R19, 0x1, R3, P0 ;  /* 0x0000000113057824 */ /* 0x000fca00000e0603 */
[----:B------:R0:W2:Y:S04]  /*da20*/  @P1 LDG.E.U16 R14, [R4.64] ;  /* 0x00000004040e1981 */ /* 0x0000a8000c1e1500 */
[----:B----4-:R-:W-:Y:S04]  /*da30*/  STL [R1+0x1140], R12 ;  /* 0x0011400c01007387 */ /* 0x010fe80000100800 */
[----:B------:R1:W-:Y:S04]  /*da40*/  STL [R1+0x113c], R13 ;  /* 0x00113c0d01007387 */ /* 0x0003e80000100800 */
[----:B------:R-:W4:Y:S04]  /*da50*/  LDL.64 R20, [R1+0x11d0] ;  /* 0x0011d00001147983 */ /* 0x000f280000100a00 */
[----:B-1----:R-:W4:Y:S04]  /*da60*/  LDL.64 R12, [R1+0x11c8] ;  /* 0x0011c800010c7983 */ /* 0x002f280000100a00 */
[----:B------:R-:W4:Y:S01]  /*da70*/  LDL.LU.64 R18, [R1+0x3ba8] ;  /* 0x003ba80001127983 */ /* 0x000f220000300a00 */
[----:B------:R-:W-:-:S02]  /*da80*/  ISETP.GT.AND P1, PT, R29, 0x7, PT ;  /* 0x000000071d00780c */ /* 0x000fc40003f24270 */
[----:B0-----:R-:W-:Y:S02]  /*da90*/  IADD3 R4, P0, R22, R2, RZ ;  /* 0x0000000216047210 */ /* 0x001fe40007f1e0ff */
[----:B------:R-:W-:-:S03]  /*daa0*/  PRMT R27, RZ, 0x7610, R27 ;  /* 0x00007610ff1b7816 */ /* 0x000fc6000000001b */
[----:B------:R-:W-:Y:S01]  /*dab0*/  IMAD.X R5, R23, 0x1, R3, P0 ;  /* 0x0000000117057824 */ /* 0x000fe200000e0603 */
[----:B------:R-:W-:-:S05]  /*dac0*/  PRMT R26, RZ, 0x7610, R26 ;  /* 0x00007610ff1a7816 */ /* 0x000fca000000001a */
[----:B------:R4:W4:Y:S04]  /*dad0*/  @P1 LDG.E.U16 R27, [R4.64] ;  /* 0x00000004041b1981 */ /* 0x000928000c1e1500 */
[----:B--2---:R-:W-:Y:S04]  /*dae0*/  STL [R1+0x1150], R14 ;  /* 0x0011500e01007387 */ /* 0x004fe80000100800 */
[----:B---3--:R0:W-:Y:S04]  /*daf0*/  STL [R1+0x114c], R15 ;  /* 0x00114c0f01007387 */ /* 0x0081e80000100800 */
[----:B0-----:R-:W2:Y:S04]  /*db00*/  LDL.64 R14, [R1+0x11d8] ;  /* 0x0011d800010e7983 */ /* 0x001ea80000100a00 */
[----:B------:R-:W3:Y:S01]  /*db10*/  LDL.LU.64 R22, [R1+0x3ba0] ;  /* 0x003ba00001167983 */ /* 0x000ee20000300a00 */
[----:B----4-:R-:W-:-:S05]  /*db20*/  IADD3 R4, P0, R12, R2, RZ ;  /* 0x000000020c047210 */ /* 0x010fca0007f1e0ff */
[----:B------:R-:W-:Y:S01]  /*db30*/  IMAD.X R5, R13, 0x1, R3, P0 ;  /* 0x000000010d057824 */ /* 0x000fe200000e0603 */
[----:B------:R-:W-:Y:S01]  /*db40*/  PRMT R19, RZ, 0x7610, R19 ;  /* 0x00007610ff137816 */ /* 0x000fe20000000013 */
[----:B------:R-:W4:Y:S04]  /*db50*/  LDL.64 R12, [R1+0x11e0] ;  /* 0x0011e000010c7983 */ /* 0x000f280000100a00 */
[----:B------:R0:W3:Y:S01]  /*db60*/  @P1 LDG.E.U16 R26, [R4.64] ;  /* 0x00000004041a1981 */ /* 0x0000e2000c1e1500 */
[----:B------:R-:W-:Y:S02]  /*db70*/  ISETP.GT.AND P1, PT, R29, 0x8, PT ;  /* 0x000000081d00780c */ /* 0x000fe40003f24270 */
[----:B0-----:R-:W-:-:S05]  /*db80*/  IADD3 R4, P0, R20, R2, RZ ;  /* 0x0000000214047210 */ /* 0x001fca0007f1e0ff */
[----:B------:R-:W-:-:S06]  /*db90*/  IMAD.X R5, R21, 0x1, R3, P0 ;  /* 0x0000000115057824 */ /* 0x000fcc00000e0603 */
[----:B------:R2:W3:Y:S01]  /*dba0*/  @P1 LDG.E.U16 R19, [R4.64] ;  /* 0x0000000404131981 */ /* 0x0004e2000c1e1500 */
[----:B------:R-:W-:Y:S02]  /*dbb0*/  PRMT R18, RZ, 0x7610, R18 ;  /* 0x00007610ff127816 */ /* 0x000fe40000000012 */
[----:B--2---:R-:W-:-:S05]  /*dbc0*/  IADD3 R4, P0, R14, R2, RZ ;  /* 0x000000020e047210 */ /* 0x004fca0007f1e0ff */
[----:B------:R-:W-:-:S05]  /*dbd0*/  IMAD.X R5, R15, 0x1, R3, P0 ;  /* 0x000000010f057824 */ /* 0x000fca00000e0603 */
[----:B------:R4:W2:Y:S04]  /*dbe0*/  @P1 LDG.E.U16 R18, [R4.64] ;  /* 0x0000000404121981 */ /* 0x0008a8000c1e1500 */
[----:B---3--:R-:W-:Y:S04]  /*dbf0*/  STL [R1+0x3ad8], R19 ;  /* 0x003ad81301007387 */ /* 0x008fe80000100800 */
[----:B------:R-:W3:Y:S01]  /*dc00*/  LDL.64 R20, [R1+0x11e8] ;  /* 0x0011e80001147983 */ /* 0x000ee20000100a00 */
[----:B------:R-:W-:Y:S02]  /*dc10*/  ISETP.GT.AND P1, PT, R29, 0x9, PT ;  /* 0x000000091d00780c */ /* 0x000fe40003f24270 */
[----:B----4-:R-:W-:-:S02]  /*dc20*/  IADD3 R4, P0, R12, R2, RZ ;  /* 0x000000020c047210 */ /* 0x010fc40007f1e0ff */
[----:B------:R-:W-:-:S03]  /*dc30*/  PRMT R22, RZ, 0x7610, R22 ;  /* 0x00007610ff167816 */ /* 0x000fc60000000016 */
[----:B------:R-:W-:Y:S01]  /*dc40*/  IMAD.X R5, R13, 0x1, R3, P0 ;  /* 0x000000010d057824 */ /* 0x000fe200000e0603 */
[----:B------:R-:W-:-:S05]  /*dc50*/  PRMT R23, RZ, 0x7610, R23 ;  /* 0x00007610ff177816 */ /* 0x000fca0000000017 */
[----:B------:R3:W4:Y:S04]  /*dc60*/  @P1 LDG.E.U16 R22, [R4.64] ;  /* 0x0000000404161981 */ /* 0x000728000c1e1500 */
[----:B--2---:R-:W-:Y:S04]  /*dc70*/  STL [R1+0x3ad4], R18 ;  /* 0x003ad41201007387 */ /* 0x004fe80000100800 */
[----:B------:R-:W-:Y:S04]  /*dc80*/  STL.64 [R1+0x3b18], R18 ;  /* 0x003b181201007387 */ /* 0x000fe80000100a00 */
[----:B------:R-:W-:Y:S04]  /*dc90*/  STL [R1+0x3b44], R18 ;  /* 0x003b441201007387 */ /* 0x000fe80000100800 */
[----:B------:R-:W2:Y:S04]  /*dca0*/  LDL.64 R14, [R1+0x11f0] ;  /* 0x0011f000010e7983 */ /* 0x000ea80000100a00 */
[----:B------:R-:W2:Y:S01]  /*dcb0*/  LDL.64 R12, [R1+0x11f8] ;  /* 0x0011f800010c7983 */ /* 0x000ea20000100a00 */
[----:B---3--:R-:W-:-:S05]  /*dcc0*/  IADD3 R4, P0, R20, R2, RZ ;  /* 0x0000000214047210 */ /* 0x008fca0007f1e0ff */
[----:B------:R-:W-:-:S05]  /*dcd0*/  IMAD.X R5, R21, 0x1, R3, P0 ;  /* 0x0000000115057824 */ /* 0x000fca00000e0603 */
[----:B------:R2:W3:Y:S04]  /*dce0*/  @P1 LDG.E.U16 R23, [R4.64] ;  /* 0x0000000404171981 */ /* 0x0004e8000c1e1500 */
[----:B----4-:R-:W-:Y:S04]  /*dcf0*/  STL [R1+0x3ab8], R22 ;  /* 0x003ab81601007387 */ /* 0x010fe80000100800 */
[----:B------:R-:W-:Y:S04]  /*dd00*/  STL [R1+0x3abc], R22 ;  /* 0x003abc1601007387 */ /* 0x000fe80000100800 */
[----:B------:R-:W-:Y:S04]  /*dd10*/  STL [R1+0x3ac0], R22 ;  /* 0x003ac01601007387 */ /* 0x000fe80000100800 */
[----:B------:R-:W-:Y:S04]  /*dd20*/  STL [R1+0x3ac4], R22 ;  /* 0x003ac41601007387 */ /* 0x000fe80000100800 */
[----:B------:R-:W-:Y:S01]  /*dd30*/  STL [R1+0x3ac8], R22 ;  /* 0x003ac81601007387 */ /* 0x000fe20000100800 */
[----:B--2---:R-:W-:-:S03]  /*dd40*/  IADD3 R4, P0, R14, R2, RZ ;  /* 0x000000020e047210 */ /* 0x004fc60007f1e0ff */
[----:B------:R-:W-:Y:S04]  /*dd50*/  STL [R1+0x1158], R27 ;  /* 0x0011581b01007387 */ /* 0x000fe80000100800 */
[----:B------:R-:W-:Y:S04]  /*dd60*/  STL [R1+0x3acc], R22 ;  /* 0x003acc1601007387 */ /* 0x000fe80000100800 */
[----:B------:R-:W-:Y:S04]  /*dd70*/  STL [R1+0x3ad0], R22 ;  /* 0x003ad01601007387 */ /* 0x000fe80000100800 */
[----:B------:R-:W2:Y:S04]  /*dd80*/  LDL.64 R20, [R1+0x1200] ;  /* 0x0012000001147983 */ /* 0x000ea80000100a00 */
[----:B------:R0:W-:Y:S01]  /*dd90*/  STL [R1+0x1154], R26 ;  /* 0x0011541a01007387 */ /* 0x0001e20000100800 */
[----:B------:R-:W-:-:S03]  /*dda0*/  IMAD.X R5, R15, 0x1, R3, P0 ;  /* 0x000000010f057824 */ /* 0x000fc600000e0603 */
[----:B0-----:R-:W4:Y:S04]  /*ddb0*/  LDL.64 R26, [R1+0x1208] ;  /* 0x00120800011a7983 */ /* 0x001f280000100a00 */
[----:B---3--:R-:W-:Y:S04]  /*ddc0*/  STL [R1+0x3ab4], R23 ;  /* 0x003ab41701007387 */ /* 0x008fe80000100800 */
[----:B------:R-:W-:Y:S04]  /*ddd0*/  STL.64 [R1+0x3b28], R22 ;  /* 0x003b281601007387 */ /* 0x000fe80000100a00 */
[----:B------:R-:W-:Y:S04]  /*dde0*/  STL.64 [R1+0x3b48], R22 ;  /* 0x003b481601007387 */ /* 0x000fe80000100a00 */
[----:B------:R-:W3:Y:S01]  /*ddf0*/  LDL.LU.64 R14, [R1+0x3b98] ;  /* 0x003b9800010e7983 */ /* 0x000ee20000300a00 */
[----:B------:R-:W-:-:S02]  /*de00*/  ISETP.GT.AND P1, PT, R29, 0xa, PT ;  /* 0x0000000a1d00780c */ /* 0x000fc40003f24270 */
[----:B---3--:R-:W-:-:S11]  /*de10*/  PRMT R15, RZ, 0x7610, R15 ;  /* 0x00007610ff0f7816 */ /* 0x008fd6000000000f */
[----:B------:R0:W3:Y:S01]  /*de20*/  @P1 LDG.E.U16 R15, [R4.64] ;  /* 0x00000004040f1981 */ /* 0x0000e2000c1e1500 */
[----:B------:R-:W-:Y:S02]  /*de30*/  PRMT R14, RZ, 0x7610, R14 ;  /* 0x00007610ff0e7816 */ /* 0x000fe4000000000e */
[----:B0-----:R-:W-:-:S05]  /*de40*/  IADD3 R4, P0, R12, R2, RZ ;  /* 0x000000020c047210 */ /* 0x001fca0007f1e0ff */
[----:B------:R-:W-:Y:S02]  /*de50*/  IMAD.X R5, R13, 0x1, R3, P0 ;  /* 0x000000010d057824 */ /* 0x000fe400000e0603 */
[----:B------:R-:W3:Y:S04]  /*de60*/  LDL.64 R12, [R1+0x1210] ;  /* 0x00121000010c7983 */ /* 0x000ee80000100a00 */
[----:B------:R2:W3:Y:S02]  /*de70*/  @P1 LDG.E.U16 R14, [R4.64] ;  /* 0x00000004040e1981 */ /* 0x0004e4000c1e1500 */
[----:B--2---:R-:W-:-:S05]  /*de80*/  IADD3 R4, P0, R20, R2, RZ ;  /* 0x0000000214047210 */ /* 0x004fca0007f1e0ff */
[----:B------:R-:W-:Y:S01]  /*de90*/  IMAD.X R5, R21, 0x1, R3, P0 ;  /* 0x0000000115057824 */ /* 0x000fe200000e0603 */
[----:B------:R-:W-:Y:S02]  /*dea0*/  ISETP.GT.AND P1, PT, R29, 0xb, PT ;  /* 0x0000000b1d00780c */ /* 0x000fe40003f24270 */
[----:B------:R-:W-:Y:S02]  /*deb0*/  PRMT R9, RZ, 0x7610, R9 ;  /* 0x00007610ff097816 */ /* 0x000fe40000000009 */
[----:B------:R-:W-:-:S09]  /*dec0*/  PRMT R8, RZ, 0x7610, R8 ;  /* 0x00007610ff087816 */ /* 0x000fd20000000008 */
[----:B------:R4:W2:Y:S04]  /*ded0*/  @P1 LDG.E.U16 R9, [R4.64] ;  /* 0x0000000404091981 */ /* 0x0008a8000c1e1500 */
[----:B---3--:R-:W-:Y:S04]  /*dee0*/  STL [R1+0x4], R14 ;  /* 0x0000040e01007387 */ /* 0x008fe80000100800 */
[----:B------:R0:W-:Y:S04]  /*def0*/  STL [R1], R15 ;  /* 0x0000000f01007387 */ /* 0x0001e80000100800 */
[----:B0-----:R-:W3:Y:S04]  /*df00*/  LDL.64 R14, [R1+0x1218] ;  /* 0x00121800010e7983 */ /* 0x001ee80000100a00 */
[----:B------:R-:W2:Y:S01]  /*df10*/  LDL.LU.64 R20, [R1+0x3b90] ;  /* 0x003b900001147983 */ /* 0x000ea20000300a00 */
[----:B----4-:R-:W-:-:S05]  /*df20*/  IADD3 R4, P0, R26, R2, RZ ;  /* 0x000000021a047210 */ /* 0x010fca0007f1e0ff */
[----:B------:R-:W-:Y:S02]  /*df30*/  IMAD.X R5, R27, 0x1, R3, P0 ;  /* 0x000000011b057824 */ /* 0x000fe400000e0603 */
[----:B------:R-:W4:Y:S04]  /*df40*/  LDL.64 R26, [R1+0x1220] ;  /* 0x00122000011a7983 */ /* 0x000f280000100a00 */
[----:B------:R0:W3:Y:S01]  /*df50*/  @P1 LDG.E.U16 R8, [R4.64] ;  /* 0x0000000404081981 */ /* 0x0000e2000c1e1500 */
[----:B------:R-:W-:Y:S02]  /*df60*/  ISETP.GT.AND P1, PT, R29, 0xc, PT ;  /* 0x0000000c1d00780c */ /* 0x000fe40003f24270 */
[----:B0-----:R-:W-:-:S05]  /*df70*/  IADD3 R4, P0, R12, R2, RZ ;  /* 0x000000020c047210 */ /* 0x001fca0007f1e0ff */
[----:B------:R-:W-:Y:S01]  /*df80*/  IMAD.X R5, R13, 0x1, R3, P0 ;  /* 0x000000010d057824 */ /* 0x000fe200000e0603 */
[----:B--2---:R-:W-:-:S06]  /*df90*/  PRMT R21, RZ, 0x7610, R21 ;  /* 0x00007610ff157816 */ /* 0x004fcc0000000015 */
[----:B------:R3:W2:Y:S01]  /*dfa0*/  @P1 LDG.E.U16 R21, [R4.64] ;  /* 0x0000000404151981 */ /* 0x0006a2000c1e1500 */
[----:B------:R-:W-:Y:S02]  /*dfb0*/  PRMT R20, RZ, 0x7610, R20 ;  /* 0x00007610ff147816 */ /* 0x000fe40000000014 */
[----:B---3--:R-:W-:-:S05]  /*dfc0*/  IADD3 R4, P0, R14, R2, RZ ;  /* 0x000000020e047210 */ /* 0x008fca0007f1e0ff */
[----:B------:R-:W-:-:S05]  /*dfd0*/  IMAD.X R5, R15, 0x1, R3, P0 ;  /* 0x000000010f057824 */ /* 0x000fca00000e0603 */
[----:B------:R4:W3:Y:S04]  /*dfe0*/  @P1 LDG.E.U16 R20, [R4.64] ;  /* 0x0000000404141981 */ /* 0x0008e8000c1e1500 */
[----:B------:R-:W-:Y:S04]  /*dff0*/  STL [R1+0x14], R8 ;  /* 0x0000140801007387 */ /* 0x000fe80000100800 */
[----:B------:R0:W-:Y:S04]  /*e000*/  STL [R1+0x10], R9 ;  /* 0x0000100901007387 */ /* 0x0001e80000100800 */
[----:B0-----:R-:W2:Y:S04]  /*e010*/  LDL.64 R8, [R1+0x1228] ;  /* 0x0012280001087983 */ /* 0x001ea80000100a00 */
[----:B------:R-:W2:Y:S04]  /*e020*/  LDL.LU.64 R12, [R1+0x3b88] ;  /* 0x003b8800010c7983 */ /* 0x000ea80000300a00 */
[----:B------:R-:W2:Y:S01]  /*e030*/  LDL.64 R14, [R1+0x1230] ;  /* 0x00123000010e7983 */ /* 0x000ea20000100a00 */
[----:B------:R-:W-:-:S02]  /*e040*/  ISETP.GT.AND P1, PT, R29, 0xd, PT ;  /* 0x0000000d1d00780c */ /* 0x000fc40003f24270 */
[-C--:B----4-:R-:W-:Y:S01]  /*e050*/  IADD3 R4, P0, R26, R2.reuse, RZ ;  /* 0x000000021a047210 */ /* 0x090fe20007f1e0ff */
[----:B---3--:R-:W-:Y:S04]  /*e060*/  STL [R1+0x1108], R20 ;  /* 0x0011081401007387 */ /* 0x008fe80000100800 */
[----:B--2---:R0:W-:Y:S04]  /*e070*/  STL [R1+0x1104], R21 ;  /* 0x0011041501007387 */ /* 0x0041e80000100800 */
[----:B0-----:R-:W2:Y:S01]  /*e080*/  LDL.64 R20, [R1+0x1238] ;  /* 0x0012380001147983 */ /* 0x001ea20000100a00 */
[----:B------:R-:W-:Y:S01]  /*e090*/  PRMT R11, RZ, 0x7610, R11 ;  /* 0x00007610ff0b7816 */ /* 0x000fe2000000000b */
[----:B------:R-:W-:Y:S01]  /*e0a0*/  IMAD.X R5, R27, 0x1, R3, P0 ;  /* 0x000000011b057824 */ /* 0x000fe200000e0603 */
[----:B------:R-:W-:Y:S01]  /*e0b0*/  PRMT R7, RZ, 0x7610, R7 ;  /* 0x00007610ff077816 */ /* 0x000fe20000000007 */
[----:B------:R-:W3:Y:S04]  /*e0c0*/  LDL.64 R26, [R1+0x1240] ;  /* 0x00124000011a7983 */ /* 0x000ee80000100a00 */
[----:B------:R0:W4:Y:S02]  /*e0d0*/  @P1 LDG.E.U16 R11, [R4.64] ;  /* 0x00000004040b1981 */ /* 0x000124000c1e1500 */
[----:B0-----:R-:W-:-:S05]  /*e0e0*/  IADD3 R4, P0, R8, R2, RZ ;  /* 0x0000000208047210 */ /* 0x001fca0007f1e0ff */
[----:B------:R-:W-:Y:S01]  /*e0f0*/  IMAD.X R5, R9, 0x1, R3, P0 ;  /* 0x0000000109057824 */ /* 0x000fe200000e0603 */
[----:B------:R-:W-:Y:S01]  /*e100*/  PRMT R6, RZ, 0x7610, R6 ;  /* 0x00007610ff067816 */ /* 0x000fe20000000006 */
[----:B------:R-:W4:Y:S04]  /*e110*/  LDL.64 R8, [R1+0x1248] ;  /* 0x0012480001087983 */ /* 0x000f280000100a00 */
[----:B------:R0:W4:Y:S01]  /*e120*/  @P1 LDG.E.U16 R7, [R4.64] ;  /* 0x0000000404071981 */ /* 0x000122000c1e1500 */
[----:B------:R-:W-:Y:S02]  /*e130*/  ISETP.GT.AND P1, PT, R29, 0xe, PT ;  /* 0x0000000e1d00780c */ /* 0x000fe40003f24270 */
[----:B0-----:R-:W-:-:S05]  /*e140*/  IADD3 R4, P0, R14, R2, RZ ;  /* 0x000000020e047210 */ /* 0x001fca0007f1e0ff */
[----:B------:R-:W-:Y:S01]  /*e150*/  IMAD.X R5, R15, 0x1, R3, P0 ;  /* 0x000000010f057824 */ /* 0x000fe200000e0603 */
[----:B------:R-:W-:Y:S01]  /*e160*/  PRMT R10, RZ, 0x7610, R10 ;  /* 0x00007610ff0a7816 */ /* 0x000fe2000000000a */
[----:B------:R-:W4:Y:S04]  /*e170*/  LDL.LU.64 R14, [R1+0x3b80] ;  /* 0x003b8000010e7983 */ /* 0x000f280000300a00 */
[----:B------:R2:W4:Y:S02]  /*e180*/  @P1 LDG.E.U16 R6, [R4.64] ;  /* 0x0000000404061981 */ /* 0x000524000c1e1500 */
[----:B--2---:R-:W-:-:S05]  /*e190*/  IADD3 R4, P0, R20, R2, RZ ;  /* 0x0000000214047210 */ /* 0x004fca0007f1e0ff */
[----:B------:R-:W-:-:S05]  /*e1a0*/  IMAD.X R5, R21, 0x1, R3, P0 ;  /* 0x0000000115057824 */ /* 0x000fca00000e0603 */
[----:B------:R3:W2:Y:S01]  /*e1b0*/  @P1 LDG.E.U16 R10, [R4.64] ;  /* 0x00000004040a1981 */ /* 0x0006a2000c1e1500 */
[----:B------:R-:W-:Y:S02]  /*e1c0*/  ISETP.GT.AND P1, PT, R29, 0xf, PT ;  /* 0x0000000f1d00780c */ /* 0x000fe40003f24270 */
[----:B------:R-:W-:Y:S02]  /*e1d0*/  PRMT R17, RZ, 0x7610, R17 ;  /* 0x00007610ff117816 */ /* 0x000fe40000000011 */
[----:B---3--:R-:W-:-:S05]  /*e1e0*/  IADD3 R4, P0, R26, R2, RZ ;  /* 0x000000021a047210 */ /* 0x008fca0007f1e0ff */
[----:B------:R-:W-:-:S05]  /*e1f0*/  IMAD.X R5, R27, 0x1, R3, P0 ;  /* 0x000000011b057824 */ /* 0x000fca00000e0603 */
[----:B------:R0:W3:Y:S04]  /*e200*/  @P1 LDG.E.U16 R17, [R4.64] ;  /* 0x0000000404111981 */ /* 0x0000e8000c1e1500 */
[----:B----4-:R-:W-:Y:S04]  /*e210*/  STL [R1+0x1134], R6 ;  /* 0x0011340601007387 */ /* 0x010fe80000100800 */
[----:B------:R1:W-:Y:S04]  /*e220*/  STL [R1+0x1124], R7 ;  /* 0x0011240701007387 */ /* 0x0003e80000100800 */
[----:B-1----:R-:W4:Y:S04]  /*e230*/  LDL.64 R6, [R1+0x1250] ;  /* 0x0012500001067983 */ /* 0x002f280000100a00 */
[----:B------:R-:W3:Y:S01]  /*e240*/  LDL.LU.64 R20, [R1+0x3b78] ;  /* 0x003b780001147983 */ /* 0x000ee20000300a00 */
[----:B0-----:R-:W-:-:S05]  /*e250*/  IADD3 R4, P0, R8, R2, RZ ;  /* 0x0000000208047210 */ /* 0x001fca0007f1e0ff */
[----:B------:R-:W-:Y:S01]  /*e260*/  IMAD.X R5, R9, 0x1, R3, P0 ;  /* 0x0000000109057824 */ /* 0x000fe200000e0603 */
[----:B--2---:R-:W-:Y:S04]  /*e270*/  STL [R1+0x1138], R10 ;  /* 0x0011380a01007387 */ /* 0x004fe80000100800 */
[----:B------:R0:W-:Y:S04]  /*e280*/  STL [R1+0x1120], R11 ;  /* 0x0011200b01007387 */ /* 0x0001e80000100800 */
[----:B0-----:R-:W2:Y:S04]  /*e290*/  LDL.64 R10, [R1+0x1258] ;  /* 0x00125800010a7983 */ /* 0x001ea80000100a00 */
[----:B------:R-:W3:Y:S04]  /*e2a0*/  LDL.LU.64 R26, [R1+0x3b70] ;  /* 0x003b7000011a7983 */ /* 0x000ee80000300a00 */
[----:B------:R-:W3:Y:S01]  /*e2b0*/  LDL.64 R8, [R1+0x1260] ;  /* 0x0012600001087983 */ /* 0x000ee20000100a00 */
[----:B------:R-:W-:-:S06]  /*e2c0*/  PRMT R16, RZ, 0x7610, R16 ;  /* 0x00007610ff107816 */ /* 0x000fcc0000000010 */
[----:B------:R4:W3:Y:S01]  /*e2d0*/  @P1 LDG.E.U16 R16, [R4.64] ;  /* 0x0000000404101981 */ /* 0x0008e2000c1e1500 */
[----:B------:R-:W-:Y:S02]  /*e2e0*/  ISETP.GT.AND P1, PT, R29, 0x10, PT ;  /* 0x000000101d00780c */ /* 0x000fe40003f24270 */
[----:B------:R-:W-:Y:S02]  /*e2f0*/  PRMT R13, RZ, 0x7610, R13 ;  /* 0x00007610ff0d7816 */ /* 0x000fe4000000000d */
[----:B------:R-:W-:Y:S02]  /*e300*/  PRMT R12, RZ, 0x7610, R12 ;  /* 0x00007610ff0c7816 */ /* 0x000fe4000000000c */
[----:B----4-:R-:W-:-:S05]  /*e310*/  IADD3 R4, P0, R6, R2, RZ ;  /* 0x0000000206047210 */ /* 0x010fca0007f1e0ff */
[----:B------:R-:W-:Y:S02]  /*e320*/  IMAD.X R5, R7, 0x1, R3, P0 ;  /* 0x0000000107057824 */ /* 0x000fe400000e0603 */
[----:B------:R-:W4:Y:S04]  /*e330*/  LDL.64 R6, [R1+0x1268] ;  /* 0x0012680001067983 */ /* 0x000f280000100a00 */
[----:B------:R2:W4:Y:S01]  /*e340*/  @P1 LDG.E.U16 R13, [R4.64] ;  /* 0x00000004040d1981 */ /* 0x000522000c1e1500 */
[----:B------:R-:W-:Y:S02]  /*e350*/  PRMT R15, RZ, 0x7610, R15 ;  /* 0x00007610ff0f7816 */ /* 0x000fe4000000000f */
[----:B--2---:R-:W-:-:S05]  /*e360*/  IADD3 R4, P0, R10, R2, RZ ;  /* 0x000000020a047210 */ /* 0x004fca0007f1e0ff */
[----:B------:R-:W-:Y:S02]  /*e370*/  IMAD.X R5, R11, 0x1, R3, P0 ;  /* 0x000000010b057824 */ /* 0x000fe400000e0603 */
[----:B------:R-:W2:Y:S04]  /*e380*/  LDL.64 R10, [R1+0x1270] ;  /* 0x00127000010a7983 */ /* 0x000ea80000100a00 */
[----:B------:R3:W2:Y:S01]  /*e390*/  @P1 LDG.E.U16 R12, [R4.64] ;  /* 0x00000004040c1981 */ /* 0x0006a2000c1e1500 */
[----:B------:R-:W-:Y:S02]  /*e3a0*/  ISETP.GT.AND P1, PT, R29, 0x11, PT ;  /* 0x000000111d00780c */ /* 0x000fe40003f24270 */
[----:B---3--:R-:W-:-:S05]  /*e3b0*/  IADD3 R4, P0, R8, R2, RZ ;  /* 0x0000000208047210 */ /* 0x008fca0007f1e0ff */
[----:B------:R-:W-:-:S06]  /*e3c0*/  IMAD.X R5, R9, 0x1, R3, P0 ;  /* 0x0000000109057824 */ /* 0x000fcc00000e0603 */
[----:B------:R4:W3:Y:S01]  /*e3d0*/  @P1 LDG.E.U16 R15, [R4.64] ;  /* 0x00000004040f1981 */ /* 0x0008e2000c1e1500 */
[----:B------:R-:W-:Y:S02]  /*e3e0*/  PRMT R14, RZ, 0x7610, R14 ;  /* 0x00007610ff0e7816 */ /* 0x000fe4000000000e */
[----:B----4-:R-:W-:-:S05]  /*e3f0*/  IADD3 R4, P0, R6, R2, RZ ;  /* 0x0000000206047210 */ /* 0x010fca0007f1e0ff */
[----:B------:R-:W-:-:S05]  /*e400*/  IMAD.X R5, R7, 0x1, R3, P0 ;  /* 0x0000000107057824 */ /* 0x000fca00000e0603 */
[----:B------:R0:W4:Y:S01]  /*e410*/  @P1 LDG.E.U16 R14, [R4.64] ;  /* 0x00000004040e1981 */ /* 0x000122000c1e1500 */
[----:B------:R-:W-:Y:S02]  /*e420*/  ISETP.GT.AND P1, PT, R29, 0x12, PT ;  /* 0x000000121d00780c */ /* 0x000fe40003f24270 */
[----:B------:R-:W-:Y:S01]  /*e430*/  PRMT R20, RZ, 0x7610, R20 ;  /* 0x00007610ff147816 */ /* 0x000fe20000000014 */
[----:B--2---:R-:W-:Y:S04]  /*e440*/  STL.64 [R1+0x3b38], R12 ;  /* 0x003b380c01007387 */ /* 0x004fe80000100a00 */
[----:B------:R-:W2:Y:S01]  /*e450*/  LDL.64 R8, [R1+0x1278] ;  /* 0x0012780001087983 */ /* 0x000ea20000100a00 */
[----:B0-----:R-:W-:-:S05]  /*e460*/  IADD3 R4, P0, R10, R2, RZ ;  /* 0x000000020a047210 */ /* 0x001fca0007f1e0ff */
[----:B------:R-:W-:-:S05]  /*e470*/  IMAD.X R5, R11, 0x1, R3, P0 ;  /* 0x000000010b057824 */ /* 0x000fca00000e0603 */
[----:B------:R2:W2:Y:S04]  /*e480*/  @P1 LDG.E.U16 R20, [R4.64] ;  /* 0x0000000404141981 */ /* 0x0004a8000c1e1500 */
[----:B---3--:R-:W-:Y:S04]  /*e490*/  STL [R1+0x3ab0], R15 ;  /* 0x003ab00f01007387 */ /* 0x008fe80000100800 */
[----:B------:R-:W3:Y:S01]  /*e4a0*/  LDL.64 R6, [R1+0x1280] ;  /* 0x0012800001067983 */ /* 0x000ee20000100a00 */
[----:B------:R-:W-:Y:S02]  /*e4b0*/  PRMT R21, RZ, 0x7610, R21 ;  /* 0x00007610ff157816 */ /* 0x000fe40000000015 */
[----:B------:R-:W-:Y:S01]  /*e4c0*/  PRMT R26, RZ, 0x7610, R26 ;  /* 0x00007610ff1a7816 */ /* 0x000fe2000000001a */
[----:B----4-:R-:W-:Y:S04]  /*e4d0*/  STL [R1+0x3aac], R14 ;  /* 0x003aac0e01007387 */ /* 0x010fe80000100800 */
[----:B------:R-:W-:Y:S01]  /*e4e0*/  STL [R1+0x1148], R17 ;  /* 0x0011481101007387 */ /* 0x000fe20000100800 */
[----:B--2---:R-:W-:-:S05]  /*e4f0*/  IADD3 R4, P0, R8, R2, RZ ;  /* 0x0000000208047210 */ /* 0x004fca0007f1e0ff */
[----:B------:R-:W-:-:S05]  /*e500*/  IMAD.X R5, R9, 0x1, R3, P0 ;  /* 0x0000000109057824 */ /* 0x000fca00000e0603 */
[----:B------:R3:W2:Y:S01]  /*e510*/  @P1 LDG.E.U16 R21, [R4.64] ;  /* 0x0000000404151981 */ /* 0x0006a2000c1e1500 */
[----:B------:R-:W-:-:S03]  /*e520*/  ISETP.GT.AND P1, PT, R29, 0x13, PT ;  /* 0x000000131d00780c */ /* 0x000fc60003f24270 */
[----:B------:R-:W-:Y:S01]  /*e530*/  STL [R1+0x3a90], R20 ;  /* 0x003a901401007387 */ /* 0x000fe20000100800 */
[----:B---3--:R-:W-:-:S03]  /*e540*/  IADD3 R4, P0, R6, R2, RZ ;  /* 0x0000000206047210 */ /* 0x008fc60007f1e0ff */
[----:B------:R0:W-:Y:S04]  /*e550*/  STL [R1+0x1144], R16 ;  /* 0x0011441001007387 */ /* 0x0001e80000100800 */
[----:B------:R-:W-:Y:S01]  /*e560*/  STL [R1+0x3a94], R20 ;  /* 0x003a941401007387 */ /* 0x000fe20000100800 */
[----:B------:R-:W-:-:S03]  /*e570*/  IMAD.X R5, R7, 0x1, R3, P0 ;  /* 0x0000000107057824 */ /* 0x000fc600000e0603 */
[----:B------:R-:W-:Y:S04]  /*e580*/  STL [R1+0x3a98], R20 ;  /* 0x003a981401007387 */ /* 0x000fe80000100800 */
[----:B------:R-:W-:Y:S04]  /*e590*/  STL [R1+0x3a9c], R20 ;  /* 0x003a9c1401007387 */ /* 0x000fe80000100800 */
[----:B------:R-:W-:Y:S04]  /*e5a0*/  STL [R1+0x3aa0], R20 ;  /* 0x003aa01401007387 */ /* 0x000fe80000100800 */
[----:B------:R-:W-:Y:S04]  /*e5b0*/  STL [R1+0x3aa4], R20 ;  /* 0x003aa41401007387 */ /* 0x000fe80000100800 */
[----:B------:R-:W-:Y:S04]  /*e5c0*/  STL [R1+0x3aa8], R20 ;  /* 0x003aa81401007387 */ /* 0x000fe80000100800 */
[----:B------:R-:W3:Y:S04]  /*e5d0*/  @P1 LDG.E.U16 R26, [R4.64] ;  /* 0x00000004041a1981 */ /* 0x000ee8000c1e1500 */
[----:B------:R-:W4:Y:S04]  /*e5e0*/  LDL.64 R8, [R1+0x1288] ;  /* 0x0012880001087983 */ /* 0x000f280000100a00 */
[----:B--2---:R-:W-:Y:S04]  /*e5f0*/  STL [R1+0x3a8c], R21 ;  /* 0x003a8c1501007387 */ /* 0x004fe80000100800 */
[----:B------:R-:W2:Y:S04]  /*e600*/  LDL.64 R6, [R1+0x1290] ;  /* 0x0012900001067983 */ /* 0x000ea80000100a00 */
[----:B------:R-:W2:Y:S04]  /*e610*/  LDL.64 R10, [R1+0x1298] ;  /* 0x00129800010a7983 */ /* 0x000ea80000100a00 */
[----:B---3--:R-:W-:Y:S04]  /*e620*/  STL [R1+0x3a70], R26 ;  /* 0x003a701a01007387 */ /* 0x008fe80000100800 */
[----:B------:R-:W-:Y:S01]  /*e630*/  STL [R1+0x3a74], R26 ;  /* 0x003a741a01007387 */ /* 0x000fe20000100800 */
[----:B----4-:R-:W-:-:S03]  /*e640*/  IADD3 R4, P0, R8, R2, RZ ;  /* 0x0000000208047210 */ /* 0x010fc60007f1e0ff */
[----:B------:R-:W-:Y:S04]  /*e650*/  STL [R1+0x3a78], R26 ;  /* 0x003a781a01007387 */ /* 0x000fe80000100800 */
[----:B------:R-:W-:Y:S01]  /*e660*/  STL [R1+0x3a7c], R26 ;  /* 0x003a7c1a01007387 */ /* 0x000fe20000100800 */
[----:B------:R-:W-:-:S03]  /*e670*/  IMAD.X R5, R9, 0x1, R3, P0 ;  /* 0x0000000109057824 */ /* 0x000fc600000e0603 */
[----:B------:R-:W-:Y:S04]  /*e680*/  STL [R1+0x3a80], R26 ;  /* 0x003a801a01007387 */ /* 0x000fe80000100800 */
[----:B------:R-:W-:Y:S04]  /*e690*/  STL [R1+0x3a84], R26 ;  /* 0x003a841a01007387 */ /* 0x000fe80000100800 */
[----:B------:R-:W-:Y:S04]  /*e6a0*/  STL [R1+0x3a88], R26 ;  /* 0x003a881a01007387 */ /* 0x000fe80000100800 */
[----:B------:R-:W3:Y:S04]  /*e6b0*/  LDL.64 R8, [R1+0x12a0] ;  /* 0x0012a00001087983 */ /* 0x000ee80000100a00 */
[----:B0-----:R-:W4:Y:S01]  /*e6c0*/  LDL.64 R16, [R1+0x12a8] ;  /* 0x0012a80001107983 */ /* 0x001f220000100a00 */
[----:B------:R-:W-:-:S06]  /*e6d0*/  PRMT R27, RZ, 0x7610, R27 ;  /* 0x00007610ff1b7816 */ /* 0x000fcc000000001b */
[----:B------:R2:W4:Y:S01]  /*e6e0*/  @P1 LDG.E.U16 R27, [R4.64] ;  /* 0x00000004041b1981 */ /* 0x000522000c1e1500 */
[----:B------:R-:W-:Y:S02]  /*e6f0*/  ISETP.GT.AND P1, PT, R29, 0x14, PT ;  /* 0x000000141d00780c */ /* 0x000fe40003f24270 */
[----:B------:R-:W-:Y:S02]  /*e700*/  PRMT R25, RZ, 0x7610, R25 ;  /* 0x00007610ff197816 */ /* 0x000fe40000000019 */
[----:B------:R-:W-:Y:S02]  /*e710*/  PRMT R24, RZ, 0x7610, R24 ;  /* 0x00007610ff187816 */ /* 0x000fe40000000018 */
[----:B------:R-:W-:Y:S02]  /*e720*/  PRMT R13, RZ, 0x7610, R13 ;  /* 0x00007610ff0d7816 */ /* 0x000fe4000000000d */
[----:B------:R-:W-:Y:S02]  /*e730*/  PRMT R12, RZ, 0x7610, R12 ;  /* 0x00007610ff0c7816 */ /* 0x000fe4000000000c */
[----:B--2---:R-:W-:-:S05]  /*e740*/  IADD3 R4, P0, R6, R2, RZ ;  /* 0x0000000206047210 */ /* 0x004fca0007f1e0ff */
[----:B------:R-:W-:-:S05]  /*e750*/  IMAD.X R5, R7, 0x1, R3, P0 ;  /* 0x0000000107057824 */ /* 0x000fca00000e0603 */
[----:B------:R0:W2:Y:S02]  /*e760*/  @P1 LDG.E.U16 R25, [R4.64] ;  /* 0x0000000404191981 */ /* 0x0000a4000c1e1500 */
[----:B0-----:R-:W-:-:S05]  /*e770*/  IADD3 R4, P0, R10, R2, RZ ;  /* 0x000000020a047210 */ /* 0x001fca0007f1e0ff */
[----:B------:R-:W-:-:S05]  /*e780*/  IMAD.X R5, R11, 0x1, R3, P0 ;  /* 0x000000010b057824 */ /* 0x000fca00000e0603 */
[----:B------:R3:W2:Y:S01]  /*e790*/  @P1 LDG.E.U16 R24, [R4.64] ;  /* 0x0000000404181981 */ /* 0x0006a2000c1e1500 */
[----:B------:R-:W-:Y:S02]  /*e7a0*/  ISETP.GT.AND P1, PT, R29, 0x15, PT ;  /* 0x000000151d00780c */ /* 0x000fe40003f24270 */
[----:B---3--:R-:W-:-:S05]  /*e7b0*/  IADD3 R4, P0, R8, R2, RZ ;  /* 0x0000000208047210 */ /* 0x008fca0007f1e0ff */
[----:B------:R-:W-:-:S06]  /*e7c0*/  IMAD.X R5, R9, 0x1, R3, P0 ;  /* 0x0000000109057824 */ /* 0x000fcc00000e0603 */
[----:B------:R4:W3:Y:S02]  /*e7d0*/  @P1 LDG.E.U16 R13, [R4.64] ;  /* 0x00000004040d1981 */ /* 0x0008e4000c1e1500 */
[----:B----4-:R-:W-:-:S05]  /*e7e0*/  IADD3 R4, P0, R16, R2, RZ ;  /* 0x0000000210047210 */ /* 0x010fca0007f1e0ff */
[----:B------:R-:W-:-:S05]  /*e7f0*/  IMAD.X R5, R17, 0x1, R3, P0 ;  /* 0x0000000111057824 */ /* 0x000fca00000e0603 */
[----:B------:R-:W4:Y:S04]  /*e800*/  @P1 LDG.E.U16 R12, [R4.64] ;  /* 0x00000004040c1981 */ /* 0x000f28000c1e1500 */
[----:B------:R-:W-:Y:S04]  /*e810*/  STL [R1+0x3a6c], R27 ;  /* 0x003a6c1b01007387 */ /* 0x000fe80000100800 */
[----:B------:R-:W3:Y:S04]  /*e820*/  LDL.LU.64 R6, [R1+0x3b68] ;  /* 0x003b680001067983 */ /* 0x000ee80000300a00 */
[----:B------:R-:W3:Y:S04]  /*e830*/  LDL.64 R10, [R1+0x12b0] ;  /* 0x0012b000010a7983 */ /* 0x000ee80000100a00 */
[----:B--2---:R-:W-:Y:S04]  /*e840*/  STL [R1+0xac], R24 ;  /* 0x0000ac1801007387 */ /* 0x004fe80000100800 */
[----:B------:R0:W-:Y:S04]  /*e850*/  STL [R1+0xa4], R25 ;  /* 0x0000a41901007387 */ /* 0x0001e80000100800 */
[----:B0-----:R-:W2:Y:S04]  /*e860*/  LDL.64 R24, [R1+0x12b8] ;  /* 0x0012b80001187983 */ /* 0x001ea80000100a00 */
[----:B------:R-:W2:Y:S04]  /*e870*/  LDL.LU.64 R8, [R1+0x3b60] ;  /* 0x003b600001087983 */ /* 0x000ea80000300a00 */
[----:B------:R-:W2:Y:S04]  /*e880*/  LDL.64 R16, [R1+0x12c0] ;  /* 0x0012c00001107983 */ /* 0x000ea80000100a00 */
[----:B----4-:R-:W-:Y:S04]  /*e890*/  STL [R1+0x1100], R12 ;  /* 0x0011000c01007387 */ /* 0x010fe80000100800 */
[----:B---3--:R0:W-:Y:S04]  /*e8a0*/  STL [R1+0x10fc], R13 ;  /* 0x0010fc0d01007387 */ /* 0x0081e80000100800 */
[----:B0-----:R-:W3:Y:S01]  /*e8b0*/  LDL.64 R12, [R1+0x12c8] ;  /* 0x0012c800010c7983 */ /* 0x001ee20000100a00 */
[----:B------:R-:W-:-:S02]  /*e8c0*/  ISETP.GT.AND P1, PT, R29, 0x16, PT ;  /* 0x000000161d00780c */ /* 0x000fc40003f24270 */
[----:B------:R-:W-:Y:S02]  /*e8d0*/  IADD3 R4, P0, R10, R2, RZ ;  /* 0x000000020a047210 */ /* 0x000fe40007f1e0ff */
[----:B------:R-:W-:-:S03]  /*e8e0*/  PRMT R23, RZ, 0x7610, R23 ;  /* 0x00007610ff177816 */ /* 0x000fc60000000017 */
[----:B------:R-:W-:Y:S01]  /*e8f0*/  IMAD.X R5, R11, 0x1, R3, P0 ;  /* 0x000000010b057824 */ /* 0x000fe200000e0603 */
[----:B------:R-:W-:Y:S01]  /*e900*/  PRMT R22, RZ, 0x7610, R22 ;  /* 0x00007610ff167816 */ /* 0x000fe20000000016 */
[----:B------:R-:W4:Y:S04]  /*e910*/  LDL.LU.64 R10, [R1+0x3b58] ;  /* 0x003b5800010a7983 */ /* 0x000f280000300a00 */
[----:B------:R2:W4:Y:S01]  /*e920*/  @P1 LDG.E.U16 R23, [R4.64] ;  /* 0x0000000404171981 */ /* 0x000522000c1e1500 */
[----:B------:R-:W-:Y:S02]  /*e930*/  PRMT R19, RZ, 0x7610, R19 ;  /* 0x00007610ff137816 */ /* 0x000fe40000000013 */
[----:B------:R-:W-:Y:S02]  /*e940*/  PRMT R18, RZ, 0x7610, R18 ;  /* 0x00007610ff127816 */ /* 0x000fe40000000012 */
[----:B--2---:R-:W-:-:S05]  /*e950*/  IADD3 R4, P0, R24, R2, RZ ;  /* 0x0000000218047210 */ /* 0x004fca0007f1e0ff */
[----:B------:R-:W-:Y:S02]  /*e960*/  IMAD.X R5, R25, 0x1, R3, P0 ;  /* 0x0000000119057824 */ /* 0x000fe400000e0603 */
[----:B------:R-:W2:Y:S04]  /*e970*/  LDL.64 R24, [R1+0x12d0] ;  /* 0x0012d00001187983 */ /* 0x000ea80000100a00 */
[----:B------:R0:W2:Y:S01]  /*e980*/  @P1 LDG.E.U16 R22, [R4.64] ;  /* 0x0000000404161981 */ /* 0x0000a2000c1e1500 */
[----:B------:R-:W-:Y:S02]  /*e990*/  ISETP.GT.AND P1, PT, R29, 0x17, PT ;  /* 0x000000171d00780c */ /* 0x000fe40003f24270 */
[----:B0-----:R-:W-:-:S05]  /*e9a0*/  IADD3 R4, P0, R16, R2, RZ ;  /* 0x0000000210047210 */ /* 0x001fca0007f1e0ff */
[----:B------:R-:W-:-:S06]  /*e9b0*/  IMAD.X R5, R17, 0x1, R3, P0 ;  /* 0x0000000111057824 */ /* 0x000fcc00000e0603 */
[----:B------:R3:W4:Y:S02]  /*e9c0*/  @P1 LDG.E.U16 R19, [R4.64] ;  /* 0x0000000404131981 */ /* 0x000724000c1e1500 */
[----:B---3--:R-:W-:-:S05]  /*e9d0*/  IADD3 R4, P0, R12, R2, RZ ;  /* 0x000000020c047210 */ /* 0x008fca0007f1e0ff */
[----:B------:R-:W-:-:S05]  /*e9e0*/  IMAD.X R5, R13, 0x1, R3, P0 ;  /* 0x000000010d057824 */ /* 0x000fca00000e0603 */
[----:B------:R-:W3:Y:S04]  /*e9f0*/  @P1 LDG.E.U16 R18, [R4.64] ;  /* 0x0000000404121981 */ /* 0x000ee8000c1e1500 */
[----:B--2---:R-:W-:Y:S04]  /*ea00*/  STL [R1+0x1114], R22 ;  /* 0x0011141601007387 */ /* 0x004fe80000100800 */
[----:B----4-:R0:W-:Y:S04]  /*ea10*/  STL [R1+0x1110], R23 ;  /* 0x0011101701007387 */ /* 0x0101e80000100800 */
[----:B0-----:R-:W2:Y:S04]  /*ea20*/  LDL.64 R22, [R1+0x12d8] ;  /* 0x0012d80001167983 */ /* 0x001ea80000100a00 */
[----:B------:R-:W4:Y:S04]  /*ea30*/  LDL.LU.64 R16, [R1+0x3b50] ;  /* 0x003b500001107983 */ /* 0x000f280000300a00 */
[----:B------:R-:W4:Y:S04]  /*ea40*/  LDL.64 R12, [R1+0x12e0] ;  /* 0x0012e000010c7983 */ /* 0x000f280000100a00 */
[----:B---3--:R-:W-:Y:S04]  /*ea50*/  STL [R1+0x1118], R18 ;  /* 0x0011181201007387 */ /* 0x008fe80000100800 */
[----:B------:R0:W-:Y:S04]  /*ea60*/  STL [R1+0x111c], R19 ;  /* 0x00111c1301007387 */ /* 0x0001e80000100800 */
[----:B0-----:R-:W3:Y:S01]  /*ea70*/  LDL.64 R18, [R1+0x12e8] ;  /* 0x0012e80001127983 */ /* 0x001ee20000100a00 */
[----:B------:R-:W-:-:S02]  /*ea80*/  ISETP.GT.AND P1, PT, R29, 0x18, PT ;  /* 0x000000181d00780c */ /* 0x000fc40003f24270 */
[----:B------:R-:W-:Y:S02]  /*ea90*/  IADD3 R4, P0, R24, R2, RZ ;  /* 0x0000000218047210 */ /* 0x000fe40007f1e0ff */
[----:B------:R-:W-:-:S03]  /*eaa0*/  PRMT R7, RZ, 0x7610, R7 ;  /* 0x00007610ff077816 */ /* 0x000fc60000000007 */
[----:B------:R-:W-:Y:S02]  /*eab0*/  IMAD.X R5, R25, 0x1, R3, P0 ;  /* 0x0000000119057824 */ /* 0x000fe400000e0603 */
[----:B------:R-:W3:Y:S04]  /*eac0*/  LDL.64 R24, [R1+0x12f0] ;  /* 0x0012f00001187983 */ /* 0x000ee80000100a00 */
[----:B------:R2:W3:Y:S01]  /*ead0*/  @P1 LDG.E.U16 R7, [R4.64] ;  /* 0x0000000404071981 */ /* 0x0004e2000c1e1500 */
[----:B------:R-:W-:Y:S02]  /*eae0*/  PRMT R6, RZ, 0x7610, R6 ;  /* 0x00007610ff067816 */ /* 0x000fe40000000006 */
[----:B------:R-:W-:Y:S02]  /*eaf0*/  PRMT R9, RZ, 0x7610, R9 ;  /* 0x00007610ff097816 */ /* 0x000fe40000000009 */
[----:B--2---:R-:W-:-:S05]  /*eb00*/  IADD3 R4, P0, R22, R2, RZ ;  /* 0x0000000216047210 */ /* 0x004fca0007f1e0ff */
[----:B------:R-:W-:Y:S02]  /*eb10*/  IMAD.X R5, R23, 0x1, R3, P0 ;  /* 0x0000000117057824 */ /* 0x000fe400000e0603 */
[----:B------:R-:W2:Y:S04]  /*eb20*/  LDL.64 R22, [R1+0x12f8] ;  /* 0x0012f80001167983 */ /* 0x000ea80000100a00 */
[----:B------:R4:W2:Y:S01]  /*eb30*/  @P1 LDG.E.U16 R6, [R4.64] ;  /* 0x0000000404061981 */ /* 0x0008a2000c1e1500 */
[----:B------:R-:W-:Y:S02]  /*eb40*/  ISETP.GT.AND P1, PT, R29, 0x19, PT ;  /* 0x000000191d00780c */ /* 0x000fe40003f24270 */
[----:B----4-:R-:W-:-:S05]  /*eb50*/  IADD3 R4, P0, R12, R2, RZ ;  /* 0x000000020c047210 */ /* 0x010fca0007f1e0ff */
[----:B------:R-:W-:Y:S02]  /*eb60*/  IMAD.X R5, R13, 0x1, R3, P0 ;  /* 0x000000010d057824 */ /* 0x000fe400000e0603 */
[----:B------:R-:W4:Y:S04]  /*eb70*/  LDL.64 R12, [R1+0x1300] ;  /* 0x00130000010c7983 */ /* 0x000f280000100a00 */
[----:B------:R3:W4:Y:S02]  /*eb80*/  @P1 LDG.E.U16 R9, [R4.64] ;  /* 0x0000000404091981 */ /* 0x000724000c1e1500 */
[----:B---3--:R-:W-:-:S05]  /*eb90*/  IADD3 R4, P0, R18, R2, RZ ;  /* 0x0000000212047210 */ /* 0x008fca0007f1e0ff */
[----:B------:R-:W-:Y:S02]  /*eba0*/  IMAD.X R5, R19, 0x1, R3, P0 ;  /* 0x0000000113057824 */ /* 0x000fe400000e0603 */
[----:B------:R-:W3:Y:S01]  /*ebb0*/  LDL.64 R18, [R1+0x1308] ;  /* 0x0013080001127983 */ /* 0x000ee20000100a00 */
[----:B------:R-:W-:-:S06]  /*ebc0*/  PRMT R8, RZ, 0x7610, R8 ;  /* 0x00007610ff087816 */ /* 0x000fcc0000000008 */
[----:B------:R0:W3:Y:S01]  /*ebd0*/  @P1 LDG.E.U16 R8, [R4.64] ;  /* 0x0000000404081981 */ /* 0x0000e2000c1e1500 */
[----:B------:R-:W-:Y:S02]  /*ebe0*/  ISETP.GT.AND P1, PT, R29, 0x1a, PT ;  /* 0x0000001a1d00780c */ /* 0x000fe40003f24270 */
[----:B------:R-:W-:Y:S02]  /*ebf0*/  PRMT R11, RZ, 0x7610, R11 ;  /* 0x00007610ff0b7816 */ /* 0x000fe4000000000b */
[----:B0-----:R-:W-:-:S05]  /*ec00*/  IADD3 R4, P0, R24, R2, RZ ;  /* 0x0000000218047210 */ /* 0x001fca0007f1e0ff */
[----:B------:R-:W-:-:S05]  /*ec10*/  IMAD.X R5, R25, 0x1, R3, P0 ;  /* 0x0000000119057824 */ /* 0x000fca00000e0603 */
[----:B------:R2:W3:Y:S01]  /*ec20*/  @P1 LDG.E.U16 R11, [R4.64] ;  /* 0x00000004040b1981 */ /* 0x0004e2000c1e1500 */
[----:B------:R-:W-:Y:S02]  /*ec30*/  PRMT R10, RZ, 0x7610, R10 ;  /* 0x00007610ff0a7816 */ /* 0x000fe4000000000a */
        /* <DEDUP_REMOVED lines=12> */
[----:B------:R-:W-:-:S05]  /*ed00*/  IMAD.X R5, R19, 0x1, R3, P0 ;  /* 0x0000000113057824 */ /* 0x000fca00000e0603 */
[----:B------:R2:W3:Y:S02]  /*ed10*/  @P1 LDG.E.U16 R17, [R4.64] ;  /* 0x0000000404111981 */ /* 0x0004e4000c1e1500 */
[----:B--2---:R-:W-:-:S05]  /*ed20*/  IADD3 R4, P0, R22, R2, RZ ;  /* 0x0000000216047210 */ /* 0x004fca0007f1e0ff */
[----:B------:R-:W-:Y:S01]  /*ed30*/  IMAD.X R5, R23, 0x1, R3, P0 ;  /* 0x0000000117057824 */ /* 0x000fe200000e0603 */
[----:B----4-:R-:W-:Y:S04]  /*ed40*/  STL [R1+0x3a68], R16 ;  /* 0x003a681001007387 */ /* 0x010fe80000100800 */
[----:B------:R-:W2:Y:S04]  /*ed50*/  LDL.64 R18, [R1+0x1320] ;  /* 0x0013200001127983 */ /* 0x000ea80000100a00 */
[----:B------:R-:W4:Y:S04]  /*ed60*/  LDL.64 R24, [R1+0x1328] ;  /* 0x0013280001187983 */ /* 0x000f280000100a00 */
[----:B---3--:R-:W-:Y:S04]  /*ed70*/  STL [R1+0x3a64], R17 ;  /* 0x003a641101007387 */ /* 0x008fe80000100800 */
[----:B------:R-:W3:Y:S01]  /*ed80*/  LDL.LU.64 R22, [R1+0x3b48] ;  /* 0x003b480001167983 */ /* 0x000ee20000300a00 */
[----:B------:R-:W-:-:S02]  /*ed90*/  ISETP.GT.AND P1, PT, R29, 0x1c, PT ;  /* 0x0000001c1d00780c */ /* 0x000fc40003f24270 */
[----:B---3--:R-:W-:-:S11]  /*eda0*/  PRMT R23, RZ, 0x7610, R23 ;  /* 0x00007610ff177816 */ /* 0x008fd60000000017 */
[----:B------:R0:W3:Y:S01]  /*edb0*/  @P1 LDG.E.U16 R23, [R4.64] ;  /* 0x0000000404171981 */ /* 0x0000e2000c1e1500 */
[----:B------:R-:W-:Y:S02]  /*edc0*/  PRMT R22, RZ, 0x7610, R22 ;  /* 0x00007610ff167816 */ /* 0x000fe40000000016 */
[----:B0-----:R-:W-:-:S05]  /*edd0*/  IADD3 R4, P0, R12, R2, RZ ;  /* 0x000000020c047210 */ /* 0x001fca0007f1e0ff */
[--C-:B------:R-:W-:Y:S02]  /*ede0*/  IMAD.X R5, R13, 0x1, R3.reuse, P0 ;  /* 0x000000010d057824 */ /* 0x100fe400000e0603 */
[----:B------:R-:W3:Y:S04]  /*edf0*/  LDL.64 R12, [R1+0x1330] ;  /* 0x00133000010c7983 */ /* 0x000ee80000100a00 */
[----:B------:R2:W3:Y:S02]  /*ee00*/  @P1 LDG.E.U16 R22, [R4.64] ;  /* 0x0000000404161981 */ /* 0x0004e4000c1e1500 */
[----:B--2---:R-:W-:Y:S02]  /*ee10*/  IADD3 R4, P0, R18, R2, RZ ;  /* 0x0000000212047210 */ /* 0x004fe40007f1e0ff */
[----:B---3--:R-:W-:Y:S04]  /*ee20*/  STL [R1+0x70], R22 ;  /* 0x0000701601007387 */ /* 0x008fe80000100800 */
[----:B------:R0:W-:Y:S04]  /*ee30*/  STL [R1+0x6c], R23 ;  /* 0x00006c1701007387 */ /* 0x0001e80000100800 */
[----:B0-----:R-:W2:Y:S04]  /*ee40*/  LDL.64 R22, [R1+0x1338] ;  /* 0x0013380001167983 */ /* 0x001ea80000100a00 */
[----:B------:R-:W3:Y:S01]  /*ee50*/  LDL.LU R18, [R1+0x3b44] ;  /* 0x003b440001127983 */ /* 0x000ee20000300800 */
[----:B------:R-:W-:Y:S01]  /*ee60*/  ISETP.GT.AND P1, PT, R29, 0x1d, PT ;  /* 0x0000001d1d00780c */ /* 0x000fe20003f24270 */
[----:B------:R-:W-:Y:S01]  /*ee70*/  IMAD.X R5, R19, 0x1, R3, P0 ;  /* 0x0000000113057824 */ /* 0x000fe200000e0603 */
[----:B------:R-:W-:-:S02]  /*ee80*/  PRMT R28, RZ, 0x7610, R28 ;  /* 0x00007610ff1c7816 */ /* 0x000fc4000000001c */
[----:B---3--:R-:W-:-:S09]  /*ee90*/  PRMT R18, RZ, 0x7610, R18 ;  /* 0x00007610ff127816 */ /* 0x008fd20000000012 */
[----:B------:R4:W3:Y:S02]  /*eea0*/  @P1 LDG.E.U16 R18, [R4.64] ;  /* 0x0000000404121981 */ /* 0x0008e4000c1e1500 */
[----:B----4-:R-:W-:-:S05]  /*eeb0*/  IADD3 R4, P0, R24, R2, RZ ;  /* 0x0000000218047210 */ /* 0x010fca0007f1e0ff */
[----:B------:R-:W-:-:S05]  /*eec0*/  IMAD.X R5, R25, 0x1, R3, P0 ;  /* 0x0000000119057824 */ /* 0x000fca00000e0603 */
[----:B------:R-:W4:Y:S04]  /*eed0*/  @P1 LDG.E.U16 R28, [R4.64] ;  /* 0x00000004041c1981 */ /* 0x000f28000c1e1500 */
[----:B---3--:R0:W-:Y:S04]  /*eee0*/  STL [R1+0x90], R18 ;  /* 0x0000901201007387 */ /* 0x0081e80000100800 */
[----:B------:R-:W3:Y:S04]  /*eef0*/  LDL.64 R24, [R1+0x1348] ;  /* 0x0013480001187983 */ /* 0x000ee80000100a00 */
[----:B0-----:R-:W2:Y:S04]  /*ef00*/  LDL.64 R18, [R1+0x1340] ;  /* 0x0013400001127983 */ /* 0x001ea80000100a00 */
[----:B----4-:R0:W-:Y:S04]  /*ef10*/  STL [R1+0x98], R28 ;  /* 0x0000981c01007387 */ /* 0x0101e80000100800 */
[----:B0-----:R-:W4:Y:S01]  /*ef20*/  LDL.LU R28, [R1+0x3b40] ;  /* 0x003b4000011c7983 */ /* 0x001f220000300800 */
[----:B------:R-:W-:-:S02]  /*ef30*/  ISETP.GT.AND P1, PT, R29, 0x1e, PT ;  /* 0x0000001e1d00780c */ /* 0x000fc40003f24270 */
[----:B------:R-:W-:-:S05]  /*ef40*/  IADD3 R4, P0, R12, R2, RZ ;  /* 0x000000020c047210 */ /* 0x000fca0007f1e0ff */
[----:B------:R-:W-:Y:S02]  /*ef50*/  IMAD.X R5, R13, 0x1, R3, P0 ;  /* 0x000000010d057824 */ /* 0x000fe400000e0603 */
[----:B------:R-:W2:Y:S01]  /*ef60*/  LDL.LU.64 R12, [R1+0x3b38] ;  /* 0x003b3800010c7983 */ /* 0x000ea20000300a00 */
[----:B----4-:R-:W-:-:S06]  /*ef70*/  PRMT R28, RZ, 0x7610, R28 ;  /* 0x00007610ff1c7816 */ /* 0x010fcc000000001c */
[----:B------:R-:W4:Y:S04]  /*ef80*/  @P1 LDG.E.U16 R28, [R4.64] ;  /* 0x00000004041c1981 */ /* 0x000f28000c1e1500 */
[----:B----4-:R0:W-:Y:S04]  /*ef90*/  STL [R1+0x10f4], R28 ;  /* 0x0010f41c01007387 */ /* 0x0101e80000100800 */
[----:B0-----:R-:W4:Y:S01]  /*efa0*/  LDL.LU R28, [R1+0x3b30] ;  /* 0x003b3000011c7983 */ /* 0x001f220000300800 */
[----:B--2---:R-:W-:-:S05]  /*efb0*/  IADD3 R4, P0, R22, R2, RZ ;  /* 0x0000000216047210 */ /* 0x004fca0007f1e0ff */
[----:B------:R-:W-:Y:S02]  /*efc0*/  IMAD.X R5, R23, 0x1, R3, P0 ;  /* 0x0000000117057824 */ /* 0x000fe400000e0603 */
[----:B------:R-:W2:Y:S01]  /*efd0*/  LDL.LU.64 R22, [R1+0x3b28] ;  /* 0x003b280001167983 */ /* 0x000ea20000300a00 */
[----:B----4-:R-:W-:-:S06]  /*efe0*/  PRMT R28, RZ, 0x7610, R28 ;  /* 0x00007610ff1c7816 */ /* 0x010fcc000000001c */
[----:B------:R-:W4:Y:S01]  /*eff0*/  @P1 LDG.E.U16 R28, [R4.64] ;  /* 0x00000004041c1981 */ /* 0x000f22000c1e1500 */
[----:B------:R-:W-:-:S03]  /*f000*/  ISETP.GT.AND P1, PT, R29, 0x1f, PT ;  /* 0x0000001f1d00780c */ /* 0x000fc60003f24270 */
[----:B----4-:R0:W-:Y:S04]  /*f010*/  STL [R1+0x10f8], R28 ;  /* 0x0010f81c01007387 */ /* 0x0101e80000100800 */
[----:B0-----:R-:W4:Y:S01]  /*f020*/  LDL.LU R28, [R1+0x3b20] ;  /* 0x003b2000011c7983 */ /* 0x001f220000300800 */
[----:B------:R-:W-:-:S05]  /*f030*/  IADD3 R4, P0, R18, R2, RZ ;  /* 0x0000000212047210 */ /* 0x000fca0007f1e0ff */
[----:B------:R-:W-:Y:S01]  /*f040*/  IMAD.X R5, R19, 0x1, R3, P0 ;  /* 0x0000000113057824 */ /* 0x000fe200000e0603 */
[----:B------:R-:W-:Y:S01]  /*f050*/  PRMT R0, RZ, 0x7610, R0 ;  /* 0x00007610ff007816 */ /* 0x000fe20000000000 */
[----:B------:R-:W2:Y:S01]  /*f060*/  LDL.LU.64 R18, [R1+0x3b18] ;  /* 0x003b180001127983 */ /* 0x000ea20000300a00 */
[----:B----4-:R-:W-:-:S06]  /*f070*/  PRMT R28, RZ, 0x7610, R28 ;  /* 0x00007610ff1c7816 */ /* 0x010fcc000000001c */
[----:B------:R3:W4:Y:S02]  /*f080*/  @P1 LDG.E.U16 R28, [R4.64] ;  /* 0x00000004041c1981 */ /* 0x000724000c1e1500 */
[----:B---3--:R-:W-:-:S05]  /*f090*/  IADD3 R4, P0, R24, R2, RZ ;  /* 0x0000000218047210 */ /* 0x008fca0007f1e0ff */
[----:B------:R-:W-:-:S05]  /*f0a0*/  IMAD.X R5, R25, 0x1, R3, P0 ;  /* 0x0000000119057824 */ /* 0x000fca00000e0603 */
[----:B------:R0:W3:Y:S04]  /*f0b0*/  @P1 LDG.E.U16 R0, [R4.64] ;  /* 0x0000000404001981 */ /* 0x0000e8000c1e1500 */
[----:B0-----:R-:W0:Y:S02]  /*f0c0*/  S2R R5, SR_TID.X ;  /* 0x0000000000057919 */ /* 0x001e240000002100 */
[----:B0-----:R-:W-:Y:S02]  /*f0d0*/  LOP3.LUT R4, R5, 0x1f, RZ, 0xc0, !PT ;  /* 0x0000001f05047812 */ /* 0x001fe400078ec0ff */
[----:B----4-:R0:W-:Y:S04]  /*f0e0*/  STL [R1+0x10f0], R28 ;  /* 0x0010f01c01007387 */ /* 0x0101e80000100800 */
[----:B0-----:R-:W4:Y:S04]  /*f0f0*/  LDL.LU R28, [R1+0x3b10] ;  /* 0x003b1000011c7983 */ /* 0x001f280000300800 */
[----:B------:R-:W2:Y:S04]  /*f100*/  LDL.LU.64 R24, [R1+0x3b08] ;  /* 0x003b080001187983 */ /* 0x000ea80000300a00 */
[----:B------:R0:W-:Y:S04]  /*f110*/  STL [R1+0x1578], R2 ;  /* 0x0015780201007387 */ /* 0x0001e80000100800 */
[----:B0-----:R-:W2:Y:S04]  /*f120*/  LDL.LU R2, [R1+0x14cc] ;  /* 0x0014cc0001027983 */ /* 0x001ea80000300800 */
[----:B------:R0:W-:Y:S04]  /*f130*/  STL [R1+0x1574], R3 ;  /* 0x0015740301007387 */ /* 0x0001e80000100800 */
[----:B0-----:R-:W2:Y:S04]  /*f140*/  LDL.LU R3, [R1+0x1550] ;  /* 0x0015500001037983 */ /* 0x001ea80000300800 */
[----:B---3--:R0:W-:Y:S04]  /*f150*/  STL [R1+0x10dc], R0 ;  /* 0x0010dc0001007387 */ /* 0x0081e80000100800 */
[----:B0-----:R-:W3:Y:S04]  /*f160*/  LDL.LU R0, [R1+0x3b04] ;  /* 0x003b040001007983 */ /* 0x001ee80000300800 */
[----:B------:R-:W4:Y:S01]  /*f170*/  LDL R5, [R1+0x14d0] ;  /* 0x0014d00001057983 */ /* 0x000f220000100800 */
[----:B------:R-:W-:-:S03]  /*f180*/  ISETP.GE.AND P0, PT, R4, R29, PT ;  /* 0x0000001d0400720c */ /* 0x000fc60003f06270 */
[----:B------:R0:W-:Y:S04]  /*f190*/  STL [R1+0x157c], R29 ;  /* 0x00157c1d01007387 */ /* 0x0001e80000100800 */
[----:B0-----:R-:W3:Y:S04]  /*f1a0*/  LDL.LU R29, [R1+0x154c] ;  /* 0x00154c00011d7983 */ /* 0x001ee80000300800 */
[----:B------:R-:W-:Y:S01]  /*f1b0*/  BAR.SYNC.DEFER_BLOCKING 0x0 ;  /* 0x0000000000007b1d */ /* 0x000fe20000010000 */
[----:B----4-:R-:W-:-:S05]  /*f1c0*/  IADD3 R4, P1, R5, R28, RZ ;  /* 0x0000001c05047210 */ /* 0x010fca0007f3e0ff */
[----:B------:R-:W3:Y:S01]  /*f1d0*/  LDL R5, [R1+0x13d0] ;  /* 0x0013d00001057983 */ /* 0x000ee20000100800 */
[----:B--2---:R-:W-:Y:S01]  /*f1e0*/  PRMT R25, RZ, 0x7610, R25 ;  /* 0x00007610ff197816 */ /* 0x004fe20000000019 */
[----:B---3--:R-:W-:-:S05]  /*f1f0*/  IMAD.X R5, R5, 0x1, R0, P1 ;  /* 0x0000000105057824 */ /* 0x008fca00008e0600 */
[----:B------:R-:W2:Y:S04]  /*f200*/  @!P0 LDG.E.U16 R25, [R4.64] ;  /* 0x0000000404198981 */ /* 0x000ea8000c1e1500 */
[----:B--2---:R0:W-:Y:S04]  /*f210*/  STL [R1+0xbc], R25 ;  /* 0x0000bc1901007387 */ /* 0x0041e80000100800 */
[----:B0-----:R-:W2:Y:S01]  /*f220*/  LDL.LU R25, [R1+0x3b00] ;  /* 0x003b000001197983 */ /* 0x001ea20000300800 */
[----:B------:R-:W-:-:S05]  /*f230*/  IADD3 R4, P1, R3, R28, RZ ;  /* 0x0000001c03047210 */ /* 0x000fca0007f3e0ff */
[----:B------:R-:W-:Y:S01]  /*f240*/  IMAD.X R5, R2, 0x1, R0, P1 ;  /* 0x0000000102057824 */ /* 0x000fe200008e0600 */
[----:B--2---:R-:W-:-:S06]  /*f250*/  PRMT R25, RZ, 0x7610, R25 ;  /* 0x00007610ff197816 */ /* 0x004fcc0000000019 */
[----:B------:R-:W2:Y:S04]  /*f260*/  @!P0 LDG.E.U16 R25, [R4.64] ;  /* 0x0000000404198981 */ /* 0x000ea8000c1e1500 */
[----:B------:R0:W-:Y:S04]  /*f270*/  STL [R1+0x1580], R3 ;  /* 0x0015800301007387 */ /* 0x0001e80000100800 */
[----:B0-----:R-:W3:Y:S04]  /*f280*/  LDL.LU R3, [R1+0x14c8] ;  /* 0x0014c80001037983 */ /* 0x001ee80000300800 */
[----:B------:R0:W-:Y:S04]  /*f290*/  STL [R1+0x1584], R2 ;  /* 0x0015840201007387 */ /* 0x0001e80000100800 */
[----:B0-----:R-:W4:Y:S04]  /*f2a0*/  LDL.LU R2, [R1+0x14c4] ;  /* 0x0014c40001027983 */ /* 0x001f280000300800 */
[----:B--2---:R0:W-:Y:S04]  /*f2b0*/  STL [R1+0xb8], R25 ;  /* 0x0000b81901007387 */ /* 0x0041e80000100800 */
[----:B0-----:R-:W2:Y:S01]  /*f2c0*/  LDL.LU R25, [R1+0x3afc] ;  /* 0x003afc0001197983 */ /* 0x001ea20000300800 */
[----:B------:R-:W-:-:S05]  /*f2d0*/  IADD3 R4, P1, R29, R28, RZ ;  /* 0x0000001c1d047210 */ /* 0x000fca0007f3e0ff */
[----:B---3--:R-:W-:Y:S01]  /*f2e0*/  IMAD.X R5, R3, 0x1, R0, P1 ;  /* 0x0000000103057824 */ /* 0x008fe200008e0600 */
[----:B--2---:R-:W-:-:S06]  /*f2f0*/  PRMT R25, RZ, 0x7610, R25 ;  /* 0x00007610ff197816 */ /* 0x004fcc0000000019 */
[----:B------:R-:W2:Y:S04]  /*f300*/  @!P0 LDG.E.U16 R25, [R4.64] ;  /* 0x0000000404198981 */ /* 0x000ea8000c1e1500 */
[----:B------:R0:W-:Y:S04]  /*f310*/  STL [R1+0x1588], R29 ;  /* 0x0015881d01007387 */ /* 0x0001e80000100800 */
[----:B0-----:R-:W3:Y:S04]  /*f320*/  LDL.LU R29, [R1+0x1548] ;  /* 0x00154800011d7983 */ /* 0x001ee80000300800 */
[----:B------:R0:W-:Y:S04]  /*f330*/  STL [R1+0x158c], R3 ;  /* 0x00158c0301007387 */ /* 0x0001e80000100800 */
[----:B0-----:R-:W3:Y:S04]  /*f340*/  LDL.LU R3, [R1+0x14c0] ;  /* 0x0014c00001037983 */ /* 0x001ee80000300800 */
[----:B--2---:R0:W-:Y:S04]  /*f350*/  STL [R1+0xb4], R25 ;  /* 0x0000b41901007387 */ /* 0x0041e80000100800 */
[----:B0-----:R-:W2:Y:S04]  /*f360*/  LDL.LU R25, [R1+0x3af8] ;  /* 0x003af80001197983 */ /* 0x001ea80000300800 */
[----:B------:R-:W3:Y:S01]  /*f370*/  LDL R5, [R1+0x13cc] ;  /* 0x0013cc0001057983 */ /* 0x000ee20000100800 */
[----:B----4-:R-:W-:-:S02]  /*f380*/  IADD3 R4, P1, R2, R28, RZ ;  /* 0x0000001c02047210 */ /* 0x010fc40007f3e0ff */
[----:B--2---:R-:W-:-:S03]  /*f390*/  PRMT R25, RZ, 0x7610, R25 ;  /* 0x00007610ff197816 */ /* 0x004fc60000000019 */
[----:B---3--:R-:W-:-:S05]  /*f3a0*/  IMAD.X R5, R5, 0x1, R0, P1 ;  /* 0x0000000105057824 */ /* 0x008fca00008e0600 */
[----:B------:R-:W2:Y:S04]  /*f3b0*/  @!P0 LDG.E.U16 R25, [R4.64] ;  /* 0x0000000404198981 */ /* 0x000ea8000c1e1500 */
[----:B------:R0:W-:Y:S04]  /*f3c0*/  STL [R1+0x1590], R2 ;  /* 0x0015900201007387 */ /* 0x0001e80000100800 */
[----:B0-----:R-:W3:Y:S04]  /*f3d0*/  LDL.LU R2, [R1+0x14bc] ;  /* 0x0014bc0001027983 */ /* 0x001ee80000300800 */
[----:B--2---:R0:W-:Y:S04]  /*f3e0*/  STL [R1+0xb0], R25 ;  /* 0x0000b01901007387 */ /* 0x0041e80000100800 */
[----:B0-----:R-:W2:Y:S01]  /*f3f0*/  LDL.LU R25, [R1+0x3af4] ;  /* 0x003af40001197983 */ /* 0x001ea20000300800 */
[----:B------:R-:W-:-:S05]  /*f400*/  IADD3 R4, P1, R29, R28, RZ ;  /* 0x0000001c1d047210 */ /* 0x000fca0007f3e0ff */
[----:B------:R-:W-:Y:S01]  /*f410*/  IMAD.X R5, R3, 0x1, R0, P1 ;  /* 0x0000000103057824 */ /* 0x000fe200008e0600 */
[----:B--2---:R-:W-:-:S06]  /*f420*/  PRMT R25, RZ, 0x7610, R25 ;  /* 0x00007610ff197816 */ /* 0x004fcc0000000019 */
[----:B------:R-:W2:Y:S04]  /*f430*/  @!P0 LDG.E.U16 R25, [R4.64] ;  /* 0x0000000404198981 */ /* 0x000ea8000c1e1500 */
[----:B------:R0:W-:Y:S04]  /*f440*/  STL [R1+0x1594], R29 ;  /* 0x0015941d01007387 */ /* 0x0001e80000100800 */
[----:B0-----:R-:W4:Y:S04]  /*f450*/  LDL.LU R29, [R1+0x1544] ;  /* 0x00154400011d7983 */ /* 0x001f280000300800 */
[----:B------:R0:W-:Y:S04]  /*f460*/  STL [R1+0x1598], R3 ;  /* 0x0015980301007387 */ /* 0x0001e80000100800 */
[----:B0-----:R-:W4:Y:S04]  /*f470*/  LDL.LU R3, [R1+0x14b8] ;  /* 0x0014b80001037983 */ /* 0x001f280000300800 */
[----:B--2---:R0:W-:Y:S04]  /*f480*/  STL [R1+0xa8], R25 ;  /* 0x0000a81901007387 */ /* 0x0041e80000100800 */
[----:B0-----:R-:W2:Y:S04]  /*f490*/  LDL.LU R25, [R1+0x3af0] ;  /* 0x003af00001197983 */ /* 0x001ea80000300800 */
[----:B------:R-:W4:Y:S01]  /*f4a0*/  LDL R5, [R1+0x13c8] ;  /* 0x0013c80001057983 */ /* 0x000f220000100800 */
[----:B---3--:R-:W-:-:S02]  /*f4b0*/  IADD3 R4, P1, R2, R28, RZ ;  /* 0x0000001c02047210 */ /* 0x008fc40007f3e0ff */
[----:B--2---:R-:W-:-:S03]  /*f4c0*/  PRMT R25, RZ, 0x7610, R25 ;  /* 0x00007610ff197816 */ /* 0x004fc60000000019 */
[----:B----4-:R-:W-:-:S05]  /*f4d0*/  IMAD.X R5, R5, 0x1, R0, P1 ;  /* 0x0000000105057824 */ /* 0x010fca00008e0600 */
        /* <DEDUP_REMOVED lines=27> */
[----:B------:R0:W2:Y:S04]  /*f690*/  @!P0 LDG.E.U16 R25, [R4.64] ;  /* 0x0000000404198981 */ /* 0x0000a8000c1e1500 */
[----:B------:R1:W-:Y:S04]  /*f6a0*/  STL [R1+0x15ac], R29 ;  /* 0x0015ac1d01007387 */ /* 0x0003e80000100800 */
[----:B-1----:R-:W4:Y:S04]  /*f6b0*/  LDL.LU R29, [R1+0x153c] ;  /* 0x00153c00011d7983 */ /* 0x002f280000300800 */
[----:B------:R1:W-:Y:S04]  /*f6c0*/  STL [R1+0x15b0], R3 ;  /* 0x0015b00301007387 */ /* 0x0003e80000100800 */
[----:B-1----:R-:W3:Y:S04]  /*f6d0*/  LDL.LU R3, [R1+0x14a8] ;  /* 0x0014a80001037983 */ /* 0x002ee80000300800 */
[----:B0-----:R-:W0:Y:S04]  /*f6e0*/  S2R R5, SR_TID.X ;  /* 0x0000000000057919 */ /* 0x001e280000002100 */
[----:B--2---:R1:W-:Y:S04]  /*f6f0*/  STL [R1+0x8c], R25 ;  /* 0x00008c1901007387 */ /* 0x0043e80000100800 */
[----:B-1----:R-:W2:Y:S01]  /*f700*/  LDL.LU R25, [R1+0x3ae0] ;  /* 0x003ae00001197983 */ /* 0x002ea20000300800 */
[----:B0-----:R-:W-:-:S05]  /*f710*/  LOP3.LUT R5, R5, 0xff, RZ, 0xc0, !PT ;  /* 0x000000ff05057812 */ /* 0x001fca00078ec0ff */
[----:B------:R-:W-:Y:S01]  /*f720*/  IMAD.SHL.U32 R5, R5, 0x2, RZ ;  /* 0x0000000205057824 */ /* 0x000fe200078e00ff */
[----:B--2---:R-:W-:Y:S04]  /*f730*/  STL [R1+0x3a5c], R25 ;  /* 0x003a5c1901007387 */ /* 0x004fe80000100800 */
[----:B------:R0:W-:Y:S04]  /*f740*/  STS.U16 [R5], R25 ;  /* 0x0000001905007388 */ /* 0x0001e80000000400 */
[----:B------:R-:W-:Y:S04]  /*f750*/  STL [R1+0x3a60], R25 ;  /* 0x003a601901007387 */ /* 0x000fe80000100800 */
[----:B0-----:R-:W2:Y:S01]  /*f760*/  LDL R5, [R1+0x13c0] ;  /* 0x0013c00001057983 */ /* 0x001ea20000100800 */
[----:B---3--:R-:W-:-:S02]  /*f770*/  IADD3 R4, P1, R2, R28, RZ ;  /* 0x0000001c02047210 */ /* 0x008fc40007f3e0ff */
[----:B------:R-:W-:-:S03]  /*f780*/  PRMT R24, RZ, 0x7610, R24 ;  /* 0x00007610ff187816 */ /* 0x000fc60000000018 */
[----:B--2---:R-:W-:-:S05]  /*f790*/  IMAD.X R5, R5, 0x1, R0, P1 ;  /* 0x0000000105057824 */ /* 0x004fca00008e0600 */
[----:B------:R0:W2:Y:S04]  /*f7a0*/  @!P0 LDG.E.U16 R24, [R4.64] ;  /* 0x0000000404188981 */ /* 0x0000a8000c1e1500 */
[----:B------:R1:W-:Y:S04]  /*f7b0*/  STL [R1+0x15b4], R2 ;  /* 0x0015b40201007387 */ /* 0x0003e80000100800 */
[----:B-1----:R-:W3:Y:S04]  /*f7c0*/  LDL.LU R2, [R1+0x14a4] ;  /* 0x0014a40001027983 */ /* 0x002ee80000300800 */
[----:B0-----:R-:W0:Y:S04]  /*f7d0*/  S2R R5, SR_TID.X ;  /* 0x0000000000057919 */ /* 0x001e280000002100 */
[----:B--2---:R1:W-:Y:S04]  /*f7e0*/  STL [R1+0x88], R24 ;  /* 0x0000881801007387 */ /* 0x0043e80000100800 */
[----:B-1----:R-:W2:Y:S01]  /*f7f0*/  LDL.LU R24, [R1+0x3adc] ;  /* 0x003adc0001187983 */ /* 0x002ea20000300800 */
[----:B0-----:R-:W-:-:S02]  /*f800*/  LOP3.LUT R5, R5, 0xff, RZ, 0xc0, !PT ;  /* 0x000000ff05057812 */ /* 0x001fc400078ec0ff */
[----:B----4-:R-:W-:-:S03]  /*f810*/  IADD3 R4, P1, R29, R28, RZ ;  /* 0x0000001c1d047210 */ /* 0x010fc60007f3e0ff */
[----:B------:R-:W-:Y:S01]  /*f820*/  IMAD.SHL.U32 R5, R5, 0x2, RZ ;  /* 0x0000000205057824 */ /* 0x000fe200078e00ff */
[----:B------:R-:W-:-:S04]  /*f830*/  PRMT R19, RZ, 0x7610, R19 ;  /* 0x00007610ff137816 */ /* 0x000fc80000000013 */
[----:B--2---:R0:W-:Y:S02]  /*f840*/  STS.U16 [R5+0x200], R24 ;  /* 0x0002001805007388 */ /* 0x0041e40000000400 */
[----:B0-----:R-:W-:-:S05]  /*f850*/  IMAD.X R5, R3, 0x1, R0, P1 ;  /* 0x0000000103057824 */ /* 0x001fca00008e0600 */
        /* <DEDUP_REMOVED lines=9> */
[----:B------:R-:W-:-:S05]  /*f8f0*/  IMAD.SHL.U32 R5, R5, 0x2, RZ ;  /* 0x0000000205057824 */ /* 0x000fca00078e00ff */
[----:B--2---:R0:W-:Y:S04]  /*f900*/  STS.U16 [R5+0x2000], R19 ;  /* 0x0020001305007388 */ /* 0x0041e80000000400 */
[----:B0-----:R-:W2:Y:S01]  /*f910*/  LDL R5, [R1+0x13bc] ;  /* 0x0013bc0001057983 */ /* 0x001ea20000100800 */
[----:B---3--:R-:W-:Y:S02]  /*f920*/  IADD3 R4, P1, R2, R28, RZ ;  /* 0x0000001c02047210 */ /* 0x008fe40007f3e0ff */
        /* <DEDUP_REMOVED lines=15> */
[----:B0-----:R-:W0:Y:S04]  /*fa20*/  S2R R5, SR_TID.X ;  /* 0x0000000000057919 */ /* 0x001e280000002100 */
[----:B------:R1:W-:Y:S04]  /*fa30*/  STL [R1+0x15c4], R29 ;  /* 0x0015c41d01007387 */ /* 0x0003e80000100800 */
[----:B-1----:R-:W4:Y:S01]  /*fa40*/  LDL.LU R29, [R1+0x1534] ;  /* 0x00153400011d7983 */ /* 0x002f220000300800 */
[----:B0-----:R-:W-:-:S03]  /*fa50*/  LOP3.LUT R5, R5, 0xff, RZ, 0xc0, !PT ;  /* 0x000000ff05057812 */ /* 0x001fc600078ec0ff */
[----:B------:R0:W-:Y:S02]  /*fa60*/  STL [R1+0x15c8], R3 ;  /* 0x0015c80301007387 */ /* 0x0001e40000100800 */
[----:B------:R-:W-:Y:S02]  /*fa70*/  IMAD.SHL.U32 R5, R5, 0x2, RZ ;  /* 0x0000000205057824 */ /* 0x000fe400078e00ff */
[----:B0-----:R-:W4:Y:S04]  /*fa80*/  LDL.LU R3, [R1+0x1498] ;  /* 0x0014980001037983 */ /* 0x001f280000300800 */
[----:B------:R-:W-:Y:S04]  /*fa90*/  STS.U16 [R5+0x4000], R13 ;  /* 0x0040000d05007388 */ /* 0x000fe80000000400 */
[----:B--2---:R0:W-:Y:S04]  /*faa0*/  STL [R1+0x7c], R22 ;  /* 0x00007c1601007387 */ /* 0x0041e80000100800 */
[----:B0-----:R-:W2:Y:S04]  /*fab0*/  LDL.LU R22, [R1+0x3ad0] ;  /* 0x003ad00001167983 */ /* 0x001ea80000300800 */
[----:B------:R-:W4:Y:S01]  /*fac0*/  LDL R5, [R1+0x13b8] ;  /* 0x0013b80001057983 */ /* 0x000f220000100800 */
[----:B---3--:R-:W-:-:S02]  /*fad0*/  IADD3 R4, P1, R2, R28, RZ ;  /* 0x0000001c02047210 */ /* 0x008fc40007f3e0ff */
[----:B--2---:R-:W-:-:S03]  /*fae0*/  PRMT R22, RZ, 0x7610, R22 ;  /* 0x00007610ff167816 */ /* 0x004fc60000000016 */
[----:B----4-:R-:W-:-:S05]  /*faf0*/  IMAD.X R5, R5, 0x1, R0, P1 ;  /* 0x0000000105057824 */ /* 0x010fca00008e0600 */
[----:B------:R0:W2:Y:S04]  /*fb00*/  @!P0 LDG.E.U16 R22, [R4.64] ;  /* 0x0000000404168981 */ /* 0x0000a8000c1e1500 */
[----:B------:R1:W-:Y:S04]  /*fb10*/  STL [R1+0x15cc], R2 ;  /* 0x0015cc0201007387 */ /* 0x0003e80000100800 */
[----:B-1----:R-:W3:Y:S04]  /*fb20*/  LDL.LU R2, [R1+0x1494] ;  /* 0x0014940001027983 */ /* 0x002ee80000300800 */
[----:B0-----:R-:W0:Y:S04]  /*fb30*/  S2R R5, SR_TID.X ;  /* 0x0000000000057919 */ /* 0x001e280000002100 */
[----:B--2---:R1:W-:Y:S04]  /*fb40*/  STL [R1+0x78], R22 ;  /* 0x0000781601007387 */ /* 0x0043e80000100800 */
[----:B-1----:R-:W2:Y:S01]  /*fb50*/  LDL.LU R22, [R1+0x3acc] ;  /* 0x003acc0001167983 */ /* 0x002ea20000300800 */
[----:B0-----:R-:W-:-:S02]  /*fb60*/  LOP3.LUT R5, R5, 0xff, RZ, 0xc0, !PT ;  /* 0x000000ff05057812 */ /* 0x001fc400078ec0ff */
[----:B------:R-:W-:-:S03]  /*fb70*/  IADD3 R4, P1, R29, R28, RZ ;  /* 0x0000001c1d047210 */ /* 0x000fc60007f3e0ff */
[----:B------:R-:W-:-:S05]  /*fb80*/  IMAD.SHL.U32 R5, R5, 0x2, RZ ;  /* 0x0000000205057824 */ /* 0x000fca00078e00ff */
[----:B------:R0:W-:Y:S02]  /*fb90*/  STS.U16 [R5+0x4200], R12 ;  /* 0x0042000c05007388 */ /* 0x0001e40000000400 */
[----:B0-----:R-:W-:Y:S01]  /*fba0*/  IMAD.X R5, R3, 0x1, R0, P1 ;  /* 0x0000000103057824 */ /* 0x001fe200008e0600 */
[----:B--2---:R-:W-:-:S06]  /*fbb0*/  PRMT R22, RZ, 0x7610, R22 ;  /* 0x00007610ff167816 */ /* 0x004fcc0000000016 */
        /* <DEDUP_REMOVED lines=34> */
[----:B0-----:R-:W3:Y:S03]  /*fde0*/  LDL.LU R3, [R1+0x1488] ;  /* 0x0014880001037983 */ /* 0x001ee60000300800 */
[----:B------:R-:W-:Y:S01]  /*fdf0*/  LOP3.LUT R4, R5, 0x10, RZ, 0x3c, !PT ;  /* 0x0000001005047812 */ /* 0x000fe200078e3cff */
[----:B--2---:R0:W-:Y:S04]  /*fe00*/  STL [R1+0x64], R22 ;  /* 0x0000641601007387 */ /* 0x0041e80000100800 */
[----:B0-----:R-:W2:Y:S04]  /*fe10*/  LDL.LU R22, [R1+0x3ac0] ;  /* 0x003ac00001167983 */ /* 0x001ea80000300800 */
[----:B------:R-:W2:Y:S04]  /*fe20*/  LDL.LU R5, [R1+0x8] ;  /* 0x0000080001057983 */ /* 0x000ea80000300800 */
[----:B--2---:R0:W-:Y:S04]  /*fe30*/  STS.U16 [R4+0x400], R5 ;  /* 0x0004000504007388 */ /* 0x0041e80000000400 */
[----:B0-----:R-:W2:Y:S01]  /*fe40*/  LDL R5, [R1+0x13b0] ;  /* 0x0013b00001057983 */ /* 0x001ea20000100800 */
[----:B---3--:R-:W-:-:S02]  /*fe50*/  IADD3 R4, P1, R2, R28, RZ ;  /* 0x0000001c02047210 */ /* 0x008fc40007f3e0ff */
[----:B------:R-:W-:-:S03]  /*fe60*/  PRMT R22, RZ, 0x7610, R22 ;  /* 0x00007610ff167816 */ /* 0x000fc60000000016 */
[----:B--2---:R-:W-:-:S05]  /*fe70*/  IMAD.X R5, R5, 0x1, R0, P1 ;  /* 0x0000000105057824 */ /* 0x004fca00008e0600 */
[----:B------:R0:W2:Y:S04]  /*fe80*/  @!P0 LDG.E.U16 R22, [R4.64] ;  /* 0x0000000404168981 */ /* 0x0000a8000c1e1500 */
[----:B0-----:R-:W0:Y:S04]  /*fe90*/  S2R R5, SR_TID.X ;  /* 0x0000000000057919 */ /* 0x001e280000002100 */
[----:B------:R1:W-:Y:S04]  /*fea0*/  STL [R1+0x15e4], R2 ;  /* 0x0015e40201007387 */ /* 0x0003e80000100800 */
[----:B-1----:R-:W3:Y:S01]  /*feb0*/  LDL.LU R2, [R1+0x1484] ;  /* 0x0014840001027983 */ /* 0x002ee20000300800 */
[----:B0-----:R-:W-:-:S05]  /*fec0*/  LOP3.LUT R5, R5, 0xff, RZ, 0xc0, !PT ;  /* 0x000000ff05057812 */ /* 0x001fca00078ec0ff */
[----:B------:R-:W-:-:S05]  /*fed0*/  IMAD.SHL.U32 R5, R5, 0x2, RZ ;  /* 0x0000000205057824 */ /* 0x000fca00078e00ff */
[----:B------:R-:W-:Y:S01]  /*fee0*/  LOP3.LUT R4, R5, 0x10, RZ, 0x3c, !PT ;  /* 0x0000001005047812 */ /* 0x000fe200078e3cff */
[----:B--2---:R0:W-:Y:S04]  /*fef0*/  STL [R1+0x60], R22 ;  /* 0x0000601601007387 */ /* 0x0041e80000100800 */
[----:B0-----:R-:W2:Y:S04]  /*ff00*/  LDL.LU R22, [R1+0x3abc] ;  /* 0x003abc0001167983 */ /* 0x001ea80000300800 */
[----:B------:R-:W2:Y:S04]  /*ff10*/  LDL.LU R5, [R1+0xc] ;  /* 0x00000c0001057983 */ /* 0x000ea80000300800 */
[----:B--2---:R4:W-:Y:S01]  /*ff20*/  STS.U16 [R4+0x600], R5 ;  /* 0x0006000504007388 */ /* 0x0049e20000000400 */
[----:B------:R-:W-:-:S02]  /*ff30*/  PRMT R22, RZ, 0x7610, R22 ;  /* 0x00007610ff167816 */ /* 0x000fc40000000016 */
[----:B----4-:R-:W-:-:S05]  /*ff40*/  IADD3 R4, P1, R29, R28, RZ ;  /* 0x0000001c1d047210 */ /* 0x010fca0007f3e0ff */
[----:B------:R-:W-:-:S05]  /*ff50*/  IMAD.X R5, R3, 0x1, R0, P1 ;  /* 0x0000000103057824 */ /* 0x000fca00008e0600 */
        /* <DEDUP_REMOVED lines=10> */
[----:B------:R-:W-:-:S05]  /*10000*/  LOP3.LUT R5, R5, 0x10, RZ, 0x3c, !PT ;  /* 0x0000001005057812 */ /* 0x000fca00078e3cff */
        /* <DEDUP_REMOVED lines=11> */
[----:B0-----:R-:W-:-:S05]  /*100c0*/  LOP3.LUT R5, R5, 0xff, RZ, 0xc0, !PT ;  /* 0x000000ff05057812 */ /* 0x001fca00078ec0ff */
[----:B------:R-:W-:Y:S01]  /*100d0*/  IMAD.SHL.U32 R5, R5, 0x2, RZ ;  /* 0x0000000205057824 */ /* 0x000fe200078e00ff */
[----:B----4-:R-:W-:-:S04]  /*100e0*/  IADD3 R4, P1, R29, R28, RZ ;  /* 0x0000001c1d047210 */ /* 0x010fc80007f3e0ff */
[----:B------:R-:W-:Y:S02]  /*100f0*/  LOP3.LUT R5, R5, 0x10, RZ, 0x3c, !PT ;  /* 0x0000001005057812 */ /* 0x000fe400078e3cff */
[----:B------:R-:W-:-:S03]  /*10100*/  PRMT R15, RZ, 0x7610, R15 ;  /* 0x00007610ff0f7816 */ /* 0x000fc6000000000f */
        /* <DEDUP_REMOVED lines=32> */
[----:B0-----:R-:W0:Y:S04]  /*10310*/  S2R R5, SR_TID.X ;  /* 0x0000000000057919 */ /* 0x001e280000002100 */
[----:B------:R1:W-:Y:S04]  /*10320*/  STL [R1+0x1600], R29 ;  /* 0x0016001d01007387 */ /* 0x0003e80000100800 */
[----:B-1----:R-:W4:Y:S01]  /*10330*/  LDL.LU R29, [R1+0x1520] ;  /* 0x00152000011d7983 */ /* 0x002f220000300800 */
[----:B0-----:R-:W-:-:S05]  /*10340*/  LOP3.LUT R5, R5, 0xff, RZ, 0xc0, !PT ;  /* 0x000000ff05057812 */ /* 0x001fca00078ec0ff */
[----:B------:R-:W-:Y:S01]  /*10350*/  IMAD.SHL.U32 R5, R5, 0x2, RZ ;  /* 0x0000000205057824 */ /* 0x000fe200078e00ff */
[----:B------:R0:W-:Y:S04]  /*10360*/  STL [R1+0x1604], R3 ;  /* 0x0016040301007387 */ /* 0x0001e80000100800 */
[----:B------:R-:W-:Y:S01]  /*10370*/  LOP3.LUT R5, R5, 0x10, RZ, 0x3c, !PT ;  /* 0x0000001005057812 */ /* 0x000fe200078e3cff */
        /* <DEDUP_REMOVED lines=16> */
[----:B------:R-:W-:-:S04]  /*10480*/  IADD3 R4, P1, R29, R28, RZ ;  /* 0x0000001c1d047210 */ /* 0x000fc80007f3e0ff */
[----:B------:R-:W-:-:S05]  /*10490*/  LOP3.LUT R5, R5, 0x10, RZ, 0x3c, !PT ;  /* 0x0000001005057812 */ /* 0x000fca00078e3cff */
        /* <DEDUP_REMOVED lines=45> */
[----:B------:R-:W2:Y:S04]  /*10770*/  LDL.LU R5, [R1] ;  /* 0x0000000001057983 */ /* 0x000ea80000300800 */
        /* <DEDUP_REMOVED lines=221> */
[----:B--2---:R0:W-:Y:S04]  /*11550*/  STL [R1], R25 ;  /* 0x0000001901007387 */ /* 0x0041e80000100800 */
[----:B0-----:R-:W2:Y:S04]  /*11560*/  LDL.LU R25, [R1+0x3a5c] ;  /* 0x003a5c0001197983 */ /* 0x001ea80000300800 */
[----:B------:R-:W2:Y:S01]  /*11570*/  LDL.LU R5, [R1+0x112c] ;  /* 0x00112c0001057983 */ /* 0x000ea20000300800 */
[----:B------:R-:W-:-:S03]  /*11580*/  PRMT R27, RZ, 0x7610, R27 ;  /* 0x00007610ff1b7816 */ /* 0x000fc6000000001b */
[----:B----4-:R-:W-:Y:S04]  /*11590*/  STL [R1+0x1678], R29 ;  /* 0x0016781d01007387 */ /* 0x010fe80000100800 */
[----:B--2---:R0:W-:Y:S02]  /*115a0*/  STS.U16 [R4+0x1200], R5 ;  /* 0x0012000504007388 */ /* 0x0041e40000000400 */
[----:B0-----:R-:W-:Y:S02]  /*115b0*/  IADD3 R4, P1, R29, R28, RZ ;  /* 0x0000001c1d047210 */ /* 0x001fe40007f3e0ff */
[----:B------:R-:W2:Y:S03]  /*115c0*/  LDL.LU R29, [R1+0x14f8] ;  /* 0x0014f800011d7983 */ /* 0x000ea60000300800 */
[----:B------:R-:W-:-:S05]  /*115d0*/  IMAD.X R5, R3, 0x1, R0, P1 ;  /* 0x0000000103057824 */ /* 0x000fca00008e0600 */
[----:B------:R0:W4:Y:S04]  /*115e0*/  @!P0 LDG.E.U16 R27, [R4.64] ;  /* 0x00000004041b8981 */ /* 0x000128000c1e1500 */
[----:B0-----:R-:W0:Y:S04]  /*115f0*/  S2R R5, SR_TID.X ;  /* 0x0000000000057919 */ /* 0x001e280000002100 */
[----:B------:R1:W-:Y:S04]  /*11600*/  STL [R1+0x167c], R3 ;  /* 0x00167c0301007387 */ /* 0x0003e80000100800 */
[----:B-1----:R-:W2:Y:S01]  /*11610*/  LDL.LU R3, [R1+0x1420] ;  /* 0x0014200001037983 */ /* 0x002ea20000300800 */
[----:B0-----:R-:W-:-:S05]  /*11620*/  LOP3.LUT R5, R5, 0xff, RZ, 0xc0, !PT ;  /* 0x000000ff05057812 */ /* 0x001fca00078ec0ff */
[----:B------:R-:W-:-:S05]  /*11630*/  IMAD.SHL.U32 R5, R5, 0x2, RZ ;  /* 0x0000000205057824 */ /* 0x000fca00078e00ff */
[----:B------:R-:W-:Y:S02]  /*11640*/  LOP3.LUT R4, R5, 0x40, RZ, 0x3c, !PT ;  /* 0x0000004005047812 */ /* 0x000fe400078e3cff */
[----:B------:R-:W2:Y:S04]  /*11650*/  LDL.LU R5, [R1+0x1104] ;  /* 0x0011040001057983 */ /* 0x000ea80000300800 */
[----:B----4-:R0:W-:Y:S04]  /*11660*/  STL [R1+0x39f8], R27 ;  /* 0x0039f81b01007387 */ /* 0x0101e80000100800 */
[----:B0-----:R-:W4:Y:S04]  /*11670*/  LDL.LU R27, [R1+0xac] ;  /* 0x0000ac00011b7983 */ /* 0x001f280000300800 */
[----:B--2---:R0:W-:Y:S04]  /*11680*/  STS.U16 [R4+0x3000], R5 ;  /* 0x0030000504007388 */ /* 0x0041e80000000400 */
[----:B0-----:R-:W2:Y:S01]  /*11690*/  LDL R5, [R1+0x137c] ;  /* 0x00137c0001057983 */ /* 0x001ea20000100800 */
[----:B---3--:R-:W-:-:S02]  /*116a0*/  IADD3 R4, P1, R2, R28, RZ ;  /* 0x0000001c02047210 */ /* 0x008fc40007f3e0ff */
[----:B------:R-:W-:Y:S01]  /*116b0*/  PRMT R26, RZ, 0x7610, R26 ;  /* 0x00007610ff1a7816 */ /* 0x000fe2000000001a */
[----:B------:R0:W-:Y:S04]  /*116c0*/  STL [R1+0x1680], R2 ;  /* 0x0016800201007387 */ /* 0x0001e80000100800 */
[----:B0-----:R-:W3:Y:S01]  /*116d0*/  LDL.LU R2, [R1+0x141c] ;  /* 0x00141c0001027983 */ /* 0x001ee20000300800 */
[----:B--2---:R-:W-:-:S05]  /*116e0*/  IMAD.X R5, R5, 0x1, R0, P1 ;  /* 0x0000000105057824 */ /* 0x004fca00008e0600 */
[----:B------:R0:W2:Y:S04]  /*116f0*/  @!P0 LDG.E.U16 R26, [R4.64] ;  /* 0x00000004041a8981 */ /* 0x0000a8000c1e1500 */
[----:B0-----:R-:W0:Y:S02]  /*11700*/  S2R R5, SR_TID.X ;  /* 0x0000000000057919 */ /* 0x001e240000002100 */
[----:B0-----:R-:W-:-:S05]  /*11710*/  LOP3.LUT R5, R5, 0xff, RZ, 0xc0, !PT ;  /* 0x000000ff05057812 */ /* 0x001fca00078ec0ff */
[----:B------:R-:W-:Y:S02]  /*11720*/  IMAD.SHL.U32 R4, R5, 0x2, RZ ;  /* 0x0000000205047824 */ /* 0x000fe400078e00ff */
[----:B------:R-:W3:Y:S01]  /*11730*/  LDL.LU R5, [R1+0x1108] ;  /* 0x0011080001057983 */ /* 0x000ee20000300800 */
[----:B------:R-:W-:-:S03]  /*11740*/  PRMT R25, RZ, 0x7610, R25 ;  /* 0x00007610ff197816 */ /* 0x000fc60000000019 */
[----:B--2---:R0:W-:Y:S02]  /*11750*/  STL [R1+0x39fc], R26 ;  /* 0x0039fc1a01007387 */ /* 0x0041e40000100800 */
[----:B0-----:R-:W-:Y:S02]  /*11760*/  LOP3.LUT R26, R4, 0x40, RZ, 0x3c, !PT ;  /* 0x00000040041a7812 */ /* 0x001fe400078e3cff */
[----:B------:R-:W-:-:S03]  /*11770*/  IADD3 R4, P1, R29, R28, RZ ;  /* 0x0000001c1d047210 */ /* 0x000fc60007f3e0ff */
[----:B---3--:R0:W-:Y:S02]  /*11780*/  STS.U16 [R26+0x3200], R5 ;  /* 0x003200051a007388 */ /* 0x0081e40000000400 */
[----:B0-----:R-:W-:-:S05]  /*11790*/  IMAD.X R5, R3, 0x1, R0, P1 ;  /* 0x0000000103057824 */ /* 0x001fca00008e0600 */
[----:B------:R0:W2:Y:S04]  /*117a0*/  @!P0 LDG.E.U16 R25, [R4.64] ;  /* 0x0000000404198981 */ /* 0x0000a8000c1e1500 */
[----:B------:R1:W-:Y:S04]  /*117b0*/  STL [R1+0x1684], R29 ;  /* 0x0016841d01007387 */ /* 0x0003e80000100800 */
[----:B-1----:R-:W3:Y:S04]  /*117c0*/  LDL.LU R29, [R1+0x14f4] ;  /* 0x0014f400011d7983 */ /* 0x002ee80000300800 */
[----:B------:R1:W-:Y:S04]  /*117d0*/  STL [R1+0x1688], R3 ;  /* 0x0016880301007387 */ /* 0x0003e80000100800 */
[----:B-1----:R-:W3:Y:S04]  /*117e0*/  LDL.LU R3, [R1+0x1418] ;  /* 0x0014180001037983 */ /* 0x002ee80000300800 */
[----:B0-----:R-:W3:Y:S04]  /*117f0*/  LDL.LU R5, [R1+0xa4] ;  /* 0x0000a40001057983 */ /* 0x001ee80000300800 */
[----:B--2---:R0:W-:Y:S04]  /*11800*/  STL [R1+0x3a00], R25 ;  /* 0x003a001901007387 */ /* 0x0041e80000100800 */
[----:B0-----:R-:W2:Y:S01]  /*11810*/  LDL R25, [R1+0x1378] ;  /* 0x0013780001197983 */ /* 0x001ea20000100800 */
[----:B------:R-:W-:-:S02]  /*11820*/  IADD3 R4, P1, R2, R28, RZ ;  /* 0x0000001c02047210 */ /* 0x000fc40007f3e0ff */
[----:B------:R-:W-:Y:S01]  /*11830*/  PRMT R24, RZ, 0x7610, R24 ;  /* 0x00007610ff187816 */ /* 0x000fe20000000018 */
[----:B---3--:R2:W-:Y:S01]  /*11840*/  STS.U16 [R26+0x5000], R5 ;  /* 0x005000051a007388 */ /* 0x0085e20000000400 */
[----:B------:R-:W-:Y:S01]  /*11850*/  PRMT R23, RZ, 0x7610, R23 ;  /* 0x00007610ff177816 */ /* 0x000fe20000000017 */
[----:B--2---:R-:W-:-:S05]  /*11860*/  IMAD.X R5, R25, 0x1, R0, P1 ;  /* 0x0000000119057824 */ /* 0x004fca00008e0600 */
[----:B------:R0:W2:Y:S02]  /*11870*/  @!P0 LDG.E.U16 R24, [R4.64] ;  /* 0x0000000404188981 */ /* 0x0000a4000c1e1500 */
[----:B0-----:R-:W-:-:S05]  /*11880*/  IADD3 R4, P1, R29, R28, RZ ;  /* 0x0000001c1d047210 */ /* 0x001fca0007f3e0ff */
[----:B------:R-:W-:-:S05]  /*11890*/  IMAD.X R5, R3, 0x1, R0, P1 ;  /* 0x0000000103057824 */ /* 0x000fca00008e0600 */
[----:B------:R0:W3:Y:S04]  /*118a0*/  @!P0 LDG.E.U16 R23, [R4.64] ;  /* 0x0000000404178981 */ /* 0x0000e8000c1e1500 */
[----:B0-----:R-:W0:Y:S04]  /*118b0*/  S2R R5, SR_TID.X ;  /* 0x0000000000057919 */ /* 0x001e280000002100 */
[----:B------:R1:W-:Y:S04]  /*118c0*/  STL [R1+0x168c], R2 ;  /* 0x00168c0201007387 */ /* 0x0003e80000100800 */
[----:B----4-:R-:W-:Y:S04]  /*118d0*/  STS.U16 [R26+0x5200], R27 ;  /* 0x0052001b1a007388 */ /* 0x010fe80000000400 */
[----:B-1----:R-:W4:Y:S01]  /*118e0*/  LDL.LU R2, [R1+0x1414] ;  /* 0x0014140001027983 */ /* 0x002f220000300800 */
[----:B0-----:R-:W-:-:S05]  /*118f0*/  LOP3.LUT R5, R5, 0xff, RZ, 0xc0, !PT ;  /* 0x000000ff05057812 */ /* 0x001fca00078ec0ff */
[----:B------:R-:W-:Y:S01]  /*11900*/  IMAD.SHL.U32 R4, R5, 0x2, RZ ;  /* 0x0000000205047824 */ /* 0x000fe200078e00ff */
[----:B--2---:R0:W-:Y:S04]  /*11910*/  STL [R1+0x3a04], R24 ;  /* 0x003a041801007387 */ /* 0x0041e80000100800 */
[----:B0-----:R-:W2:Y:S04]  /*11920*/  LDL.LU R24, [R1+0x70] ;  /* 0x0000700001187983 */ /* 0x001ea80000300800 */
[----:B------:R-:W2:Y:S04]  /*11930*/  LDL R27, [R1+0x1374] ;  /* 0x00137400011b7983 */ /* 0x000ea80000100800 */
[----:B------:R-:W2:Y:S04]  /*11940*/  LDL.LU R25, [R1+0x113c] ;  /* 0x00113c0001197983 */ /* 0x000ea80000300800 */
[----:B------:R-:W2:Y:S04]  /*11950*/  LDL.LU R26, [R1+0x1140] ;  /* 0x00114000011a7983 */ /* 0x000ea80000300800 */
[----:B------:R0:W-:Y:S04]  /*11960*/  STL [R1+0x1690], R29 ;  /* 0x0016901d01007387 */ /* 0x0001e80000100800 */
[----:B0-----:R-:W2:Y:S04]  /*11970*/  LDL.LU R29, [R1+0x14f0] ;  /* 0x0014f000011d7983 */ /* 0x001ea80000300800 */
[----:B------:R0:W-:Y:S04]  /*11980*/  STL [R1+0x1694], R3 ;  /* 0x0016940301007387 */ /* 0x0001e80000100800 */
[----:B0-----:R-:W2:Y:S04]  /*11990*/  LDL.LU R3, [R1+0x1410] ;  /* 0x0014100001037983 */ /* 0x001ea80000300800 */
[----:B------:R-:W2:Y:S04]  /*119a0*/  LDL.LU R5, [R1+0x6c] ;  /* 0x00006c0001057983 */ /* 0x000ea80000300800 */
[----:B---3--:R0:W-:Y:S01]  /*119b0*/  STL [R1+0x3a08], R23 ;  /* 0x003a081701007387 */ /* 0x0081e20000100800 */
[----:B------:R-:W-:-:S02]  /*119c0*/  PRMT R22, RZ, 0x7610, R22 ;  /* 0x00007610ff167816 */ /* 0x000fc40000000016 */
[----:B0-----:R-:W-:Y:S02]  /*119d0*/  LOP3.LUT R23, R4, 0x40, RZ, 0x3c, !PT ;  /* 0x0000004004177812 */ /* 0x001fe400078e3cff */
[----:B----4-:R-:W-:-:S03]  /*119e0*/  IADD3 R4, P1, R2, R28, RZ ;  /* 0x0000001c02047210 */ /* 0x010fc60007f3e0ff */
[----:B--2---:R0:W-:Y:S02]  /*119f0*/  STS.U16 [R23+0x7000], R5 ;  /* 0x0070000517007388 */ /* 0x0041e40000000400 */
[----:B0-----:R-:W-:-:S05]  /*11a00*/  IMAD.X R5, R27, 0x1, R0, P1 ;  /* 0x000000011b057824 */ /* 0x001fca00008e0600 */
[----:B------:R0:W2:Y:S04]  /*11a10*/  @!P0 LDG.E.U16 R22, [R4.64] ;  /* 0x0000000404168981 */ /* 0x0000a8000c1e1500 */
[----:B------:R1:W-:Y:S04]  /*11a20*/  STL [R1+0x1698], R2 ;  /* 0x0016980201007387 */ /* 0x0003e80000100800 */
[----:B-1----:R-:W3:Y:S01]  /*11a30*/  LDL.LU R2, [R1+0x140c] ;  /* 0x00140c0001027983 */ /* 0x002ee20000300800 */
[----:B0-----:R-:W-:-:S03]  /*11a40*/  IADD3 R4, P1, R29, R28, RZ ;  /* 0x0000001c1d047210 */ /* 0x001fc60007f3e0ff */
[----:B--2---:R0:W-:Y:S04]  /*11a50*/  STL [R1+0x3a0c], R22 ;  /* 0x003a0c1601007387 */ /* 0x0041e80000100800 */
[----:B0-----:R-:W2:Y:S01]  /*11a60*/  LDL R22, [R1+0x1370] ;  /* 0x0013700001167983 */ /* 0x001ea20000100800 */
[----:B------:R-:W-:Y:S01]  /*11a70*/  PRMT R21, RZ, 0x7610, R21 ;  /* 0x00007610ff157816 */ /* 0x000fe20000000015 */
[----:B------:R-:W-:-:S05]  /*11a80*/  IMAD.X R5, R3, 0x1, R0, P1 ;  /* 0x0000000103057824 */ /* 0x000fca00008e0600 */
[----:B------:R3:W4:Y:S01]  /*11a90*/  @!P0 LDG.E.U16 R21, [R4.64] ;  /* 0x0000000404158981 */ /* 0x000722000c1e1500 */
[----:B------:R-:W-:Y:S02]  /*11aa0*/  PRMT R20, RZ, 0x7610, R20 ;  /* 0x00007610ff147816 */ /* 0x000fe40000000014 */
[----:B---3--:R-:W-:Y:S01]  /*11ab0*/  IADD3 R4, P1, R2, R28, RZ ;  /* 0x0000001c02047210 */ /* 0x008fe20007f3e0ff */
[----:B------:R0:W-:Y:S04]  /*11ac0*/  STS.U16 [R23+0x7200], R24 ;  /* 0x0072001817007388 */ /* 0x0001e80000000400 */
[----:B0-----:R-:W3:Y:S04]  /*11ad0*/  LDL.LU R24, [R1+0x1120] ;  /* 0x0011200001187983 */ /* 0x001ee80000300800 */
[----:B------:R0:W-:Y:S04]  /*11ae0*/  STL [R1+0x169c], R29 ;  /* 0x00169c1d01007387 */ /* 0x0001e80000100800 */
[----:B0-----:R-:W3:Y:S04]  /*11af0*/  LDL.LU R29, [R1+0x14ec] ;  /* 0x0014ec00011d7983 */ /* 0x001ee80000300800 */
[----:B------:R0:W-:Y:S04]  /*11b00*/  STL [R1+0x16a0], R3 ;  /* 0x0016a00301007387 */ /* 0x0001e80000100800 */
[----:B0-----:R-:W3:Y:S01]  /*11b10*/  LDL.LU R3, [R1+0x1408] ;  /* 0x0014080001037983 */ /* 0x001ee20000300800 */
[----:B--2---:R-:W-:-:S05]  /*11b20*/  IMAD.X R5, R22, 0x1, R0, P1 ;  /* 0x0000000116057824 */ /* 0x004fca00008e0600 */
[----:B------:R3:W2:Y:S04]  /*11b30*/  @!P0 LDG.E.U16 R20, [R4.64] ;  /* 0x0000000404148981 */ /* 0x0006a8000c1e1500 */
[----:B------:R-:W0:Y:S02]  /*11b40*/  S2R R27, SR_TID.X ;  /* 0x00000000001b7919 */ /* 0x000e240000002100 */
[----:B0-----:R-:W-:-:S05]  /*11b50*/  LOP3.LUT R27, R27, 0xff, RZ, 0xc0, !PT ;  /* 0x000000ff1b1b7812 */ /* 0x001fca00078ec0ff */
[----:B------:R-:W-:-:S05]  /*11b60*/  IMAD.SHL.U32 R27, R27, 0x2, RZ ;  /* 0x000000021b1b7824 */ /* 0x000fca00078e00ff */
[----:B------:R-:W-:Y:S02]  /*11b70*/  LOP3.LUT R23, R27, 0x50, RZ, 0x3c, !PT ;  /* 0x000000501b177812 */ /* 0x000fe400078e3cff */
[----:B------:R-:W2:Y:S04]  /*11b80*/  LDL.LU R27, [R1+0x1124] ;  /* 0x00112400011b7983 */ /* 0x000ea80000300800 */
[----:B----4-:R-:W-:Y:S04]  /*11b90*/  STL [R1+0x3a10], R21 ;  /* 0x003a101501007387 */ /* 0x010fe80000100800 */
[----:B------:R0:W-:Y:S04]  /*11ba0*/  STL [R1+0x16a4], R2 ;  /* 0x0016a40201007387 */ /* 0x0001e80000100800 */
[----:B0-----:R-:W4:Y:S04]  /*11bb0*/  LDL.LU R2, [R1+0x1404] ;  /* 0x0014040001027983 */ /* 0x001f280000300800 */
[----:B------:R-:W4:Y:S04]  /*11bc0*/  LDL R21, [R1+0x136c] ;  /* 0x00136c0001157983 */ /* 0x000f280000100800 */
[----:B------:R0:W-:Y:S01]  /*11bd0*/  STS.U16 [R23+0x1400], R25 ;  /* 0x0014001917007388 */ /* 0x0001e20000000400 */
[----:B---3--:R-:W-:-:S03]  /*11be0*/  IADD3 R4, P1, R29, R28, RZ ;  /* 0x0000001c1d047210 */ /* 0x008fc60007f3e0ff */
[----:B------:R-:W-:Y:S01]  /*11bf0*/  STS.U16 [R23+0x1600], R26 ;  /* 0x0016001a17007388 */ /* 0x000fe20000000400 */
[----:B------:R-:W-:Y:S01]  /*11c00*/  PRMT R19, RZ, 0x7610, R19 ;  /* 0x00007610ff137816 */ /* 0x000fe20000000013 */
[----:B------:R-:W-:-:S05]  /*11c10*/  IMAD.X R5, R3, 0x1, R0, P1 ;  /* 0x0000000103057824 */ /* 0x000fca00008e0600 */
[----:B------:R4:W3:Y:S04]  /*11c20*/  @!P0 LDG.E.U16 R19, [R4.64] ;  /* 0x0000000404138981 */ /* 0x0008e8000c1e1500 */
[----:B--2---:R1:W-:Y:S04]  /*11c30*/  STL [R1+0x3a14], R20 ;  /* 0x003a141401007387 */ /* 0x0043e80000100800 */
[----:B0-----:R-:W2:Y:S04]  /*11c40*/  LDL.LU R25, [R1+0x10fc] ;  /* 0x0010fc0001197983 */ /* 0x001ea80000300800 */
[----:B-1----:R-:W2:Y:S04]  /*11c50*/  LDL R20, [R1+0x1368] ;  /* 0x0013680001147983 */ /* 0x002ea80000100800 */
[----:B------:R-:W2:Y:S04]  /*11c60*/  LDL.LU R26, [R1+0x1100] ;  /* 0x00110000011a7983 */ /* 0x000ea80000300800 */
[----:B------:R0:W-:Y:S04]  /*11c70*/  STL [R1+0x16a8], R29 ;  /* 0x0016a81d01007387 */ /* 0x0001e80000100800 */
[----:B0-----:R-:W2:Y:S04]  /*11c80*/  LDL.LU R29, [R1+0x14e8] ;  /* 0x0014e800011d7983 */ /* 0x001ea80000300800 */
[----:B------:R0:W-:Y:S04]  /*11c90*/  STL [R1+0x16ac], R3 ;  /* 0x0016ac0301007387 */ /* 0x0001e80000100800 */
[----:B0-----:R-:W2:Y:S01]  /*11ca0*/  LDL.LU R3, [R1+0x1400] ;  /* 0x0014000001037983 */ /* 0x001ea20000300800 */
[----:B------:R-:W-:-:S02]  /*11cb0*/  PRMT R18, RZ, 0x7610, R18 ;  /* 0x00007610ff127816 */ /* 0x000fc40000000012 */
[----:B----4-:R-:W-:-:S05]  /*11cc0*/  IADD3 R4, P1, R2, R28, RZ ;  /* 0x0000001c02047210 */ /* 0x010fca0007f3e0ff */
[----:B------:R-:W-:-:S05]  /*11cd0*/  IMAD.X R5, R21, 0x1, R0, P1 ;  /* 0x0000000115057824 */ /* 0x000fca00008e0600 */
[----:B------:R2:W4:Y:S01]  /*11ce0*/  @!P0 LDG.E.U16 R18, [R4.64] ;  /* 0x0000000404128981 */ /* 0x000522000c1e1500 */
[----:B------:R-:W-:-:S03]  /*11cf0*/  PRMT R17, RZ, 0x7610, R17 ;  /* 0x00007610ff117816 */ /* 0x000fc60000000011 */
[----:B---3--:R-:W-:Y:S04]  /*11d00*/  STL [R1+0x3a18], R19 ;  /* 0x003a181301007387 */ /* 0x008fe80000100800 */
[----:B------:R0:W-:Y:S04]  /*11d10*/  STL [R1+0x16b0], R2 ;  /* 0x0016b00201007387 */ /* 0x0001e80000100800 */
[----:B0-----:R-:W3:Y:S01]  /*11d20*/  LDL.LU R2, [R1+0x13fc] ;  /* 0x0013fc0001027983 */ /* 0x001ee20000300800 */
[----:B--2---:R-:W-:-:S05]  /*11d30*/  IADD3 R4, P1, R29, R28, RZ ;  /* 0x0000001c1d047210 */ /* 0x004fca0007f3e0ff */
[----:B------:R-:W-:-:S05]  /*11d40*/  IMAD.X R5, R3, 0x1, R0, P1 ;  /* 0x0000000103057824 */ /* 0x000fca00008e0600 */
[----:B------:R3:W2:Y:S04]  /*11d50*/  @!P0 LDG.E.U16 R17, [R4.64] ;  /* 0x0000000404118981 */ /* 0x0006a8000c1e1500 */
[----:B------:R-:W-:Y:S04]  /*11d60*/  STS.U16 [R23+0x3400], R24 ;  /* 0x0034001817007388 */ /* 0x000fe80000000400 */
[----:B------:R0:W-:Y:S04]  /*11d70*/  STS.U16 [R23+0x3600], R27 ;  /* 0x0036001b17007388 */ /* 0x0001e80000000400 */
[----:B----4-:R1:W-:Y:S04]  /*11d80*/  STL [R1+0x3a1c], R18 ;  /* 0x003a1c1201007387 */ /* 0x0103e80000100800 */
[----:B0-----:R-:W4:Y:S04]  /*11d90*/  LDL.LU R27, [R1+0x90] ;  /* 0x00009000011b7983 */ /* 0x001f280000300800 */
[----:B-1----:R-:W4:Y:S04]  /*11da0*/  LDL R18, [R1+0x1364] ;  /* 0x0013640001127983 */ /* 0x002f280000100800 */
[----:B------:R-:W4:Y:S04]  /*11db0*/  LDL.LU R24, [R1+0x98] ;  /* 0x0000980001187983 */ /* 0x000f280000300800 */
[----:B------:R0:W-:Y:S04]  /*11dc0*/  STL [R1+0x16b4], R29 ;  /* 0x0016b41d01007387 */ /* 0x0001e80000100800 */
[----:B0-----:R-:W4:Y:S04]  /*11dd0*/  LDL.LU R29, [R1+0x14e4] ;  /* 0x0014e400011d7983 */ /* 0x001f280000300800 */
[----:B------:R0:W-:Y:S01]  /*11de0*/  STL [R1+0x16b8], R3 ;  /* 0x0016b80301007387 */ /* 0x0001e20000100800 */
[----:B---3--:R-:W-:-:S03]  /*11df0*/  IADD3 R4, P1, R2, R28, RZ ;  /* 0x0000001c02047210 */ /* 0x008fc60007f3e0ff */
[----:B0-----:R-:W3:Y:S01]  /*11e00*/  LDL.LU R3, [R1+0x13f8] ;  /* 0x0013f80001037983 */ /* 0x001ee20000300800 */
[----:B------:R-:W-:Y:S01]  /*11e10*/  PRMT R16, RZ, 0x7610, R16 ;  /* 0x00007610ff107816 */ /* 0x000fe20000000010 */
[----:B------:R-:W-:-:S05]  /*11e20*/  IMAD.X R5, R20, 0x1, R0, P1 ;  /* 0x0000000114057824 */ /* 0x000fca00008e0600 */
[----:B------:R4:W3:Y:S04]  /*11e30*/  @!P0 LDG.E.U16 R16, [R4.64] ;  /* 0x0000000404108981 */ /* 0x0008e8000c1e1500 */
[----:B--2---:R-:W-:Y:S04]  /*11e40*/  STL [R1+0x3a20], R17 ;  /* 0x003a201101007387 */ /* 0x004fe80000100800 */
[----:B------:R0:W-:Y:S04]  /*11e50*/  STL [R1+0x16bc], R2 ;  /* 0x0016bc0201007387 */ /* 0x0001e80000100800 */
[----:B0-----:R-:W2:Y:S01]  /*11e60*/  LDL.LU R2, [R1+0x13f4] ;  /* 0x0013f40001027983 */ /* 0x001ea20000300800 */
[----:B------:R-:W-:-:S02]  /*11e70*/  PRMT R15, RZ, 0x7610, R15 ;  /* 0x00007610ff0f7816 */ /* 0x000fc4000000000f */
[----:B------:R-:W-:Y:S01]  /*11e80*/  PRMT R14, RZ, 0x7610, R14 ;  /* 0x00007610ff0e7816 */ /* 0x000fe2000000000e */
[----:B------:R-:W-:Y:S04]  /*11e90*/  STS.U16 [R23+0x5400], R25 ;  /* 0x0054001917007388 */ /* 0x000fe80000000400 */
[----:B------:R0:W-:Y:S01]  /*11ea0*/  STS.U16 [R23+0x5600], R26 ;  /* 0x0056001a17007388 */ /* 0x0001e20000000400 */
[----:B----4-:R-:W-:-:S05]  /*11eb0*/  IADD3 R4, P1, R29, R28, RZ ;  /* 0x0000001c1d047210 */ /* 0x010fca0007f3e0ff */
[----:B---3--:R-:W-:-:S05]  /*11ec0*/  IMAD.X R5, R3, 0x1, R0, P1 ;  /* 0x0000000103057824 */ /* 0x008fca00008e0600 */
[----:B------:R2:W3:Y:S04]  /*11ed0*/  @!P0 LDG.E.U16 R15, [R4.64] ;  /* 0x00000004040f8981 */ /* 0x0004e8000c1e1500 */
[----:B------:R1:W-:Y:S04]  /*11ee0*/  STL [R1+0x3a24], R16 ;  /* 0x003a241001007387 */ /* 0x0003e80000100800 */
[----:B0-----:R-:W4:Y:S04]  /*11ef0*/  LDL.LU R26, [R1+0x114c] ;  /* 0x00114c00011a7983 */ /* 0x001f280000300800 */
[----:B-1----:R-:W4:Y:S04]  /*11f00*/  LDL R16, [R1+0x1360] ;  /* 0x0013600001107983 */ /* 0x002f280000100800 */
[----:B------:R0:W-:Y:S04]  /*11f10*/  STL [R1+0x16c0], R29 ;  /* 0x0016c01d01007387 */ /* 0x0001e80000100800 */
[----:B0-----:R-:W4:Y:S04]  /*11f20*/  LDL.LU R29, [R1+0x14e0] ;  /* 0x0014e000011d7983 */ /* 0x001f280000300800 */
[----:B------:R0:W-:Y:S04]  /*11f30*/  STL [R1+0x16c4], R3 ;  /* 0x0016c40301007387 */ /* 0x0001e80000100800 */
[----:B0-----:R-:W4:Y:S01]  /*11f40*/  LDL.LU R3, [R1+0x13f0] ;  /* 0x0013f00001037983 */ /* 0x001f220000300800 */
[----:B--2---:R-:W-:-:S05]  /*11f50*/  IADD3 R4, P1, R2, R28, RZ ;  /* 0x0000001c02047210 */ /* 0x004fca0007f3e0ff */
[----:B------:R-:W-:-:S05]  /*11f60*/  IMAD.X R5, R18, 0x1, R0, P1 ;  /* 0x0000000112057824 */ /* 0x000fca00008e0600 */
[----:B------:R4:W2:Y:S04]  /*11f70*/  @!P0 LDG.E.U16 R14, [R4.64] ;  /* 0x00000004040e8981 */ /* 0x0008a8000c1e1500 */
[----:B------:R0:W-:Y:S04]  /*11f80*/  STS.U16 [R23+0x7400], R27 ;  /* 0x0074001b17007388 */ /* 0x0001e80000000400 */
[----:B------:R-:W-:Y:S01]  /*11f90*/  STS.U16 [R23+0x7600], R24 ;  /* 0x0076001817007388 */ /* 0x000fe20000000400 */
[----:B------:R-:W-:-:S03]  /*11fa0*/  PRMT R13, RZ, 0x7610, R13 ;  /* 0x00007610ff0d7816 */ /* 0x000fc6000000000d */
[----:B---3--:R-:W-:Y:S04]  /*11fb0*/  STL [R1+0x3a28], R15 ;  /* 0x003a280f01007387 */ /* 0x008fe80000100800 */
[----:B0-----:R-:W3:Y:S04]  /*11fc0*/  LDL.LU R27, [R1+0x1150] ;  /* 0x00115000011b7983 */ /* 0x001ee80000300800 */
[----:B------:R0:W-:Y:S04]  /*11fd0*/  STL [R1+0x16c8], R2 ;  /* 0x0016c80201007387 */ /* 0x0001e80000100800 */
[----:B0-----:R-:W3:Y:S01]  /*11fe0*/  LDL.LU R2, [R1+0x13ec] ;  /* 0x0013ec0001027983 */ /* 0x001ee20000300800 */
[----:B----4-:R-:W-:-:S05]  /*11ff0*/  IADD3 R4, P1, R29, R28, RZ ;  /* 0x0000001c1d047210 */ /* 0x010fca0007f3e0ff */
[----:B------:R-:W-:-:S05]  /*12000*/  IMAD.X R5, R3, 0x1, R0, P1 ;  /* 0x0000000103057824 */ /* 0x000fca00008e0600 */
[----:B------:R3:W4:Y:S04]  /*12010*/  @!P0 LDG.E.U16 R13, [R4.64] ;  /* 0x00000004040d8981 */ /* 0x000728000c1e1500 */
[----:B--2---:R0:W-:Y:S04]  /*12020*/  STL [R1+0x3a2c], R14 ;  /* 0x003a2c0e01007387 */ /* 0x0041e80000100800 */
[----:B------:R-:W2:Y:S04]  /*12030*/  LDL.LU R24, [R1+0x1134] ;  /* 0x0011340001187983 */ /* 0x000ea80000300800 */
[----:B0-----:R-:W2:Y:S04]  /*12040*/  LDL R14, [R1+0x135c] ;  /* 0x00135c00010e7983 */ /* 0x001ea80000100800 */
[----:B------:R0:W-:Y:S04]  /*12050*/  STL [R1+0x16cc], R29 ;  /* 0x0016cc1d01007387 */ /* 0x0001e80000100800 */
[----:B0-----:R-:W2:Y:S04]  /*12060*/  LDL.LU R29, [R1+0x14dc] ;  /* 0x0014dc00011d7983 */ /* 0x001ea80000300800 */
[----:B------:R0:W-:Y:S04]  /*12070*/  STL [R1+0x16d0], R3 ;  /* 0x0016d00301007387 */ /* 0x0001e80000100800 */
[----:B0-----:R-:W2:Y:S04]  /*12080*/  LDL.LU R3, [R1+0x13e8] ;  /* 0x0013e80001037983 */ /* 0x001ea80000300800 */
[----:B------:R-:W0:Y:S01]  /*12090*/  S2R R25, SR_TID.X ;  /* 0x0000000000197919 */ /* 0x000e220000002100 */
[----:B------:R-:W-:-:S02]  /*120a0*/  PRMT R12, RZ, 0x7610, R12 ;  /* 0x00007610ff0c7816 */ /* 0x000fc4000000000c */
[----:B------:R-:W-:Y:S02]  /*120b0*/  PRMT R11, RZ, 0x7610, R11 ;  /* 0x00007610ff0b7816 */ /* 0x000fe4000000000b */
[----:B---3--:R-:W-:-:S05]  /*120c0*/  IADD3 R4, P1, R2, R28, RZ ;  /* 0x0000001c02047210 */ /* 0x008fca0007f3e0ff */
[----:B------:R-:W-:Y:S01]  /*120d0*/  IMAD.X R5, R16, 0x1, R0, P1 ;  /* 0x0000000110057824 */ /* 0x000fe200008e0600 */
[----:B0-----:R-:W-:-:S04]  /*120e0*/  LOP3.LUT R25, R25, 0xff, RZ, 0xc0, !PT ;  /* 0x000000ff19197812 */ /* 0x001fc800078ec0ff */
[----:B------:R2:W3:Y:S01]  /*120f0*/  @!P0 LDG.E.U16 R12, [R4.64] ;  /* 0x00000004040c8981 */ /* 0x0004e2000c1e1500 */
[----:B------:R-:W-:-:S05]  /*12100*/  IMAD.SHL.U32 R25, R25, 0x2, RZ ;  /* 0x0000000219197824 */ /* 0x000fca00078e00ff */
[----:B------:R-:W-:Y:S02]  /*12110*/  LOP3.LUT R15, R25, 0x60, RZ, 0x3c, !PT ;  /* 0x00000060190f7812 */ /* 0x000fe400078e3cff */
[----:B------:R-:W3:Y:S04]  /*12120*/  LDL.LU R25, [R1+0x1138] ;  /* 0x0011380001197983 */ /* 0x000ee80000300800 */
[----:B----4-:R-:W-:Y:S04]  /*12130*/  STL [R1+0x3a30], R13 ;  /* 0x003a300d01007387 */ /* 0x010fe80000100800 */
[----:B------:R0:W-:Y:S04]  /*12140*/  STL [R1+0x16d4], R2 ;  /* 0x0016d40201007387 */ /* 0x0001e80000100800 */
[----:B0-----:R-:W4:Y:S01]  /*12150*/  LDL.LU R2, [R1+0x13e4] ;  /* 0x0013e40001027983 */ /* 0x001f220000300800 */
[----:B--2---:R-:W-:-:S05]  /*12160*/  IADD3 R4, P1, R29, R28, RZ ;  /* 0x0000001c1d047210 */ /* 0x004fca0007f3e0ff */
[----:B------:R-:W-:-:S05]  /*12170*/  IMAD.X R5, R3, 0x1, R0, P1 ;  /* 0x0000000103057824 */ /* 0x000fca00008e0600 */
[----:B------:R4:W2:Y:S04]  /*12180*/  @!P0 LDG.E.U16 R11, [R4.64] ;  /* 0x00000004040b8981 */ /* 0x0008a8000c1e1500 */
[----:B------:R0:W-:Y:S04]  /*12190*/  STS.U16 [R15+0x1800], R26 ;  /* 0x0018001a0f007388 */ /* 0x0001e80000000400 */
[----:B------:R-:W-:Y:S04]  /*121a0*/  STS.U16 [R15+0x1a00], R27 ;  /* 0x001a001b0f007388 */ /* 0x000fe80000000400 */
[----:B0-----:R-:W2:Y:S04]  /*121b0*/  LDL.LU R26, [R1+0x1110] ;  /* 0x00111000011a7983 */ /* 0x001ea80000300800 */
[----:B---3--:R0:W-:Y:S04]  /*121c0*/  STL [R1+0x3a34], R12 ;  /* 0x003a340c01007387 */ /* 0x0081e80000100800 */
[----:B0-----:R-:W3:Y:S04]  /*121d0*/  LDL R12, [R1+0x1358] ;  /* 0x00135800010c7983 */ /* 0x001ee80000100800 */
[----:B------:R-:W3:Y:S04]  /*121e0*/  LDL.LU R27, [R1+0x1114] ;  /* 0x00111400011b7983 */ /* 0x000ee80000300800 */
[----:B------:R0:W-:Y:S04]  /*121f0*/  STL [R1+0x16d8], R29 ;  /* 0x0016d81d01007387 */ /* 0x0001e80000100800 */
[----:B0-----:R-:W3:Y:S04]  /*12200*/  LDL.LU R29, [R1+0x14d8] ;  /* 0x0014d800011d7983 */ /* 0x001ee80000300800 */
[----:B------:R0:W-:Y:S01]  /*12210*/  STL [R1+0x16dc], R3 ;  /* 0x0016dc0301007387 */ /* 0x0001e20000100800 */
[----:B----4-:R-:W-:-:S03]  /*12220*/  IADD3 R4, P1, R2, R28, RZ ;  /* 0x0000001c02047210 */ /* 0x010fc60007f3e0ff */
[----:B0-----:R-:W4:Y:S04]  /*12230*/  LDL.LU R3, [R1+0x13e0] ;  /* 0x0013e00001037983 */ /* 0x001f280000300800 */
[----:B--2---:R-:W-:Y:S04]  /*12240*/  STL [R1+0x3a38], R11 ;  /* 0x003a380b01007387 */ /* 0x004fe80000100800 */
[----:B------:R0:W-:Y:S04]  /*12250*/  STL [R1+0x16e0], R2 ;  /* 0x0016e00201007387 */ /* 0x0001e80000100800 */
[----:B0-----:R-:W2:Y:S01]  /*12260*/  LDL.LU R2, [R1+0x13dc] ;  /* 0x0013dc0001027983 */ /* 0x001ea20000300800 */
[----:B------:R-:W-:Y:S01]  /*12270*/  PRMT R10, RZ, 0x7610, R10 ;  /* 0x00007610ff0a7816 */ /* 0x000fe2000000000a */
[----:B------:R-:W-:-:S05]  /*12280*/  IMAD.X R5, R14, 0x1, R0, P1 ;  /* 0x000000010e057824 */ /* 0x000fca00008e0600 */
[----:B------:R3:W2:Y:S01]  /*12290*/  @!P0 LDG.E.U16 R10, [R4.64] ;  /* 0x00000004040a8981 */ /* 0x0006a2000c1e1500 */
[----:B------:R-:W-:Y:S02]  /*122a0*/  PRMT R9, RZ, 0x7610, R9 ;  /* 0x00007610ff097816 */ /* 0x000fe40000000009 */
[----:B------:R-:W-:Y:S02]  /*122b0*/  PRMT R8, RZ, 0x7610, R8 ;  /* 0x00007610ff087816 */ /* 0x000fe40000000008 */
[----:B---3--:R-:W-:-:S05]  /*122c0*/  IADD3 R4, P1, R29, R28, RZ ;  /* 0x0000001c1d047210 */ /* 0x008fca0007f3e0ff */
[----:B----4-:R-:W-:-:S05]  /*122d0*/  IMAD.X R5, R3, 0x1, R0, P1 ;  /* 0x0000000103057824 */ /* 0x010fca00008e0600 */
[----:B------:R2:W3:Y:S02]  /*122e0*/  @!P0 LDG.E.U16 R9, [R4.64] ;  /* 0x0000000404098981 */ /* 0x0004e4000c1e1500 */
[----:B--2---:R-:W-:-:S05]  /*122f0*/  IADD3 R4, P1, R2, R28, RZ ;  /* 0x0000001c02047210 */ /* 0x004fca0007f3e0ff */
[----:B------:R-:W-:-:S05]  /*12300*/  IMAD.X R5, R12, 0x1, R0, P1 ;  /* 0x000000010c057824 */ /* 0x000fca00008e0600 */
[----:B------:R-:W2:Y:S04]  /*12310*/  @!P0 LDG.E.U16 R8, [R4.64] ;  /* 0x0000000404088981 */ /* 0x000ea8000c1e1500 */
[----:B------:R-:W-:Y:S04]  /*12320*/  STL [R1+0x3a3c], R10 ;  /* 0x003a3c0a01007387 */ /* 0x000fe80000100800 */
[----:B------:R0:W-:Y:S04]  /*12330*/  STL [R1+0x16e4], R29 ;  /* 0x0016e41d01007387 */ /* 0x0001e80000100800 */
[----:B0-----:R-:W4:Y:S04]  /*12340*/  LDL.LU R29, [R1+0x14d4] ;  /* 0x0014d400011d7983 */ /* 0x001f280000300800 */
[----:B------:R0:W-:Y:S04]  /*12350*/  STL [R1+0x16e8], R3 ;  /* 0x0016e80301007387 */ /* 0x0001e80000100800 */
[----:B0-----:R-:W4:Y:S04]  /*12360*/  LDL.LU R3, [R1+0x13d8] ;  /* 0x0013d80001037983 */ /* 0x001f280000300800 */
[----:B---3--:R-:W-:Y:S04]  /*12370*/  STL [R1+0x3a40], R9 ;  /* 0x003a400901007387 */ /* 0x008fe80000100800 */
[----:B------:R0:W-:Y:S04]  /*12380*/  STL [R1+0x16ec], R2 ;  /* 0x0016ec0201007387 */ /* 0x0001e80000100800 */
[----:B0-----:R-:W3:Y:S04]  /*12390*/  LDL.LU R2, [R1+0x13d4] ;  /* 0x0013d40001027983 */ /* 0x001ee80000300800 */
[----:B------:R-:W3:Y:S04]  /*123a0*/  LDL.LU R12, [R1+0x10f4] ;  /* 0x0010f400010c7983 */ /* 0x000ee80000300800 */
[----:B--2---:R0:W-:Y:S04]  /*123b0*/  STL [R1+0x3a44], R8 ;  /* 0x003a440801007387 */ /* 0x0041e80000100800 */
[----:B0-----:R-:W2:Y:S04]  /*123c0*/  LDL R8, [R1+0x1354] ;  /* 0x0013540001087983 */ /* 0x001ea80000100800 */
[----:B------:R-:W0:Y:S01]  /*123d0*/  S2R R13, SR_TID.X ;  /* 0x00000000000d7919 */ /* 0x000e220000002100 */
[----:B----4-:R-:W-:-:S02]  /*123e0*/  IADD3 R4, P1, R29, R28, RZ ;  /* 0x0000001c1d047210 */ /* 0x010fc40007f3e0ff */
[----:B------:R-:W-:Y:S01]  /*123f0*/  PRMT R7, RZ, 0x7610, R7 ;  /* 0x00007610ff077816 */ /* 0x000fe20000000007 */
[----:B------:R-:W-:Y:S01]  /*12400*/  STS.U16 [R15+0x3800], R24 ;  /* 0x003800180f007388 */ /* 0x000fe20000000400 */
[----:B------:R-:W-:-:S03]  /*12410*/  PRMT R6, RZ, 0x7610, R6 ;  /* 0x00007610ff067816 */ /* 0x000fc60000000006 */
[----:B------:R-:W4:Y:S01]  /*12420*/  LDL.LU R9, [R1+0x1148] ;  /* 0x0011480001097983 */ /* 0x000f220000300800 */
[----:B------:R-:W-:Y:S01]  /*12430*/  IMAD.X R5, R3, 0x1, R0, P1 ;  /* 0x0000000103057824 */ /* 0x000fe200008e0600 */
[----:B0-----:R-:W-:-:S04]  /*12440*/  LOP3.LUT R13, R13, 0xff, RZ, 0xc0, !PT ;  /* 0x000000ff0d0d7812 */ /* 0x001fc800078ec0ff */
[----:B------:R0:W4:Y:S01]  /*12450*/  @!P0 LDG.E.U16 R7, [R4.64] ;  /* 0x0000000404078981 */ /* 0x000122000c1e1500 */
[----:B------:R-:W-:-:S03]  /*12460*/  IMAD.SHL.U32 R13, R13, 0x2, RZ ;  /* 0x000000020d0d7824 */ /* 0x000fc600078e00ff */
[----:B------:R-:W-:Y:S04]  /*12470*/  STS.U16 [R15+0x3a00], R25 ;  /* 0x003a00190f007388 */ /* 0x000fe80000000400 */
[----:B------:R-:W4:Y:S01]  /*12480*/  LDL.LU R10, [R1+0x1144] ;  /* 0x00114400010a7983 */ /* 0x000f220000300800 */
[----:B0-----:R-:W-:-:S03]  /*12490*/  LOP3.LUT R5, R13, 0x60, RZ, 0x3c, !PT ;  /* 0x000000600d057812 */ /* 0x001fc600078e3cff */
[----:B------:R-:W-:Y:S04]  /*124a0*/  STS.U16 [R15+0x5800], R26 ;  /* 0x0058001a0f007388 */ /* 0x000fe80000000400 */
[----:B------:R0:W-:Y:S04]  /*124b0*/  STS.U16 [R15+0x5a00], R27 ;  /* 0x005a001b0f007388 */ /* 0x0001e80000000400 */
[----:B------:R-:W4:Y:S04]  /*124c0*/  LDL.LU R11, [R1+0x111c] ;  /* 0x00111c00010b7983 */ /* 0x000f280000300800 */
[----:B------:R-:W4:Y:S01]  /*124d0*/  LDL.LU R14, [R1+0x1118] ;  /* 0x00111800010e7983 */ /* 0x000f220000300800 */
[----:B---3--:R-:W-:-:S03]  /*124e0*/  IADD3 R4, P1, R2, R28, RZ ;  /* 0x0000001c02047210 */ /* 0x008fc60007f3e0ff */
[----:B0-----:R-:W3:Y:S04]  /*124f0*/  LDL.LU R15, [R1+0x10f0] ;  /* 0x0010f000010f7983 */ /* 0x001ee80000300800 */
[----:B------:R2:W-:Y:S04]  /*12500*/  STS.U16 [R5+0x7800], R12 ;  /* 0x0078000c05007388 */ /* 0x0005e80000000400 */
        /* <DEDUP_REMOVED lines=12> */
[----:B--2---:R-:W-:-:S05]  /*125d0*/  IMAD.X R5, R8, 0x1, R0, P1 ;  /* 0x0000000108057824 */ /* 0x004fca00008e0600 */
[----:B------:R-:W2:Y:S04]  /*125e0*/  @!P0 LDG.E.U16 R6, [R4.64] ;  /* 0x0000000404068981 */ /* 0x000ea8000c1e1500 */
[----:B------:R0:W-:Y:S04]  /*125f0*/  STL [R1+0x1720], R29 ;  /* 0x0017201d01007387 */ /* 0x0001e80000100800 */
[----:B0-----:R-:W3:Y:S04]  /*12600*/  LDL.LU R29, [R1+0x1154] ;  /* 0x00115400011d7983 */ /* 0x001ee80000300800 */
[----:B------:R0:W-:Y:S04]  /*12610*/  STL [R1+0x1724], R3 ;  /* 0x0017240301007387 */ /* 0x0001e80000100800 */
[----:B0-----:R-:W3:Y:S04]  /*12620*/  LDL.LU R3, [R1+0x1158] ;  /* 0x0011580001037983 */ /* 0x001ee80000300800 */
[----:B----4-:R0:W-:Y:S04]  /*12630*/  STL [R1+0x3a48], R7 ;  /* 0x003a480701007387 */ /* 0x0101e80000100800 */
[----:B0-----:R-:W4:Y:S04]  /*12640*/  LDL.LU R7, [R1+0x10f8] ;  /* 0x0010f80001077983 */ /* 0x001f280000300800 */
[----:B------:R-:W-:Y:S04]  /*12650*/  STL [R1+0x172c], R2 ;  /* 0x00172c0201007387 */ /* 0x000fe80000100800 */
[----:B------:R-:W-:Y:S04]  /*12660*/  STL [R1+0x1728], R28 ;  /* 0x0017281c01007387 */ /* 0x000fe80000100800 */
[----:B------:R-:W-:Y:S04]  /*12670*/  STL [R1+0x1868], R0 ;  /* 0x0018680001007387 */ /* 0x000fe80000100800 */
[----:B--2---:R0:W-:Y:S04]  /*12680*/  STL [R1+0x3a4c], R6 ;  /* 0x003a4c0601007387 */ /* 0x0041e80000100800 */
[----:B0-----:R-:W2:Y:S04]  /*12690*/  LDL.LU R6, [R1+0x74] ;  /* 0x0000740001067983 */ /* 0x001ea80000300800 */
[----:B--2---:R0:W-:Y:S04]  /*126a0*/  STL [R1+0x3a50], R6 ;  /* 0x003a500601007387 */ /* 0x0041e80000100800 */
[----:B0-----:R-:W2:Y:S04]  /*126b0*/  LDL.LU R6, [R1+0x78] ;  /* 0x0000780001067983 */ /* 0x001ea80000300800 */
[----:B--2---:R0:W-:Y:S04]  /*126c0*/  STL [R1+0x3a54], R6 ;  /* 0x003a540601007387 */ /* 0x0041e80000100800 */
[----:B0-----:R-:W2:Y:S04]  /*126d0*/  LDL.LU R6, [R1+0x7c] ;  /* 0x00007c0001067983 */ /* 0x001ea80000300800 */
[----:B------:R-:W0:Y:S02]  /*126e0*/  S2R R13, SR_TID.X ;  /* 0x00000000000d7919 */ /* 0x000e240000002100 */
[----:B0-----:R-:W-:-:S05]  /*126f0*/  LOP3.LUT R12, R13, 0xff, RZ, 0xc0, !PT ;  /* 0x000000ff0d0c7812 */ /* 0x001fca00078ec0ff */
[C---:B------:R-:W-:Y:S02]  /*12700*/  IMAD.SHL.U32 R13, R12.reuse, 0x2, RZ ;  /* 0x000000020c0d7824 */ /* 0x040fe400078e00ff */
[----:B------:R-:W-:-:S05]  /*12710*/  IMAD.SHL.U32 R12, R12, 0x2, RZ ;  /* 0x000000020c0c7824 */ /* 0x000fca00078e00ff */
[----:B------:R-:W-:Y:S02]  /*12720*/  LOP3.LUT R2, R12, 0x60, RZ, 0x3c, !PT ;  /* 0x000000600c027812 */ /* 0x000fe400078e3cff */
[----:B------:R-:W0:Y:S04]  /*12730*/  S2R R12, SR_TID.X ;  /* 0x00000000000c7919 */ /* 0x000e280000002100 */
[----:B--2---:R1:W-:Y:S04]  /*12740*/  STL [R1+0x3a58], R6 ;  /* 0x003a580601007387 */ /* 0x0043e80000100800 */
[----:B-1----:R-:W2:Y:S01]  /*12750*/  LDL.LU R6, [R1+0x80] ;  /* 0x0000800001067983 */ /* 0x002ea20000300800 */
[----:B------:R-:W-:-:S03]  /*12760*/  LOP3.LUT R8, R13, 0x70, RZ, 0x3c, !PT ;  /* 0x000000700d087812 */ /* 0x000fc600078e3cff */
[----:B----4-:R1:W-:Y:S04]  /*12770*/  STS.U16 [R2+0x7a00], R7 ;  /* 0x007a000702007388 */ /* 0x0103e80000000400 */
[----:B---3--:R3:W-:Y:S04]  /*12780*/  STS.U16 [R8+0x1c00], R3 ;  /* 0x001c000308007388 */ /* 0x0087e80000000400 */
[----:B------:R-:W-:Y:S04]  /*12790*/  STS.U16 [R8+0x1e00], R29 ;  /* 0x001e001d08007388 */ /* 0x000fe80000000400 */
[----:B------:R-:W-:Y:S01]  /*127a0*/  STS.U16 [R8+0x3c00], R9 ;  /* 0x003c000908007388 */ /* 0x000fe20000000400 */
[----:B0-----:R-:W-:-:S03]  /*127b0*/  SHF.R.U32.HI R12, RZ, 0x2, R12 ;  /* 0x00000002ff0c7819 */ /* 0x001fc6000001160c */
[----:B------:R-:W-:Y:S04]  /*127c0*/  STS.U16 [R8+0x3e00], R10 ;  /* 0x003e000a08007388 */ /* 0x000fe80000000400 */
[----:B------:R-:W-:Y:S04]  /*127d0*/  STS.U16 [R8+0x5c00], R11 ;  /* 0x005c000b08007388 */ /* 0x000fe80000000400 */
[----:B------:R-:W-:Y:S04]  /*127e0*/  STS.U16 [R8+0x5e00], R14 ;  /* 0x005e000e08007388 */ /* 0x000fe80000000400 */
[----:B------:R-:W-:Y:S04]  /*127f0*/  STS.U16 [R8+0x7c00], R15 ;  /* 0x007c000f08007388 */ /* 0x000fe80000000400 */
[----:B------:R0:W-:Y:S04]  /*12800*/  STS.U16 [R8+0x7e00], R16 ;  /* 0x007e001008007388 */ /* 0x0001e80000000400 */
[----:B-1----:R-:W4:Y:S01]  /*12810*/  LDL.LU R7, [R1+0x68] ;  /* 0x0000680001077983 */ /* 0x002f220000300800 */
[----:B---3--:R-:W-:-:S03]  /*12820*/  LOP3.LUT R3, R13, 0x30, R12, 0x78, !PT ;  /* 0x000000300d037812 */ /* 0x008fc600078e780c */
[----:B0-----:R-:W3:Y:S04]  /*12830*/  LDL.LU R8, [R1+0x64] ;  /* 0x0000640001087983 */ /* 0x001ee80000300800 */
[----:B------:R-:W3:Y:S04]  /*12840*/  LDL.LU R9, [R1+0x60] ;  /* 0x0000600001097983 */ /* 0x000ee80000300800 */
[----:B------:R-:W3:Y:S04]  /*12850*/  LDL.LU R10, [R1+0x5c] ;  /* 0x00005c00010a7983 */ /* 0x000ee80000300800 */
[----:B------:R-:W3:Y:S04]  /*12860*/  LDL.LU R11, [R1+0x58] ;  /* 0x00005800010b7983 */ /* 0x000ee80000300800 */
[----:B------:R-:W3:Y:S04]  /*12870*/  LDL.LU R12, [R1+0x54] ;  /* 0x00005400010c7983 */ /* 0x000ee80000300800 */
[----:B------:R-:W3:Y:S04]  /*12880*/  LDL.LU R13, [R1+0x50] ;  /* 0x00005000010d7983 */ /* 0x000ee80000300800 */
[----:B------:R-:W3:Y:S04]  /*12890*/  LDL.LU R14, [R1+0x4c] ;  /* 0x00004c00010e7983 */ /* 0x000ee80000300800 */
[----:B------:R-:W3:Y:S04]  /*128a0*/  LDL.LU R15, [R1+0x48] ;  /* 0x00004800010f7983 */ /* 0x000ee80000300800 */
[----:B------:R0:W-:Y:S04]  /*128b0*/  STS.U16 [R3+0xfe00], R17 ;  /* 0x00fe001103007388 */ /* 0x0001e80000000400 */
[----:B------:R-:W3:Y:S04]  /*128c0*/  LDL.LU R16, [R1+0x44] ;  /* 0x0000440001107983 */ /* 0x000ee80000300800 */
[----:B------:R1:W-:Y:S04]  /*128d0*/  STS.U16 [R3+0x8000], R18 ;  /* 0x0080001203007388 */ /* 0x0003e80000000400 */
[----:B0-----:R-:W3:Y:S04]  /*128e0*/  LDL.LU R17, [R1+0x40] ;  /* 0x0000400001117983 */ /* 0x001ee80000300800 */
[----:B------:R0:W-:Y:S04]  /*128f0*/  STS.U16 [R3+0x8200], R19 ;  /* 0x0082001303007388 */ /* 0x0001e80000000400 */
[----:B-1----:R-:W3:Y:S04]  /*12900*/  LDL.LU R18, [R1+0x3c] ;  /* 0x00003c0001127983 */ /* 0x002ee80000300800 */
        /* <DEDUP_REMOVED lines=16> */
[----:B0-----:R-:W3:Y:S04]  /*12a10*/  LDL.LU R27, [R1+0x18] ;  /* 0x00001800011b7983 */ /* 0x001ee80000300800 */
[----:B------:R-:W3:Y:S04]  /*12a20*/  LDL.LU R4, [R1+0x14] ;  /* 0x0000140001047983 */ /* 0x000ee80000300800 */
[----:B------:R-:W3:Y:S04]  /*12a30*/  LDL.LU R5, [R1+0x10] ;  /* 0x0000100001057983 */ /* 0x000ee80000300800 */
[----:B------:R-:W3:Y:S04]  /*12a40*/  LDL.LU R0, [R1+0xc] ;  /* 0x00000c0001007983 */ /* 0x000ee80000300800 */
[----:B------:R-:W3:Y:S04]  /*12a50*/  LDL.LU R28, [R1+0x8] ;  /* 0x00000800011c7983 */ /* 0x000ee80000300800 */
[----:B------:R-:W3:Y:S04]  /*12a60*/  LDL.LU R2, [R1+0x4] ;  /* 0x0000040001027983 */ /* 0x000ee80000300800 */
[----:B------:R-:W3:Y:S04]  /*12a70*/  LDL.LU R29, [R1] ;  /* 0x00000000011d7983 */ /* 0x000ee80000300800 */
[----:B--2---:R0:W-:Y:S04]  /*12a80*/  STS.U16 [R3+0x9400], R6 ;  /* 0x0094000603007388 */ /* 0x0041e80000000400 */
[----:B0-----:R-:W2:Y:S04]  /*12a90*/  LDL.LU R6, [R1+0x3a58] ;  /* 0x003a580001067983 */ /* 0x001ea80000300800 */
[----:B--2---:R0:W-:Y:S04]  /*12aa0*/  STS.U16 [R3+0x9600], R6 ;  /* 0x0096000603007388 */ /* 0x0041e80000000400 */
[----:B0-----:R-:W2:Y:S04]  /*12ab0*/  LDL.LU R6, [R1+0x3a54] ;  /* 0x003a540001067983 */ /* 0x001ea80000300800 */
[----:B--2---:R0:W-:Y:S04]  /*12ac0*/  STS.U16 [R3+0x9800], R6 ;  /* 0x0098000603007388 */ /* 0x0041e80000000400 */
[----:B0-----:R-:W2:Y:S04]  /*12ad0*/  LDL.LU R6, [R1+0x3a50] ;  /* 0x003a500001067983 */ /* 0x001ea80000300800 */
[----:B--2---:R0:W-:Y:S04]  /*12ae0*/  STS.U16 [R3+0x9a00], R6 ;  /* 0x009a000603007388 */ /* 0x0041e80000000400 */
[----:B----4-:R1:W-:Y:S04]  /*12af0*/  STS.U16 [R3+0x9c00], R7 ;  /* 0x009c000703007388 */ /* 0x0103e80000000400 */
[----:B---3--:R2:W-:Y:S04]  /*12b00*/  STS.U16 [R3+0x9e00], R8 ;  /* 0x009e000803007388 */ /* 0x0085e80000000400 */
[----:B0-----:R-:W3:Y:S04]  /*12b10*/  LDL.LU R6, [R1+0x3a4c] ;  /* 0x003a4c0001067983 */ /* 0x001ee80000300800 */
[----:B-1----:R-:W4:Y:S04]  /*12b20*/  LDL.LU R7, [R1+0x3a48] ;  /* 0x003a480001077983 */ /* 0x002f280000300800 */
[----:B--2---:R-:W2:Y:S04]  /*12b30*/  LDL.LU R8, [R1+0x3a44] ;  /* 0x003a440001087983 */ /* 0x004ea80000300800 */
[----:B------:R0:W-:Y:S04]  /*12b40*/  STS.U16 [R3+0xa000], R9 ;  /* 0x00a0000903007388 */ /* 0x0001e80000000400 */
[----:B------:R1:W-:Y:S04]  /*12b50*/  STS.U16 [R3+0xa200], R10 ;  /* 0x00a2000a03007388 */ /* 0x0003e80000000400 */
[----:B------:R1:W-:Y:S04]  /*12b60*/  STS.U16 [R3+0xa400], R11 ;  /* 0x00a4000b03007388 */ /* 0x0003e80000000400 */
[----:B0-----:R-:W2:Y:S04]  /*12b70*/  LDL.LU R9, [R1+0x3a40] ;  /* 0x003a400001097983 */ /* 0x001ea80000300800 */
[----:B-1----:R-:W2:Y:S04]  /*12b80*/  LDL.LU R10, [R1+0x3a3c] ;  /* 0x003a3c00010a7983 */ /* 0x002ea80000300800 */
[----:B------:R-:W2:Y:S04]  /*12b90*/  LDL.LU R11, [R1+0x3a38] ;  /* 0x003a3800010b7983 */ /* 0x000ea80000300800 */
        /* <DEDUP_REMOVED lines=31> */
[----:B0-----:R-:W2:Y:S04]  /*12d90*/  LDL.LU R27, [R1+0x39f8] ;  /* 0x0039f800011b7983 */ /* 0x001ea80000300800 */
[----:B------:R0:W-:Y:S04]  /*12da0*/  STS.U16 [R3+0xc600], R4 ;  /* 0x00c6000403007388 */ /* 0x0001e80000000400 */
[----:B0-----:R-:W3:Y:S04]  /*12db0*/  LDL R4, [R1+0x10d4] ;  /* 0x0010d40001047983 */ /* 0x001ee80000100800 */
[----:B------:R-:W-:Y:S04]  /*12dc0*/  STS.U16 [R3+0xc800], R5 ;  /* 0x00c8000503007388 */ /* 0x000fe80000000400 */
[----:B------:R0:W-:Y:S04]  /*12dd0*/  STS.U16 [R3+0xca00], R0 ;  /* 0x00ca000003007388 */ /* 0x0001e80000000400 */
[----:B------:R-:W-:Y:S04]  /*12de0*/  STS.U16 [R3+0xcc00], R28 ;  /* 0x00cc001c03007388 */ /* 0x000fe80000000400 */
[----:B------:R-:W-:Y:S04]  /*12df0*/  STS.U16 [R3+0xce00], R2 ;  /* 0x00ce000203007388 */ /* 0x000fe80000000400 */
[----:B------:R-:W-:Y:S04]  /*12e00*/  STS.U16 [R3+0xd000], R29 ;  /* 0x00d0001d03007388 */ /* 0x000fe80000000400 */
[----:B0-----:R-:W3:Y:S04]  /*12e10*/  LDL R0, [R1+0x10d0] ;  /* 0x0010d00001007983 */ /* 0x001ee80000100800 */
[----:B--2---:R-:W-:Y:S04]  /*12e20*/  STS.U16 [R3+0xd200], R27 ;  /* 0x00d2001b03007388 */ /* 0x004fe80000000400 */
[----:B------:R-:W-:Y:S04]  /*12e30*/  STS.U16 [R3+0xd400], R26 ;  /* 0x00d4001a03007388 */ /* 0x000fe80000000400 */
        /* <DEDUP_REMOVED lines=18> */
[----:B----4-:R-:W-:Y:S04]  /*12f60*/  STS.U16 [R3+0xfa00], R7 ;  /* 0x00fa000703007388 */ /* 0x010fe80000000400 */
[----:B---3--:R-:W-:Y:S04]  /*12f70*/  STS.U16 [R3+0xfc00], R6 ;  /* 0x00fc000603007388 */ /* 0x008fe80000000400 */
[----:B------:R-:W-:Y:S06]  /*12f80*/  BAR.SYNC.DEFER_BLOCKING 0x0 ;  /* 0x0000000000007b1d */ /* 0x000fec0000010000 */
[----:B------:R-:W0:Y:S04]  /*12f90*/  LDSM.16.M88.4 R8, [R4+0x8000] ;  /* 0x008000000408783b */ /* 0x000e280000000200 */
[----:B------:R-:W1:Y:S04]  /*12fa0*/  LDSM.16.M88.4 R12, [R4+0x8800] ;  /* 0x00880000040c783b */ /* 0x000e680000000200 */
[----:B------:R-:W-:Y:S04]  /*12fb0*/  LDSM.16.M88.4 R20, [R4+0x9800] ;  /* 0x009800000414783b */ /* 0x000fe80000000200 */
[----:B------:R-:W-:Y:S04]  /*12fc0*/  LDSM.16.M88.4 R24, [R4+0xe000] ;  /* 0x00e000000418783b */ /* 0x000fe80000000200 */
[----:B------:R-:W-:Y:S04]  /*12fd0*/  LDSM.16.MT88.4 R16, [R0] ;  /* 0x000000000010783b */ /* 0x000fe80000004200 */
[----:B0-----:R-:W-:Y:S01]  /*12fe0*/  STL.64 [R1+0xb0], R8 ;  /* 0x0000b00801007387 */ /* 0x001fe20000100a00 */
[----:B------:R-:W-:-:S02]  /*12ff0*/  IMAD.MOV.U32 R3, RZ, RZ, R8 ;  /* 0x000000ffff037224 */ /* 0x000fc400078e0008 */
[----:B------:R-:W-:Y:S01]  /*13000*/  IMAD.MOV.U32 R2, RZ, RZ, R9 ;  /* 0x000000ffff027224 */ /* 0x000fe200078e0009 */
[----:B------:R-:W-:Y:S04]  /*13010*/  STL.64 [R1+0xb8], R10 ;  /* 0x0000b80a01007387 */ /* 0x000fe80000100a00 */
[----:B------:R-:W0:Y:S04]  /*13020*/  LDSM.16.M88.4 R8, [R4+0x9000] ;  /* 0x009000000408783b */ /* 0x000e280000000200 */
[----:B-1----:R-:W-:Y:S04]  /*13030*/  STL.64 [R1+0xa0], R12 ;  /* 0x0000a00c01007387 */ /* 0x002fe80000100a00 */
[----:B------:R-:W-:Y:S04]  /*13040*/  STL.64 [R1+0xa8], R14 ;  /* 0x0000a80e01007387 */ /* 0x000fe80000100a00 */
[----:B------:R-:W1:Y:S04]  /*13050*/  LDSM.16.M88.4 R12, [R4+0xa000] ;  /* 0x00a00000040c783b */ /* 0x000e680000000200 */
[----:B0-----:R-:W-:Y:S04]  /*13060*/  STL.64 [R1+0x90], R8 ;  /* 0x0000900801007387 */ /* 0x001fe80000100a00 */
[----:B------:R-:W-:Y:S04]  /*13070*/  STL.64 [R1+0x98], R10 ;  /* 0x0000980a01007387 */ /* 0x000fe80000100a00 */
[----:B------:R-:W0:Y:S04]  /*13080*/  LDSM.16.M88.4 R8, [R4+0xa800] ;  /* 0x00a800000408783b */ /* 0x000e280000000200 */
[----:B------:R-:W-:Y:S04]  /*13090*/  STL.64 [R1+0x80], R20 ;  /* 0x0000801401007387 */ /* 0x000fe80000100a00 */
[----:B------:R-:W-:Y:S04]  /*130a0*/  STL.64 [R1+0x88], R22 ;  /* 0x0000881601007387 */ /* 0x000fe80000100a00 */
[----:B------:R-:W2:Y:S04]  /*130b0*/  LDSM.16.M88.4 R20, [R4+0xb000] ;  /* 0x00b000000414783b */ /* 0x000ea80000000200 */
[----:B-1----:R-:W-:Y:S04]  /*130c0*/  STL.64 [R1+0x70], R12 ;  /* 0x0000700c01007387 */ /* 0x002fe80000100a00 */
[----:B------:R-:W-:Y:S04]  /*130d0*/  STL.64 [R1+0x78], R14 ;  /* 0x0000780e01007387 */ /* 0x000fe80000100a00 */
[----:B------:R-:W1:Y:S04]  /*130e0*/  LDSM.16.M88.4 R12, [R4+0xb800] ;  /* 0x00b80000040c783b */ /* 0x000e680000000200 */
[----:B0-----:R-:W-:Y:S04]  /*130f0*/  STL.64 [R1+0x60], R8 ;  /* 0x0000600801007387 */ /* 0x001fe80000100a00 */
[----:B------:R-:W-:Y:S04]  /*13100*/  STL.64 [R1+0x68], R10 ;  /* 0x0000680a01007387 */ /* 0x000fe80000100a00 */
[----:B------:R-:W0:Y:S04]  /*13110*/  LDSM.16.M88.4 R8, [R4+0xc000] ;  /* 0x00c000000408783b */ /* 0x000e280000000200 */
[----:B--2---:R-:W-:Y:S04]  /*13120*/  STL.64 [R1+0x50], R20 ;  /* 0x0000501401007387 */ /* 0x004fe80000100a00 */
        /* <DEDUP_REMOVED lines=10> */
[----:B------:R-:W-:Y:S04]  /*131d0*/  LDSM.16.MT88.4 R20, [R0+0x80] ;  /* 0x000080000014783b */ /* 0x000fe80000004200 */
[----:B-1----:R-:W-:Y:S04]  /*131e0*/  STL.64 [R1+0x10], R12 ;  /* 0x0000100c01007387 */ /* 0x002fe80000100a00 */
[----:B------:R-:W-:Y:S04]  /*131f0*/  STL.64 [R1+0x18], R14 ;  /* 0x0000180e01007387 */ /* 0x000fe80000100a00 */
[----:B------:R-:W-:Y:S04]  /*13200*/  STL.64 [R1+0x3968], R26 ;  /* 0x0039681a01007387 */ /* 0x000fe80000100a00 */
[----:B------:R-:W1:Y:S04]  /*13210*/  LDSM.16.M88.4 R12, [R4+0xe800] ;  /* 0x00e80000040c783b */ /* 0x000e680000000200 */
[----:B0-----:R-:W-:Y:S04]  /*13220*/  STL.64 [R1], R8 ;  /* 0x0000000801007387 */ /* 0x001fe80000100a00 */
[----:B------:R-:W-:Y:S04]  /*13230*/  STL.64 [R1+0x8], R10 ;  /* 0x0000080a01007387 */ /* 0x000fe80000100a00 */
[----:B------:R0:W-:Y:S04]  /*13240*/  STL.64 [R1+0x3960], R24 ;  /* 0x0039601801007387 */ /* 0x0001e80000100a00 */
[----:B------:R-:W2:Y:S04]  /*13250*/  LDSM.16.M88.4 R8, [R4+0xf000] ;  /* 0x00f000000408783b */ /* 0x000ea80000000200 */
[----:B------:R-:W3:Y:S04]  /*13260*/  LDSM.16.M88.4 R4, [R4+0xf800] ;  /* 0x00f800000404783b */ /* 0x000ee80000000200 */
[----:B0-----:R-:W4:Y:S04]  /*13270*/  LDL.64 R24, [R1+0x80] ;  /* 0x0000800001187983 */ /* 0x001f280000100a00 */
[----:B----4-:R0:W-:Y:S04]  /*13280*/  STL.64 [R1+0x39e8], R24 ;  /* 0x0039e81801007387 */ /* 0x0101e80000100a00 */
[----:B0-----:R-:W4:Y:S04]  /*13290*/  LDL.64 R24, [R1+0xa0] ;  /* 0x0000a00001187983 */ /* 0x001f280000100a00 */
[----:B----4-:R0:W-:Y:S04]  /*132a0*/  STL.64 [R1+0x39f0], R24 ;  /* 0x0039f01801007387 */ /* 0x0101e80000100a00 */
[----:B0-----:R-:W4:Y:S04]  /*132b0*/  LDL.LU.64 R24, [R1+0x10c0] ;  /* 0x0010c00001187983 */ /* 0x001f280000300a00 */
[----:B------:R-:W4:Y:S04]  /*132c0*/  LDL.LU.64 R26, [R1+0x10c8] ;  /* 0x0010c800011a7983 */ /* 0x000f280000300a00 */
[----:B-1----:R-:W-:Y:S04]  /*132d0*/  STL [R1+0x29ec], R14 ;  /* 0x0029ec0e01007387 */ /* 0x002fe80000100800 */
[----:B------:R-:W-:Y:S04]  /*132e0*/  STL [R1+0x29e8], R15 ;  /* 0x0029e80f01007387 */ /* 0x000fe80000100800 */
[----:B--2---:R-:W-:Y:S04]  /*132f0*/  STL [R1+0x28f8], R10 ;  /* 0x0028f80a01007387 */ /* 0x004fe80000100800 */
[----:B------:R-:W-:Y:S04]  /*13300*/  STL [R1+0x28f4], R11 ;  /* 0x0028f40b01007387 */ /* 0x000fe80000100800 */
[----:B------:R0:W-:Y:S04]  /*13310*/  STL.64 [R1+0x39c0], R8 ;  /* 0x0039c00801007387 */ /* 0x0001e80000100a00 */
[----:B0-----:R-:W2:Y:S04]  /*13320*/  LDL.64 R8, [R1+0x90] ;  /* 0x0000900001087983 */ /* 0x001ea80000100a00 */
[----:B---3--:R-:W-:Y:S04]  /*13330*/  STL [R1+0x28bc], R6 ;  /* 0x0028bc0601007387 */ /* 0x008fe80000100800 */
[----:B------:R-:W-:Y:S04]  /*13340*/  STL [R1+0x28b8], R7 ;  /* 0x0028b80701007387 */ /* 0x000fe80000100800 */
[----:B------:R0:W-:Y:S04]  /*13350*/  STL.64 [R1+0x3990], R4 ;  /* 0x0039900401007387 */ /* 0x0001e80000100a00 */
[----:B------:R-:W-:Y:S04]  /*13360*/  STL [R1+0x3924], R20 ;  /* 0x0039241401007387 */ /* 0x000fe80000100800 */
[----:B------:R1:W-:Y:S01]  /*13370*/  STL [R1+0x3920], R21 ;  /* 0x0039201501007387 */ /* 0x0003e20000100800 */
[----:B0-----:R-:W-:-:S02]  /*13380*/  IMAD.MOV.U32 R4, RZ, RZ, R3 ;  /* 0x000000ffff047224 */ /* 0x001fc400078e0003 */
[----:B------:R-:W-:Y:S01]  /*13390*/  IMAD.MOV.U32 R5, RZ, RZ, R2 ;  /* 0x000000ffff057224 */ /* 0x000fe200078e0002 */
[----:B------:R-:W-:Y:S04]  /*133a0*/  STL [R1+0x391c], R22 ;  /* 0x00391c1601007387 */ /* 0x000fe80000100800 */
[----:B------:R0:W-:Y:S04]  /*133b0*/  STL [R1+0x3918], R23 ;  /* 0x0039181701007387 */ /* 0x0001e80000100800 */
[----:B-1----:R-:W3:Y:S04]  /*133c0*/  LDL.LU.64 R20, [R1+0x10b0] ;  /* 0x0010b00001147983 */ /* 0x002ee80000300a00 */
[----:B0-----:R-:W3:Y:S04]  /*133d0*/  LDL.LU.64 R22, [R1+0x10b8] ;  /* 0x0010b80001167983 */ /* 0x001ee80000300a00 */
[----:B------:R-:W-:Y:S01]  /*133e0*/  STL [R1+0x38e8], R0 ;  /* 0x0038e80001007387 */ /* 0x000fe20000100800 */
[C---:B----4-:R-:W-:Y:S03]  /*133f0*/  HMMA.16816.F32 R4, R16.reuse, R4, R24 ;  /* 0x000000041004723c */ /* 0x050fe60000001818 */
[----:B------:R-:W3:Y:S11]  /*13400*/  LDL.LU.64 R24, [R1+0x39f0] ;  /* 0x0039f00001187983 */ /* 0x000ef60000300a00 */
[----:B------:R-:W-:Y:S10]  /*13410*/  @!UPT UIADD3 URZ, URZ, URZ, URZ ;  /* 0x0000003f3f3ff290 */ /* 0x000ff4000fffe03f */
[----:B------:R-:W-:Y:S02]  /*13420*/  IMAD.MOV.U32 R2, RZ, RZ, R7 ;  /* 0x000000ffff027224 */ /* 0x000fe400078e0007 */
[----:B------:R-:W-:Y:S02]  /*13430*/  IMAD.MOV.U32 R3, RZ, RZ, R6 ;  /* 0x000000ffff037224 */ /* 0x000fe400078e0006 */
[----:B------:R-:W-:Y:S02]  /*13440*/  IMAD.MOV.U32 R29, RZ, RZ, R4 ;  /* 0x000000ffff1d7224 */ /* 0x000fe400078e0004 */
[----:B------:R-:W-:Y:S02]  /*13450*/  IMAD.MOV.U32 R28, RZ, RZ, R5 ;  /* 0x000000ffff1c7224 */ /* 0x000fe400078e0005 */
[----:B------:R-:W4:Y:S04]  /*13460*/  LDL.LU.64 R4, [R1+0x1090] ;  /* 0x0010900001047983 */ /* 0x000f280000300a00 */
[----:B------:R-:W4:Y:S04]  /*13470*/  LDL.LU.64 R6, [R1+0x1098] ;  /* 0x0010980001067983 */ /* 0x000f280000300a00 */
[----:B------:R-:W-:Y:S04]  /*13480*/  STL [R1+0x2b2c], R2 ;  /* 0x002b2c0201007387 */ /* 0x000fe80000100800 */
[----:B------:R-:W-:Y:S04]  /*13490*/  STL [R1+0x2b28], R3 ;  /* 0x002b280301007387 */ /* 0x000fe80000100800 */
[----:B------:R-:W-:Y:S04]  /*134a0*/  STL [R1+0x2b24], R28 ;  /* 0x002b241c01007387 */ /* 0x000fe80000100800 */
[----:B------:R-:W-:Y:S01]  /*134b0*/  STL [R1+0x2b20], R29 ;  /* 0x002b201d01007387 */ /* 0x000fe20000100800 */
[C---:B---3--:R-:W-:Y:S11]  /*134c0*/  HMMA.16816.F32 R20, R16.reuse, R24, R20 ;  /* 0x000000181014723c */ /* 0x048ff60000001814 */
[----:B------:R-:W-:Y:S11]  /*134d0*/  @!UPT UIADD3 URZ, URZ, URZ, URZ ;  /* 0x0000003f3f3ff290 */ /* 0x000ff6000fffe03f */
[----:B------:R-:W-:Y:S01]  /*134e0*/  @!UPT UIADD3 URZ, URZ, URZ, URZ ;  /* 0x0000003f3f3ff290 */ /* 0x000fe2000fffe03f */
[----:B------:R-:W-:Y:S04]  /*134f0*/  STL.64 [R1+0x10b0], R20 ;  /* 0x0010b01401007387 */ /* 0x000fe80000100a00 */
[----:B------:R0:W-:Y:S02]  /*13500*/  STL.64 [R1+0x10b8], R22 ;  /* 0x0010b81601007387 */ /* 0x0001e40000100a00 */
[----:B0-----:R-:W-:Y:S02]  /*13510*/  IMAD.MOV.U32 R22, RZ, RZ, R24 ;  /* 0x000000ffff167224 */ /* 0x001fe400078e0018 */
[----:B------:R-:W-:Y:S02]  /*13520*/  IMAD.MOV.U32 R23, RZ, RZ, R25 ;  /* 0x000000ffff177224 */ /* 0x000fe400078e0019 */
[----:B------:R-:W4:Y:S04]  /*13530*/  LDL.LU.64 R24, [R1+0x39e8] ;  /* 0x0039e80001187983 */ /* 0x000f280000300a00 */
[----:B------:R-:W-:Y:S04]  /*13540*/  STL [R1+0x392c], R22 ;  /* 0x00392c1601007387 */ /* 0x000fe80000100800 */
[----:B------:R0:W-:Y:S04]  /*13550*/  STL [R1+0x3928], R23 ;  /* 0x0039281701007387 */ /* 0x0001e80000100800 */
[----:B------:R-:W2:Y:S04]  /*13560*/  LDL.LU.64 R20, [R1+0x10a0] ;  /* 0x0010a00001147983 */ /* 0x000ea80000300a00 */
[----:B0-----:R-:W2:Y:S01]  /*13570*/  LDL.LU.64 R22, [R1+0x10a8] ;  /* 0x0010a80001167983 */ /* 0x001ea20000300a00 */
[C---:B----4-:R-:W-:Y:S08]  /*13580*/  HMMA.16816.F32 R4, R16.reuse, R24, R4 ;  /* 0x000000181004723c */ /* 0x050ff00000001804 */
[----:B--2---:R-:W-:Y:S11]  /*13590*/  HMMA.16816.F32 R20, R16, R8, R20 ;  /* 0x000000081014723c */ /* 0x004ff60000001814 */
[----:B------:R-:W-:Y:S11]  /*135a0*/  @!UPT UIADD3 URZ, URZ, URZ, URZ ;  /* 0x0000003f3f3ff290 */ /* 0x000ff6000fffe03f */
[----:B------:R-:W-:Y:S01]  /*135b0*/  @!UPT UIADD3 URZ, URZ, URZ, URZ ;  /* 0x0000003f3f3ff290 */ /* 0x000fe2000fffe03f */
[----:B------:R0:W-:Y:S04]  /*135c0*/  STL.64 [R1+0x10a0], R20 ;  /* 0x0010a01401007387 */ /* 0x0001e80000100a00 */
[----:B------:R-:W-:Y:S01]  /*135d0*/  STL.64 [R1+0x10a8], R22 ;  /* 0x0010a81601007387 */ /* 0x000fe20000100a00 */
[----:B0-----:R-:W-:Y:S02]  /*135e0*/  IMAD.MOV.U32 R21, RZ, RZ, R9 ;  /* 0x000000ffff157224 */ /* 0x001fe400078e0009 */
[----:B------:R-:W-:-:S03]  /*135f0*/  IMAD.MOV.U32 R20, RZ, RZ, R8 ;  /* 0x000000ffff147224 */ /* 0x000fc600078e0008 */
[----:B------:R-:W-:Y:S04]  /*13600*/  STL [R1+0x3934], R21 ;  /* 0x0039341501007387 */ /* 0x000fe80000100800 */
[----:B------:R-:W-:Y:S04]  /*13610*/  STL [R1+0x3930], R20 ;  /* 0x0039301401007387 */ /* 0x000fe80000100800 */
[----:B------:R0:W-:Y:S04]  /*13620*/  STL.64 [R1+0x1090], R4 ;  /* 0x0010900401007387 */ /* 0x0001e80000100a00 */
[----:B0-----:R-:W2:Y:S04]  /*13630*/  LDL.64 R4, [R1+0x20] ;  /* 0x0000200001047983 */ /* 0x001ea80000100a00 */
[----:B--2---:R0:W-:Y:S04]  /*13640*/  STL.64 [R1+0x39a8], R4 ;  /* 0x0039a80401007387 */ /* 0x0041e80000100a00 */
[----:B0-----:R-:W2:Y:S04]  /*13650*/  LDL R4, [R1+0x30] ;  /* 0x0000300001047983 */ /* 0x001ea80000100800 */
[----:B------:R-:W2:Y:S04]  /*13660*/  LDL R5, [R1+0x34] ;  /* 0x0000340001057983 */ /* 0x000ea80000100800 */
[----:B--2---:R0:W-:Y:S04]  /*13670*/  STL.64 [R1+0x39c8], R4 ;  /* 0x0039c80401007387 */ /* 0x0041e80000100a00 */
[----:B0-----:R-:W2:Y:S04]  /*13680*/  LDL.64 R4, [R1+0x60] ;  /* 0x0000600001047983 */ /* 0x001ea80000100a00 */
[----:B--2---:R0:W-:Y:S04]  /*13690*/  STL.64 [R1+0x39d0], R4 ;  /* 0x0039d00401007387 */ /* 0x0041e80000100a00 */
[----:B0-----:R-:W2:Y:S04]  /*136a0*/  LDL.64 R4, [R1+0x70] ;  /* 0x0000700001047983 */ /* 0x001ea80000100a00 */
[----:B------:R-:W3:Y:S04]  /*136b0*/  LDL.LU.64 R8, [R1+0x1060] ;  /* 0x0010600001087983 */ /* 0x000ee80000300a00 */
[----:B------:R-:W4:Y:S01]  /*136c0*/  LDL.LU.64 R10, [R1+0x1068] ;  /* 0x00106800010a7983 */ /* 0x000f220000300a00 */
[----:B------:R-:W-:-:S03]  /*136d0*/  IMAD.MOV.U32 R23, RZ, RZ, R24 ;  /* 0x000000ffff177224 */ /* 0x000fc600078e0018 */
[----:B----4-:R-:W-:Y:S04]  /*136e0*/  STL.64 [R1+0x39e0], R10 ;  /* 0x0039e00a01007387 */ /* 0x010fe80000100a00 */
[----:B---3--:R0:W-:Y:S04]  /*136f0*/  STL.64 [R1+0x39d8], R8 ;  /* 0x0039d80801007387 */ /* 0x0081e80000100a00 */
[----:B0-----:R-:W2:Y:S04]  /*13700*/  LDL.LU.64 R8, [R1+0x1080] ;  /* 0x0010800001087983 */ /* 0x001ea80000300a00 */
[----:B------:R-:W2:Y:S04]  /*13710*/  LDL.LU.64 R10, [R1+0x1088] ;  /* 0x00108800010a7983 */ /* 0x000ea80000300a00 */
[----:B------:R-:W3:Y:S01]  /*13720*/  LDL.64 R24, [R1] ;  /* 0x0000000001187983 */ /* 0x000ee20000100a00 */
[----:B------:R-:W-:-:S02]  /*13730*/  IMAD.MOV.U32 R15, RZ, RZ, R7 ;  /* 0x000000ffff0f7224 */ /* 0x000fc400078e0007 */
[----:B------:R-:W-:Y:S01]  /*13740*/  IMAD.MOV.U32 R14, RZ, RZ, R6 ;  /* 0x000000ffff0e7224 */ /* 0x000fe200078e0006 */
[----:B--2---:R-:W-:Y:S01]  /*13750*/  HMMA.16816.F32 R8, R16, R4, R8 ;  /* 0x000000041008723c */ /* 0x004fe20000001808 */
[----:B---3--:R0:W-:Y:S04]  /*13760*/  STL.64 [R1+0x3978], R24 ;  /* 0x0039781801007387 */ /* 0x0081e80000100a00 */
[----:B0-----:R-:W2:Y:S04]  /*13770*/  LDL.64 R24, [R1+0x50] ;  /* 0x0000500001187983 */ /* 0x001ea80000100a00 */
[----:B------:R0:W-:Y:S04]  /*13780*/  STL [R1+0x3938], R23 ;  /* 0x0039381701007387 */ /* 0x0001e80000100800 */
[----:B------:R-:W3:Y:S04]  /*13790*/  LDL.LU.64 R20, [R1+0x1070] ;  /* 0x0010700001147983 */ /* 0x000ee80000300a00 */
[----:B0-----:R-:W3:Y:S04]  /*137a0*/  LDL.LU.64 R22, [R1+0x1078] ;  /* 0x0010780001167983 */ /* 0x001ee80000300a00 */
[----:B------:R0:W-:Y:S04]  /*137b0*/  STL [R1+0x2b80], R15 ;  /* 0x002b800f01007387 */ /* 0x0001e80000100800 */
[----:B------:R1:W-:Y:S04]  /*137c0*/  STL [R1+0x2b7c], R14 ;  /* 0x002b7c0e01007387 */ /* 0x0003e80000100800 */
[----:B------:R-:W-:Y:S01]  /*137d0*/  STL.64 [R1+0x1080], R8 ;  /* 0x0010800801007387 */ /* 0x000fe20000100a00 */
[----:B0-----:R-:W-:-:S03]  /*137e0*/  IMAD.MOV.U32 R15, RZ, RZ, R4 ;  /* 0x000000ffff0f7224 */ /* 0x001fc600078e0004 */
[----:B------:R0:W-:Y:S01]  /*137f0*/  STL.64 [R1+0x1088], R10 ;  /* 0x0010880a01007387 */ /* 0x0001e20000100a00 */
[----:B-1----:R-:W-:-:S03]  /*13800*/  IMAD.MOV.U32 R14, RZ, RZ, R5 ;  /* 0x000000ffff0e7224 */ /* 0x002fc600078e0005 */
[----:B0-----:R-:W4:Y:S04]  /*13810*/  LDL.LU.64 R10, [R1+0x39e0] ;  /* 0x0039e000010a7983 */ /* 0x001f280000300a00 */
[----:B------:R-:W4:Y:S04]  /*13820*/  LDL.LU.64 R8, [R1+0x39d8] ;  /* 0x0039d80001087983 */ /* 0x000f280000300a00 */
[----:B------:R-:W3:Y:S04]  /*13830*/  LDL.LU.64 R4, [R1+0x39d0] ;  /* 0x0039d00001047983 */ /* 0x000ee80000300a00 */
[----:B------:R-:W-:Y:S04]  /*13840*/  STL.64 [R1+0x3958], R14 ;  /* 0x0039580e01007387 */ /* 0x000fe80000100a00 */
[----:B------:R0:W-:Y:S04]  /*13850*/  STL.64 [R1+0x3950], R12 ;  /* 0x0039500c01007387 */ /* 0x0001e80000100a00 */
[----:B0-----:R-:W4:Y:S01]  /*13860*/  LDL.64 R12, [R1+0x40] ;  /* 0x00004000010c7983 */ /* 0x001f220000100a00 */
[----:B--2---:R-:W-:Y:S01]  /*13870*/  IMAD.MOV.U32 R28, RZ, RZ, R24 ;  /* 0x000000ffff1c7224 */ /* 0x004fe200078e0018 */
[C---:B---3--:R-:W-:Y:S08]  /*13880*/  HMMA.16816.F32 R20, R16.reuse, R4, R20 ;  /* 0x000000041014723c */ /* 0x048ff00000001814 */
[----:B----4-:R-:W-:Y:S11]  /*13890*/  HMMA.16816.F32 R8, R16, R24, R8 ;  /* 0x000000181008723c */ /* 0x010ff60000001808 */
[----:B------:R-:W-:Y:S04]  /*138a0*/  @!UPT UIADD3 URZ, URZ, URZ, URZ ;  /* 0x0000003f3f3ff290 */ /* 0x000fe8000fffe03f */
[----:B------:R0:W-:Y:S04]  /*138b0*/  STL.64 [R1+0x1070], R20 ;  /* 0x0010701401007387 */ /* 0x0001e80000100a00 */
[----:B------:R1:W-:Y:S01]  /*138c0*/  STL.64 [R1+0x1078], R22 ;  /* 0x0010781601007387 */ /* 0x0003e20000100a00 */
[----:B0-----:R-:W-:Y:S02]  /*138d0*/  IMAD.MOV.U32 R21, RZ, RZ, R5 ;  /* 0x000000ffff157224 */ /* 0x001fe400078e0005 */
[----:B-1----:R-:W-:Y:S02]  /*138e0*/  IMAD.MOV.U32 R23, RZ, RZ, R4 ;  /* 0x000000ffff177224 */ /* 0x002fe400078e0004 */
[----:B------:R-:W2:Y:S04]  /*138f0*/  LDL.LU.64 R4, [R1+0x39c8] ;  /* 0x0039c80001047983 */ /* 0x000ea80000300a00 */
[----:B------:R-:W-:Y:S04]  /*13900*/  STL [R1+0x3974], R23 ;  /* 0x0039741701007387 */ /* 0x000fe80000100800 */
[----:B------:R0:W-:Y:S04]  /*13910*/  STL [R1+0x3970], R21 ;  /* 0x0039701501007387 */ /* 0x0001e80000100800 */
[----:B0-----:R-:W3:Y:S04]  /*13920*/  LDL.LU.64 R20, [R1+0x1050] ;  /* 0x0010500001147983 */ /* 0x001ee80000300a00 */
[----:B------:R-:W3:Y:S04]  /*13930*/  LDL.LU.64 R22, [R1+0x1058] ;  /* 0x0010580001167983 */ /* 0x000ee80000300a00 */
[----:B------:R0:W-:Y:S04]  /*13940*/  STL.64 [R1+0x1060], R8 ;  /* 0x0010600801007387 */ /* 0x0001e80000100a00 */
[----:B------:R1:W-:Y:S04]  /*13950*/  STL.64 [R1+0x1068], R10 ;  /* 0x0010680a01007387 */ /* 0x0003e80000100a00 */
[----:B0-----:R-:W4:Y:S01]  /*13960*/  LDL.LU.64 R8, [R1+0x39c0] ;  /* 0x0039c00001087983 */ /* 0x001f220000300a00 */
[----:B-1----:R-:W-:-:S03]  /*13970*/  IMAD.MOV.U32 R10, RZ, RZ, R25 ;  /* 0x000000ffff0a7224 */ /* 0x002fc600078e0019 */
[----:B------:R-:W2:Y:S04]  /*13980*/  LDL.LU.64 R24, [R1+0x1020] ;  /* 0x0010200001187983 */ /* 0x000ea80000300a00 */
[----:B------:R-:W2:Y:S04]  /*13990*/  LDL.LU.64 R26, [R1+0x1028] ;  /* 0x00102800011a7983 */ /* 0x000ea80000300a00 */
[----:B--2---:R-:W-:Y:S04]  /*139a0*/  STL.64 [R1+0x39a0], R26 ;  /* 0x0039a01a01007387 */ /* 0x004fe80000100a00 */
[----:B------:R0:W-:Y:S04]  /*139b0*/  STL.64 [R1+0x3998], R24 ;  /* 0x0039981801007387 */ /* 0x0001e80000100a00 */
[----:B0-----:R-:W2:Y:S04]  /*139c0*/  LDL.LU.64 R24, [R1+0x1030] ;  /* 0x0010300001187983 */ /* 0x001ea80000300a00 */
[----:B------:R-:W2:Y:S01]  /*139d0*/  LDL.LU.64 R26, [R1+0x1038] ;  /* 0x00103800011a7983 */ /* 0x000ea20000300a00 */
[----:B---3--:R-:W-:Y:S03]  /*139e0*/  HMMA.16816.F32 R20, R16, R12, R20 ;  /* 0x0000000c1014723c */ /* 0x008fe60000001814 */
[----:B--2---:R-:W-:Y:S04]  /*139f0*/  STL.64 [R1+0x39b8], R26 ;  /* 0x0039b81a01007387 */ /* 0x004fe80000100a00 */
[----:B------:R0:W-:Y:S04]  /*13a00*/  STL.64 [R1+0x39b0], R24 ;  /* 0x0039b01801007387 */ /* 0x0001e80000100a00 */
[----:B0-----:R-:W2:Y:S04]  /*13a10*/  LDL.LU.64 R24, [R1+0x1040] ;  /* 0x0010400001187983 */ /* 0x001ea80000300a00 */
[----:B------:R-:W2:Y:S04]  /*13a20*/  LDL.LU.64 R26, [R1+0x1048] ;  /* 0x00104800011a7983 */ /* 0x000ea80000300a00 */
[----:B------:R-:W-:Y:S04]  /*13a30*/  STL [R1+0x3988], R10 ;  /* 0x0039880a01007387 */ /* 0x000fe80000100800 */
[----:B----4-:R0:W-:Y:S01]  /*13a40*/  STL.64 [R1+0x3980], R8 ;  /* 0x0039800801007387 */ /* 0x0101e20000100a00 */
[----:B------:R-:W-:-:S02]  /*13a50*/  IMAD.MOV.U32 R0, RZ, RZ, R12 ;  /* 0x000000ffff007224 */ /* 0x000fc400078e000c */
[----:B------:R-:W-:Y:S01]  /*13a60*/  IMAD.MOV.U32 R29, RZ, RZ, R13 ;  /* 0x000000ffff1d7224 */ /* 0x000fe200078e000d */
[----:B0-----:R-:W3:Y:S04]  /*13a70*/  LDL.64 R8, [R1+0x10] ;  /* 0x0000100001087983 */ /* 0x001ee80000100a00 */
[----:B------:R0:W-:Y:S04]  /*13a80*/  STL.64 [R1+0x1050], R20 ;  /* 0x0010501401007387 */ /* 0x0001e80000100a00 */
[----:B------:R1:W-:Y:S04]  /*13a90*/  STL.64 [R1+0x1058], R22 ;  /* 0x0010581601007387 */ /* 0x0003e80000100a00 */
[----:B0-----:R-:W4:Y:S04]  /*13aa0*/  LDL.LU.64 R20, [R1+0x1010] ;  /* 0x0010100001147983 */ /* 0x001f280000300a00 */
[----:B-1----:R-:W4:Y:S04]  /*13ab0*/  LDL.LU.64 R22, [R1+0x1018] ;  /* 0x0010180001167983 */ /* 0x002f280000300a00 */
[----:B------:R-:W3:Y:S04]  /*13ac0*/  LDL.LU.64 R12, [R1+0x1000] ;  /* 0x00100000010c7983 */ /* 0x000ee80000300a00 */
[----:B------:R-:W3:Y:S01]  /*13ad0*/  LDL.LU.64 R14, [R1+0x1008] ;  /* 0x00100800010e7983 */ /* 0x000ee20000300a00 */
[C---:B--2---:R-:W-:Y:S03]  /*13ae0*/  HMMA.16816.F32 R4, R16.reuse, R4, R24 ;  /* 0x000000041004723c */ /* 0x044fe60000001818 */
[----:B------:R-:W2:Y:S04]  /*13af0*/  LDL.LU.64 R26, [R1+0x39b8] ;  /* 0x0039b800011a7983 */ /* 0x000ea80000300a00 */
[----:B------:R-:W2:Y:S11]  /*13b00*/  LDL.LU.64 R24, [R1+0x39b0] ;  /* 0x0039b00001187983 */ /* 0x000eb60000300a00 */
[----:B------:R-:W-:Y:S05]  /*13b10*/  @!UPT UIADD3 URZ, URZ, URZ, URZ ;  /* 0x0000003f3f3ff290 */ /* 0x000fea000fffe03f */
[----:B------:R0:W-:Y:S04]  /*13b20*/  STL.64 [R1+0x1040], R4 ;  /* 0x0010400401007387 */ /* 0x0001e80000100a00 */
[----:B------:R-:W-:Y:S04]  /*13b30*/  STL.64 [R1+0x1048], R6 ;  /* 0x0010480601007387 */ /* 0x000fe80000100a00 */
[----:B0-----:R-:W2:Y:S02]  /*13b40*/  LDL.LU.64 R4, [R1+0x39a8] ;  /* 0x0039a80001047983 */ /* 0x001ea40000300a00 */
[----:B--2---:R-:W-:Y:S11]  /*13b50*/  HMMA.16816.F32 R24, R16, R4, R24 ;  /* 0x000000041018723c */ /* 0x004ff60000001818 */
[----:B------:R-:W-:Y:S11]  /*13b60*/  @!UPT UIADD3 URZ, URZ, URZ, URZ ;  /* 0x0000003f3f3ff290 */ /* 0x000ff6000fffe03f */
[----:B------:R-:W-:Y:S01]  /*13b70*/  @!UPT UIADD3 URZ, URZ, URZ, URZ ;  /* 0x0000003f3f3ff290 */ /* 0x000fe2000fffe03f */
[----:B------:R-:W-:Y:S04]  /*13b80*/  STL.64 [R1+0x1030], R24 ;  /* 0x0010301801007387 */ /* 0x000fe80000100a00 */
[----:B------:R0:W-:Y:S04]  /*13b90*/  STL.64 [R1+0x1038], R26 ;  /* 0x0010381a01007387 */ /* 0x0001e80000100a00 */
[----:B0-----:R-:W2:Y:S04]  /*13ba0*/  LDL.LU.64 R26, [R1+0x39a0] ;  /* 0x0039a000011a7983 */ /* 0x001ea80000300a00 */
[----:B------:R-:W2:Y:S01]  /*13bb0*/  LDL.LU.64 R24, [R1+0x3998] ;  /* 0x0039980001187983 */ /* 0x000ea20000300a00 */
[----:B------:R-:W-:-:S02]  /*13bc0*/  IMAD.MOV.U32 R3, RZ, RZ, R4 ;  /* 0x000000ffff037224 */ /* 0x000fc400078e0004 */
[----:B------:R-:W-:Y:S02]  /*13bd0*/  IMAD.MOV.U32 R2, RZ, RZ, R5 ;  /* 0x000000ffff027224 */ /* 0x000fe400078e0005 */
[----:B------:R-:W4:Y:S01]  /*13be0*/  LDL.LU.64 R4, [R1+0x3990] ;  /* 0x0039900001047983 */ /* 0x000f220000300a00 */
[----:B---3--:R-:W-:Y:S02]  /*13bf0*/  IMAD.MOV.U32 R7, RZ, RZ, R8 ;  /* 0x000000ffff077224 */ /* 0x008fe400078e0008 */
[----:B------:R-:W-:Y:S01]  /*13c00*/  IMAD.MOV.U32 R6, RZ, RZ, R9 ;  /* 0x000000ffff067224 */ /* 0x000fe200078e0009 */
[----:B------:R-:W3:Y:S01]  /*13c10*/  LDL.LU R10, [R1+0x3988] ;  /* 0x00398800010a7983 */ /* 0x000ee20000300800 */
[----:B--2---:R-:W-:Y:S03]  /*13c20*/  HMMA.16816.F32 R24, R16, R8, R24 ;  /* 0x000000081018723c */ /* 0x004fe60000001818 */
[----:B------:R-:W2:Y:S11]  /*13c30*/  LDL.LU.64 R8, [R1+0x3980] ;  /* 0x0039800001087983 */ /* 0x000eb60000300a00 */
[----:B------:R-:W-:Y:S09]  /*13c40*/  @!UPT UIADD3 URZ, URZ, URZ, URZ ;  /* 0x0000003f3f3ff290 */ /* 0x000ff2000fffe03f */
[----:B------:R0:W-:Y:S04]  /*13c50*/  STL.64 [R1+0x1020], R24 ;  /* 0x0010201801007387 */ /* 0x0001e80000100a00 */
[----:B------:R-:W-:Y:S04]  /*13c60*/  STL [R1+0x1028], R26 ;  /* 0x0010281a01007387 */ /* 0x000fe80000100800 */
[----:B0-----:R-:W2:Y:S01]  /*13c70*/  LDL.LU.64 R24, [R1+0x3978] ;  /* 0x0039780001187983 */ /* 0x001ea20000300a00 */
[----:B------:R-:W-:-:S03]  /*13c80*/  IMAD.MOV.U32 R11, RZ, RZ, R27 ;  /* 0x000000ffff0b7224 */ /* 0x000fc600078e001b */
[----:B------:R-:W-:Y:S04]  /*13c90*/  STL.64 [R1+0x3948], R6 ;  /* 0x0039480601007387 */ /* 0x000fe80000100a00 */
[----:B----4-:R0:W-:Y:S04]  /*13ca0*/  STL.64 [R1+0x3940], R4 ;  /* 0x0039400401007387 */ /* 0x0101e80000100a00 */
[----:B0-----:R-:W4:Y:S04]  /*13cb0*/  LDL.LU.64 R4, [R1+0xff0] ;  /* 0x000ff00001047983 */ /* 0x001f280000300a00 */
[----:B------:R-:W4:Y:S04]  /*13cc0*/  LDL.LU.64 R6, [R1+0xff8] ;  /* 0x000ff80001067983 */ /* 0x000f280000300a00 */
[----:B------:R-:W-:Y:S01]  /*13cd0*/  STL [R1+0x29c8], R11 ;  /* 0x0029c80b01007387 */ /* 0x000fe20000100800 */
[----:B--2---:R-:W-:Y:S11]  /*13ce0*/  HMMA.16816.F32 R20, R16, R24, R20 ;  /* 0x000000181014723c */ /* 0x004ff60000001814 */
[----:B------:R-:W-:Y:S11]  /*13cf0*/  @!UPT UIADD3 URZ, URZ, URZ, URZ ;  /* 0x0000003f3f3ff290 */ /* 0x000ff6000fffe03f */
[----:B------:R-:W-:Y:S01]  /*13d00*/  @!UPT UIADD3 URZ, URZ, URZ, URZ ;  /* 0x0000003f3f3ff290 */ /* 0x000fe2000fffe03f */
[----:B------:R0:W-:Y:S04]  /*13d10*/  STL.64 [R1+0x1010], R20 ;  /* 0x0010101401007387 */ /* 0x0001e80000100a00 */
[----:B------:R1:W-:Y:S01]  /*13d20*/  STL.64 [R1+0x1018], R22 ;  /* 0x0010181601007387 */ /* 0x0003e20000100a00 */
[----:B0-----:R-:W-:-:S03]  /*13d30*/  IMAD.MOV.U32 R20, RZ, RZ, R24 ;  /* 0x000000ffff147224 */ /* 0x001fc600078e0018 */
[----:B-1----:R-:W2:Y:S01]  /*13d40*/  LDL.LU R23, [R1+0x3974] ;  /* 0x0039740001177983 */ /* 0x002ea20000300800 */
[----:B------:R-:W-:-:S03]  /*13d50*/  IMAD.MOV.U32 R22, RZ, RZ, R25 ;  /* 0x000000ffff167224 */ /* 0x000fc600078e0019 */
[----:B------:R-:W2:Y:S04]  /*13d60*/  LDL.LU R21, [R1+0x3970] ;  /* 0x0039700001157983 */ /* 0x000ea80000300800 */
[----:B------:R-:W2:Y:S04]  /*13d70*/  LDL.LU.64 R26, [R1+0x3968] ;  /* 0x00396800011a7983 */ /* 0x000ea80000300a00 */
[----:B------:R-:W2:Y:S02]  /*13d80*/  LDL.LU.64 R24, [R1+0x3960] ;  /* 0x0039600001187983 */ /* 0x000ea40000300a00 */
[----:B--2---:R-:W-:Y:S11]  /*13d90*/  HMMA.16816.F32 R12, R16, R24, R12 ;  /* 0x00000018100c723c */ /* 0x004ff6000000180c */
[----:B------:R-:W-:Y:S11]  /*13da0*/  @!UPT UIADD3 URZ, URZ, URZ, URZ ;  /* 0x0000003f3f3ff290 */ /* 0x000ff6000fffe03f */
[----:B------:R-:W-:Y:S01]  /*13db0*/  @!UPT UIADD3 URZ, URZ, URZ, URZ ;  /* 0x0000003f3f3ff290 */ /* 0x000fe2000fffe03f */
[----:B------:R-:W-:Y:S01]  /*13dc0*/  STL [R1+0x1000], R12 ;  /* 0x0010000c01007387 */ /* 0x000fe20000100800 */
[----:B------:R-:W-:-:S03]  /*13dd0*/  IMAD.MOV.U32 R11, RZ, RZ, R13 ;  /* 0x000000ffff0b7224 */ /* 0x000fc600078e000d */
[----:B------:R0:W-:Y:S04]  /*13de0*/  STL.64 [R1+0x1008], R14 ;  /* 0x0010080e01007387 */ /* 0x0001e80000100a00 */
[----:B0-----:R-:W2:Y:S04]  /*13df0*/  LDL.LU.64 R14, [R1+0x3958] ;  /* 0x00395800010e7983 */ /* 0x001ea80000300a00 */
[----:B------:R-:W4:Y:S04]  /*13e00*/  LDL.LU.64 R12, [R1+0x3950] ;  /* 0x00395000010c7983 */ /* 0x000f280000300a00 */
[----:B------:R-:W-:Y:S04]  /*13e10*/  STL.64 [R1+0x3858], R26 ;  /* 0x0038581a01007387 */ /* 0x000fe80000100a00 */
[----:B------:R0:W-:Y:S04]  /*13e20*/  STL.64 [R1+0x3850], R24 ;  /* 0x0038501801007387 */ /* 0x0001e80000100a00 */
[----:B0-----:R-:W2:Y:S04]  /*13e30*/  LDL.LU.64 R24, [R1+0xfe0] ;  /* 0x000fe00001187983 */ /* 0x001ea80000300a00 */
[----:B------:R-:W2:Y:S04]  /*13e40*/  LDL.LU.64 R26, [R1+0xfe8] ;  /* 0x000fe800011a7983 */ /* 0x000ea80000300a00 */
[----:B------:R-:W-:Y:S01]  /*13e50*/  STL [R1+0x35c0], R11 ;  /* 0x0035c00b01007387 */ /* 0x000fe20000100800 */
[C---:B----4-:R-:W-:Y:S08]  /*13e60*/  HMMA.16816.F32 R4, R16.reuse, R12, R4 ;  /* 0x0000000c1004723c */ /* 0x050ff00000001804 */
[----:B--2---:R-:W-:Y:S11]  /*13e70*/  HMMA.16816.F32 R24, R16, R8, R24 ;  /* 0x000000081018723c */ /* 0x004ff60000001818 */
[----:B------:R-:W-:Y:S04]  /*13e80*/  @!UPT UIADD3 URZ, URZ, URZ, URZ ;  /* 0x0000003f3f3ff290 */ /* 0x000fe8000fffe03f */
[----:B------:R-:W-:Y:S04]  /*13e90*/  STL.64 [R1+0xff0], R4 ;  /* 0x000ff00401007387 */ /* 0x000fe80000100a00 */
[----:B------:R0:W-:Y:S04]  /*13ea0*/  STL.64 [R1+0xff8], R6 ;  /* 0x000ff80601007387 */ /* 0x0001e80000100a00 */
[----:B0-----:R-:W2:Y:S04]  /*13eb0*/  LDL.LU.64 R6, [R1+0x3948] ;  /* 0x0039480001067983 */ /* 0x001ea80000300a00 */
[----:B------:R-:W4:Y:S04]  /*13ec0*/  LDL.LU.64 R4, [R1+0x3940] ;  /* 0x0039400001047983 */ /* 0x000f280000300a00 */
[----:B------:R-:W-:Y:S04]  /*13ed0*/  STL.64 [R1+0x3848], R12 ;  /* 0x0038480c01007387 */ /* 0x000fe80000100a00 */
[----:B------:R0:W-:Y:S04]  /*13ee0*/  STL.64 [R1+0xfe0], R24 ;  /* 0x000fe01801007387 */ /* 0x0001e80000100a00 */
[----:B------:R-:W-:Y:S01]  /*13ef0*/  STL.64 [R1+0xfe8], R26 ;  /* 0x000fe81a01007387 */ /* 0x000fe20000100a00 */
[----:B0-----:R-:W-:-:S02]  /*13f00*/  IMAD.MOV.U32 R24, RZ, RZ, R23 ;  /* 0x000000ffff187224 */ /* 0x001fc400078e0017 */
[----:B------:R-:W-:Y:S01]  /*13f10*/  IMAD.MOV.U32 R25, RZ, RZ, R21 ;  /* 0x000000ffff197224 */ /* 0x000fe200078e0015 */
[----:B------:R-:W2:Y:S04]  /*13f20*/  LDL.LU R23, [R1+0x3938] ;  /* 0x0039380001177983 */ /* 0x000ea80000300800 */
[----:B------:R-:W2:Y:S04]  /*13f30*/  LDL.LU R21, [R1+0x3934] ;  /* 0x0039340001157983 */ /* 0x000ea80000300800 */
[----:B------:R-:W2:Y:S04]  /*13f40*/  LDL.64 R12, [R1+0xb0] ;  /* 0x0000b000010c7983 */ /* 0x000ea80000100a00 */
[----:B------:R0:W-:Y:S04]  /*13f50*/  STL.64 [R1+0x38d0], R24 ;  /* 0x0038d01801007387 */ /* 0x0001e80000100a00 */
[----:B0-----:R-:W4:Y:S04]  /*13f60*/  LDL.LU.64 R24, [R1+0x940] ;  /* 0x0009400001187983 */ /* 0x001f280000300a00 */
[----:B------:R-:W4:Y:S04]  /*13f70*/  LDL.LU.64 R26, [R1+0x948] ;  /* 0x00094800011a7983 */ /* 0x000f280000300a00 */
[----:B------:R-:W-:Y:S01]  /*13f80*/  STL.64 [R1+0x3860], R8 ;  /* 0x0038600801007387 */ /* 0x000fe20000100a00 */
[----:B----4-:R-:W-:Y:S03]  /*13f90*/  HMMA.16816.F32 R16, R16, R4, R24 ;  /* 0x000000041010723c */ /* 0x010fe60000001818 */
[----:B------:R-:W4:Y:S04]  /*13fa0*/  LDL.LU.64 R24, [R1+0x920] ;  /* 0x0009200001187983 */ /* 0x000f280000300a00 */
[----:B------:R-:W4:Y:S11]  /*13fb0*/  LDL.LU.64 R26, [R1+0x928] ;  /* 0x00092800011a7983 */ /* 0x000f360000300a00 */
[----:B------:R-:W-:Y:S05]  /*13fc0*/  @!UPT UIADD3 URZ, URZ, URZ, URZ ;  /* 0x0000003f3f3ff290 */ /* 0x000fea000fffe03f */
[----:B------:R0:W-:Y:S04]  /*13fd0*/  STL.64 [R1+0x940], R16 ;  /* 0x0009401001007387 */ /* 0x0001e80000100a00 */
[----:B------:R-:W-:Y:S04]  /*13fe0*/  STL.64 [R1+0x948], R18 ;  /* 0x0009481201007387 */ /* 0x000fe80000100a00 */
[----:B------:R-:W-:Y:S01]  /*13ff0*/  STL.64 [R1+0x38e0], R4 ;  /* 0x0038e00401007387 */ /* 0x000fe20000100a00 */
[----:B0-----:R-:W-:Y:S02]  /*14000*/  IMAD.MOV.U32 R16, RZ, RZ, R20 ;  /* 0x000000ffff107224 */ /* 0x001fe400078e0014 */
[----:B------:R-:W-:Y:S01]  /*14010*/  IMAD.MOV.U32 R17, RZ, RZ, R22 ;  /* 0x000000ffff117224 */ /* 0x000fe200078e0016 */
[----:B------:R-:W3:Y:S04]  /*14020*/  LDL.LU R20, [R1+0x3930] ;  /* 0x0039300001147983 */ /* 0x000ee80000300800 */
[----:B------:R-:W3:Y:S04]  /*14030*/  LDL.LU R22, [R1+0x392c] ;  /* 0x00392c0001167983 */ /* 0x000ee80000300800 */
[----:B------:R0:W-:Y:S02]  /*14040*/  STL.64 [R1+0x3868], R16 ;  /* 0x0038681001007387 */ /* 0x0001e40000100a00 */
[----:B0-----:R-:W-:-:S02]  /*14050*/  IMAD.MOV.U32 R16, RZ, RZ, R15 ;  /* 0x000000ffff107224 */ /* 0x001fc400078e000f */
[----:B------:R-:W-:-:S05]  /*14060*/  IMAD.MOV.U32 R17, RZ, RZ, R14 ;  /* 0x000000ffff117224 */ /* 0x000fca00078e000e */
[----:B------:R2:W-:Y:S02]  /*14070*/  STL.64 [R1+0x38d8], R16 ;  /* 0x0038d81001007387 */ /* 0x0005e40000100a00 */
[----:B--2---:R-:W-:Y:S02]  /*14080*/  IMAD.MOV.U32 R16, RZ, RZ, R23 ;  /* 0x000000ffff107224 */ /* 0x004fe400078e0017 */
[----:B------:R-:W2:Y:S04]  /*14090*/  LDL.LU R23, [R1+0x3928] ;  /* 0x0039280001177983 */ /* 0x000ea80000300800 */
[----:B------:R-:W2:Y:S01]  /*140a0*/  LDL R17, [R1+0x84] ;  /* 0x0000840001117983 */ /* 0x000ea20000100800 */
[----:B------:R-:W-:Y:S02]  /*140b0*/  IMAD.MOV.U32 R8, RZ, RZ, R7 ;  /* 0x000000ffff087224 */ /* 0x000fe400078e0007 */
[----:B------:R-:W-:Y:S01]  /*140c0*/  IMAD.MOV.U32 R9, RZ, RZ, R6 ;  /* 0x000000ffff097224 */ /* 0x000fe200078e0006 */
[----:B--2---:R3:W-:Y:S02]  /*140d0*/  STL.64 [R1+0x38f0], R16 ;  /* 0x0038f01001007387 */ /* 0x0047e40000100a00 */
[----:B---3--:R-:W-:-:S02]  /*140e0*/  IMAD.MOV.U32 R16, RZ, RZ, R20 ;  /* 0x000000ffff107224 */ /* 0x008fc400078e0014 */
[----:B------:R-:W-:Y:S01]  /*140f0*/  IMAD.MOV.U32 R17, RZ, RZ, R21 ;  /* 0x000000ffff117224 */ /* 0x000fe200078e0015 */
[----:B------:R-:W4:Y:S04]  /*14100*/  LDL.LU R20, [R1+0x3924] ;  /* 0x0039240001147983 */ /* 0x000f280000300800 */
[----:B------:R-:W4:Y:S04]  /*14110*/  LDL.LU R21, [R1+0x3920] ;  /* 0x0039200001157983 */ /* 0x000f280000300800 */
[----:B------:R0:W-:Y:S02]  /*14120*/  STL.64 [R1+0x3900], R16 ;  /* 0x0039001001007387 */ /* 0x0001e40000100a00 */
[----:B0-----:R-:W-:-:S02]  /*14130*/  IMAD.MOV.U32 R16, RZ, RZ, R22 ;  /* 0x000000ffff107224 */ /* 0x001fc400078e0016 */
[----:B------:R-:W4:Y:S01]  /*14140*/  LDL.LU R22, [R1+0x391c] ;  /* 0x00391c0001167983 */ /* 0x000f220000300800 */
[----:B------:R-:W-:-:S03]  /*14150*/  IMAD.MOV.U32 R17, RZ, RZ, R23 ;  /* 0x000000ffff117224 */ /* 0x000fc600078e0017 */
[----:B------:R-:W4:Y:S04]  /*14160*/  LDL.LU R23, [R1+0x3918] ;  /* 0x0039180001177983 */ /* 0x000f280000300800 */
[----:B------:R0:W-:Y:S02]  /*14170*/  STL.64 [R1+0x3870], R8 ;  /* 0x0038700801007387 */ /* 0x0001e40000100a00 */
[----:B0-----:R-:W-:Y:S02]  /*14180*/  IMAD.MOV.U32 R8, RZ, RZ, R3 ;  /* 0x000000ffff087224 */ /* 0x001fe400078e0003 */
[----:B------:R-:W-:-:S05]  /*14190*/  IMAD.MOV.U32 R9, RZ, RZ, R2 ;  /* 0x000000ffff097224 */ /* 0x000fca00078e0002 */
[----:B------:R0:W-:Y:S04]  /*141a0*/  STL.64 [R1+0x3888], R8 ;  /* 0x0038880801007387 */ /* 0x0001e80000100a00 */
[----:B------:R1:W-:Y:S04]  /*141b0*/  STL [R1+0x38f8], R10 ;  /* 0x0038f80a01007387 */ /* 0x0003e80000100800 */
[----:B0-----:R-:W2:Y:S04]  /*141c0*/  LDL.LU.64 R8, [R1+0x900] ;  /* 0x0009000001087983 */ /* 0x001ea80000300a00 */
[----:B-1----:R-:W3:Y:S04]  /*141d0*/  LDL.LU.64 R10, [R1+0x908] ;  /* 0x00090800010a7983 */ /* 0x002ee80000300a00 */
[----:B---3--:R-:W-:Y:S04]  /*141e0*/  STL.64 [R1+0x3910], R10 ;  /* 0x0039100a01007387 */ /* 0x008fe80000100a00 */
[----:B--2---:R0:W-:Y:S04]  /*141f0*/  STL.64 [R1+0x3908], R8 ;  /* 0x0039080801007387 */ /* 0x0041e80000100a00 */
[----:B0-----:R-:W2:Y:S04]  /*14200*/  LDL.LU.64 R8, [R1+0x910] ;  /* 0x0009100001087983 */ /* 0x001ea80000300a00 */
[----:B------:R-:W2:Y:S01]  /*14210*/  LDL.LU.64 R10, [R1+0x918] ;  /* 0x00091800010a7983 */ /* 0x000ea20000300a00 */
[----:B----4-:R-:W-:Y:S01]  /*14220*/  HMMA.16816.F32 R4, R20, R12, R24 ;  /* 0x0000000c1404723c */ /* 0x010fe20000001818 */
[----:B------:R-:W-:-:S02]  /*14230*/  IMAD.MOV.U32 R3, RZ, RZ, R12 ;  /* 0x000000ffff037224 */ /* 0x000fc400078e000c */
[----:B------:R-:W-:Y:S11]  /*14240*/  IMAD.MOV.U32 R2, RZ, RZ, R13 ;  /* 0x000000ffff027224 */ /* 0x000ff600078e000d */
[----:B------:R-:W-:Y:S09]  /*14250*/  @!UPT UIADD3 URZ, URZ, URZ, URZ ;  /* 0x0000003f3f3ff290 */ /* 0x000ff2000fffe03f */
[----:B------:R0:W-:Y:S04]  /*14260*/  STL.64 [R1+0x920], R4 ;  /* 0x0009200401007387 */ /* 0x0001e80000100a00 */
[----:B------:R1:W-:Y:S04]  /*14270*/  STL.64 [R1+0x928], R6 ;  /* 0x0009280601007387 */ /* 0x0003e80000100a00 */
[----:B0-----:R-:W3:Y:S04]  /*14280*/  LDL.LU.64 R4, [R1+0x8f0] ;  /* 0x0008f00001047983 */ /* 0x001ee80000300a00 */
[----:B-1----:R-:W3:Y:S04]  /*14290*/  LDL.LU.64 R6, [R1+0x8f8] ;  /* 0x0008f80001067983 */ /* 0x002ee80000300a00 */
[----:B------:R-:W4:Y:S04]  /*142a0*/  LDL.LU.64 R24, [R1+0x8e0] ;  /* 0x0008e00001187983 */ /* 0x000f280000300a00 */
[----:B------:R-:W4:Y:S04]  /*142b0*/  LDL.LU.64 R26, [R1+0x8e8] ;  /* 0x0008e800011a7983 */ /* 0x000f280000300a00 */
[----:B------:R-:W3:Y:S04]  /*142c0*/  LDL.LU.64 R12, [R1+0x8d0] ;  /* 0x0008d000010c7983 */ /* 0x000ee80000300a00 */
[----:B------:R-:W3:Y:S01]  /*142d0*/  LDL.LU.64 R14, [R1+0x8d8] ;  /* 0x0008d800010e7983 */ /* 0x000ee20000300a00 */
[C---:B--2---:R-:W-:Y:S03]  /*142e0*/  HMMA.16816.F32 R16, R20.reuse, R16, R8 ;  /* 0x000000101410723c */ /* 0x044fe60000001808 */
[----:B------:R-:W2:Y:S04]  /*142f0*/  LDL.LU.64 R10, [R1+0x3910] ;  /* 0x00391000010a7983 */ /* 0x000ea80000300a00 */
[----:B------:R-:W2:Y:S11]  /*14300*/  LDL.LU.64 R8, [R1+0x3908] ;  /* 0x0039080001087983 */ /* 0x000eb60000300a00 */
[----:B------:R-:W-:Y:S05]  /*14310*/  @!UPT UIADD3 URZ, URZ, URZ, URZ ;  /* 0x0000003f3f3ff290 */ /* 0x000fea000fffe03f */
[----:B------:R0:W-:Y:S04]  /*14320*/  STL.64 [R1+0x910], R16 ;  /* 0x0009101001007387 */ /* 0x0001e80000100a00 */
[----:B------:R2:W-:Y:S04]  /*14330*/  STL.64 [R1+0x918], R18 ;  /* 0x0009181201007387 */ /* 0x0005e80000100a00 */
[----:B0-----:R-:W2:Y:S02]  /*14340*/  LDL.LU.64 R16, [R1+0x3900] ;  /* 0x0039000001107983 */ /* 0x001ea40000300a00 */
[C---:B--2---:R-:W-:Y:S02]  /*14350*/  HMMA.16816.F32 R16, R20.reuse, R16, R8 ;  /* 0x000000101410723c */ /* 0x044fe40000001808 */
[----:B------:R-:W2:Y:S11]  /*14360*/  LDL.LU R10, [R1+0x38f8] ;  /* 0x0038f800010a7983 */ /* 0x000eb60000300800 */
[----:B------:R-:W-:Y:S10]  /*14370*/  @!UPT UIADD3 URZ, URZ, URZ, URZ ;  /* 0x0000003f3f3ff290 */ /* 0x000ff4000fffe03f */
[----:B------:R0:W-:Y:S04]  /*14380*/  STL.64 [R1+0x900], R16 ;  /* 0x0009001001007387 */ /* 0x0001e80000100a00 */
[----:B------:R3:W-:Y:S04]  /*14390*/  STL.64 [R1+0x908], R18 ;  /* 0x0009081201007387 */ /* 0x0007e80000100a00 */
[----:B0-----:R-:W3:Y:S04]  /*143a0*/  LDL.LU.64 R16, [R1+0x38f0] ;  /* 0x0038f00001107983 */ /* 0x001ee80000300a00 */
[----:B------:R-:W2:Y:S04]  /*143b0*/  LDL R8, [R1+0x30] ;  /* 0x0000300001087983 */ /* 0x000ea80000100800 */
[----:B------:R-:W2:Y:S01]  /*143c0*/  LDL R9, [R1+0x34] ;  /* 0x0000340001097983 */ /* 0x000ea20000100800 */
[----:B---3--:R-:W-:Y:S03]  /*143d0*/  HMMA.16816.F32 R16, R20, R16, R4 ;  /* 0x000000101410723c */ /* 0x008fe60000001804 */
[----:B--2---:R0:W-:Y:S02]  /*143e0*/  STL.64 [R1+0x38a0], R8 ;  /* 0x0038a00801007387 */ /* 0x0041e40000100a00 */
[----:B0-----:R-:W-:-:S02]  /*143f0*/  IMAD.MOV.U32 R8, RZ, RZ, R0 ;  /* 0x000000ffff087224 */ /* 0x001fc400078e0000 */
[----:B------:R-:W-:Y:S01]  /*14400*/  IMAD.MOV.U32 R9, RZ, RZ, R29 ;  /* 0x000000ffff097224 */ /* 0x000fe200078e001d */
[----:B------:R-:W2:Y:S04]  /*14410*/  LDL.LU R0, [R1+0x38e8] ;  /* 0x0038e80001007983 */ /* 0x000ea80000300800 */
[----:B------:R-:W-:Y:S04]  /*14420*/  STL.64 [R1+0x38b8], R8 ;  /* 0x0038b80801007387 */ /* 0x000fe80000100a00 */
[----:B------:R-:W3:Y:S07]  /*14430*/  LDL.LU.64 R4, [R1+0x38e0] ;  /* 0x0038e00001047983 */ /* 0x000eee0000300a00 */
[----:B------:R0:W-:Y:S04]  /*14440*/  STL.64 [R1+0x8f0], R16 ;  /* 0x0008f01001007387 */ /* 0x0001e80000100a00 */
[----:B0-----:R-:W4:Y:S01]  /*14450*/  LDL.LU.64 R16, [R1+0x38d8] ;  /* 0x0038d80001107983 */ /* 0x001f220000300a00 */
[----:B------:R-:W-:-:S02]  /*14460*/  IMAD.MOV.U32 R7, RZ, RZ, R19 ;  /* 0x000000ffff077224 */ /* 0x000fc400078e0013 */
[----:B------:R-:W-:-:S03]  /*14470*/  IMAD.MOV.U32 R6, RZ, RZ, R18 ;  /* 0x000000ffff067224 */ /* 0x000fc600078e0012 */
[----:B------:R-:W-:Y:S04]  /*14480*/  STL [R1+0x28c4], R7 ;  /* 0x0028c40701007387 */ /* 0x000fe80000100800 */
[----:B------:R-:W-:Y:S01]  /*14490*/  STL [R1+0x28c0], R6 ;  /* 0x0028c00601007387 */ /* 0x000fe20000100800 */
[C---:B----4-:R-:W-:Y:S03]  /*144a0*/  HMMA.16816.F32 R16, R20.reuse, R16, R24 ;  /* 0x000000101410723c */ /* 0x050fe60000001818 */
[----:B------:R-:W4:Y:S11]  /*144b0*/  LDL.LU.64 R24, [R1+0x38d0] ;  /* 0x0038d00001187983 */ /* 0x000f360000300a00 */
[----:B------:R-:W-:Y:S09]  /*144c0*/  @!UPT UIADD3 URZ, URZ, URZ, URZ ;  /* 0x0000003f3f3ff290 */ /* 0x000ff2000fffe03f */
[----:B------:R0:W-:Y:S04]  /*144d0*/  STL.64 [R1+0x8e0], R16 ;  /* 0x0008e01001007387 */ /* 0x0001e80000100a00 */
[----:B------:R1:W-:Y:S01]  /*144e0*/  STL.64 [R1+0x8e8], R18 ;  /* 0x0008e81201007387 */ /* 0x0003e20000100a00 */
[----:B----4-:R-:W-:Y:S11]  /*144f0*/  HMMA.16816.F32 R12, R20, R24, R12 ;  /* 0x00000018140c723c */ /* 0x010ff6000000180c */
[----:B------:R-:W-:Y:S11]  /*14500*/  @!UPT UIADD3 URZ, URZ, URZ, URZ ;  /* 0x0000003f3f3ff290 */ /* 0x000ff6000fffe03f */
[----:B------:R-:W-:Y:S01]  /*14510*/  @!UPT UIADD3 URZ, URZ, URZ, URZ ;  /* 0x0000003f3f3ff290 */ /* 0x000fe2000fffe03f */
[----:B------:R-:W-:Y:S04]  /*14520*/  STL.64 [R1+0x8d0], R12 ;  /* 0x0008d00c01007387 */ /* 0x000fe80000100a00 */
[----:B0-----:R-:W4:Y:S04]  /*14530*/  LDL.LU.64 R16, [R1+0x880] ;  /* 0x0008800001107983 */ /* 0x001f280000300a00 */
[----:B-1----:R-:W2:Y:S04]  /*14540*/  LDL.LU.64 R18, [R1+0x888] ;  /* 0x0008880001127983 */ /* 0x002ea80000300a00 */
[----:B--2---:R-:W-:Y:S04]  /*14550*/  STL.64 [R1+0x3880], R18 ;  /* 0x0038801201007387 */ /* 0x004fe80000100a00 */
[----:B----4-:R0:W-:Y:S04]  /*14560*/  STL.64 [R1+0x3878], R16 ;  /* 0x0038781001007387 */ /* 0x0101e80000100a00 */
[----:B0-----:R-:W2:Y:S04]  /*14570*/  LDL.LU.64 R16, [R1+0x890] ;  /* 0x0008900001107983 */ /* 0x001ea80000300a00 */
[----:B------:R-:W4:Y:S04]  /*14580*/  LDL.LU.64 R18, [R1+0x898] ;  /* 0x0008980001127983 */ /* 0x000f280000300a00 */
[----:B----4-:R-:W-:Y:S04]  /*14590*/  STL.64 [R1+0x3898], R18 ;  /* 0x0038981201007387 */ /* 0x010fe80000100a00 */
[----:B--2---:R0:W-:Y:S04]  /*145a0*/  STL.64 [R1+0x3890], R16 ;  /* 0x0038901001007387 */ /* 0x0041e80000100a00 */
[----:B0-----:R-:W2:Y:S04]  /*145b0*/  LDL.LU.64 R16, [R1+0x8a0] ;  /* 0x0008a00001107983 */ /* 0x001ea80000300a00 */
[----:B------:R-:W4:Y:S04]  /*145c0*/  LDL.LU.64 R18, [R1+0x8a8] ;  /* 0x0008a80001127983 */ /* 0x000f280000300a00 */
[----:B----4-:R-:W-:Y:S04]  /*145d0*/  STL.64 [R1+0x38b0], R18 ;  /* 0x0038b01201007387 */ /* 0x010fe80000100a00 */
[----:B--2---:R0:W-:Y:S04]  /*145e0*/  STL.64 [R1+0x38a8], R16 ;  /* 0x0038a81001007387 */ /* 0x0041e80000100a00 */
[----:B0-----:R-:W2:Y:S04]  /*145f0*/  LDL.LU.64 R16, [R1+0x8b0] ;  /* 0x0008b00001107983 */ /* 0x001ea80000300a00 */
[----:B------:R-:W4:Y:S01]  /*14600*/  LDL.LU.64 R18, [R1+0x8b8] ;  /* 0x0008b80001127983 */ /* 0x000f220000300a00 */
[----:B------:R-:W-:-:S02]  /*14610*/  IMAD.MOV.U32 R8, RZ, RZ, R28 ;  /* 0x000000ffff087224 */ /* 0x000fc400078e001c */
[----:B------:R-:W-:Y:S01]  /*14620*/  IMAD.MOV.U32 R9, RZ, RZ, R10 ;  /* 0x000000ffff097224 */ /* 0x000fe200078e000a */
[----:B----4-:R-:W-:Y:S04]  /*14630*/  STL.64 [R1+0x38c8], R18 ;  /* 0x0038c81201007387 */ /* 0x010fe80000100a00 */
[----:B--2---:R0:W-:Y:S04]  /*14640*/  STL.64 [R1+0x38c0], R16 ;  /* 0x0038c01001007387 */ /* 0x0041e80000100a00 */
[----:B0-----:R-:W2:Y:S04]  /*14650*/  LDL.LU.64 R16, [R1+0x8c0] ;  /* 0x0008c00001107983 */ /* 0x001ea80000300a00 */
[----:B------:R-:W2:Y:S01]  /*14660*/  LDL.LU.64 R18, [R1+0x8c8] ;  /* 0x0008c80001127983 */ /* 0x000ea20000300a00 */
[----:B------:R-:W-:-:S02]  /*14670*/  IMAD.MOV.U32 R6, RZ, RZ, R15 ;  /* 0x000000ffff067224 */ /* 0x000fc400078e000f */
[----:B------:R-:W-:Y:S01]  /*14680*/  IMAD.MOV.U32 R7, RZ, RZ, R14 ;  /* 0x000000ffff077224 */ /* 0x000fe200078e000e */
[----:B------:R-:W4:Y:S04]  /*14690*/  LDL.LU.64 R24, [R1+0x870] ;  /* 0x0008700001187983 */ /* 0x000f280000300a00 */
[----:B------:R-:W4:Y:S04]  /*146a0*/  LDL.LU.64 R26, [R1+0x878] ;  /* 0x00087800011a7983 */ /* 0x000f280000300a00 */
[----:B------:R-:W3:Y:S04]  /*146b0*/  LDL.LU.64 R12, [R1+0x860] ;  /* 0x00086000010c7983 */ /* 0x000ee80000300a00 */
[----:B------:R-:W3:Y:S04]  /*146c0*/  LDL.LU.64 R14, [R1+0x868] ;  /* 0x00086800010e7983 */ /* 0x000ee80000300a00 */
[----:B------:R-:W-:Y:S04]  /*146d0*/  STL [R1+0x28cc], R6 ;  /* 0x0028cc0601007387 */ /* 0x000fe80000100800 */
[----:B------:R-:W-:Y:S01]  /*146e0*/  STL [R1+0x28c8], R7 ;  /* 0x0028c80701007387 */ /* 0x000fe20000100800 */
[C---:B--2---:R-:W-:Y:S03]  /*146f0*/  HMMA.16816.F32 R8, R20.reuse, R8, R16 ;  /* 0x000000081408723c */ /* 0x044fe60000001810 */
[----:B------:R-:W2:Y:S04]  /*14700*/  LDL.LU.64 R18, [R1+0x38c8] ;  /* 0x0038c80001127983 */ /* 0x000ea80000300a00 */
[----:B------:R-:W2:Y:S11]  /*14710*/  LDL.LU.64 R16, [R1+0x38c0] ;  /* 0x0038c00001107983 */ /* 0x000eb60000300a00 */
[----:B------:R-:W-:Y:S05]  /*14720*/  @!UPT UIADD3 URZ, URZ, URZ, URZ ;  /* 0x0000003f3f3ff290 */ /* 0x000fea000fffe03f */
[----:B------:R0:W-:Y:S04]  /*14730*/  STL.64 [R1+0x8c0], R8 ;  /* 0x0008c00801007387 */ /* 0x0001e80000100a00 */
[----:B------:R2:W-:Y:S04]  /*14740*/  STL.64 [R1+0x8c8], R10 ;  /* 0x0008c80a01007387 */ /* 0x0005e80000100a00 */
[----:B0-----:R-:W2:Y:S02]  /*14750*/  LDL.LU.64 R8, [R1+0x38b8] ;  /* 0x0038b80001087983 */ /* 0x001ea40000300a00 */
[----:B--2---:R-:W-:Y:S02]  /*14760*/  HMMA.16816.F32 R8, R20, R8, R16 ;  /* 0x000000081408723c */ /* 0x004fe40000001810 */
[----:B------:R-:W2:Y:S04]  /*14770*/  LDL.LU.64 R18, [R1+0x38b0] ;  /* 0x0038b00001127983 */ /* 0x000ea80000300a00 */
[----:B------:R-:W2:Y:S11]  /*14780*/  LDL.LU.64 R16, [R1+0x38a8] ;  /* 0x0038a80001107983 */ /* 0x000eb60000300a00 */
[----:B------:R-:W-:Y:S06]  /*14790*/  @!UPT UIADD3 URZ, URZ, URZ, URZ ;  /* 0x0000003f3f3ff290 */ /* 0x000fec000fffe03f */
[----:B------:R0:W-:Y:S04]  /*147a0*/  STL.64 [R1+0x8b0], R8 ;  /* 0x0008b00801007387 */ /* 0x0001e80000100a00 */
[----:B0-----:R-:W2:Y:S01]  /*147b0*/  LDL.LU.64 R8, [R1+0x38a0] ;  /* 0x0038a00001087983 */ /* 0x001ea20000300a00 */
[----:B------:R-:W-:Y:S02]  /*147c0*/  IMAD.MOV.U32 R6, RZ, RZ, R10 ;  /* 0x000000ffff067224 */ /* 0x000fe400078e000a */
[----:B------:R-:W-:-:S05]  /*147d0*/  IMAD.MOV.U32 R7, RZ, RZ, R11 ;  /* 0x000000ffff077224 */ /* 0x000fca00078e000b */
[----:B------:R-:W-:Y:S04]  /*147e0*/  STL [R1+0x28d4], R7 ;  /* 0x0028d40701007387 */ /* 0x000fe80000100800 */
[----:B------:R-:W-:Y:S04]  /*147f0*/  STL [R1+0x28d0], R6 ;  /* 0x0028d00601007387 */ /* 0x000fe80000100800 */
[----:B---3--:R0:W-:Y:S04]  /*14800*/  STL.64 [R1+0x3840], R4 ;  /* 0x0038400401007387 */ /* 0x0081e80000100a00 */
[----:B0-----:R-:W3:Y:S04]  /*14810*/  LDL.LU.64 R4, [R1+0x850] ;  /* 0x0008500001047983 */ /* 0x001ee80000300a00 */
        /* <DEDUP_REMOVED lines=9> */
[----:B------:R-:W2:Y:S04]  /*148b0*/  LDL.LU.64 R18, [R1+0x3880] ;  /* 0x0038800001127983 */ /* 0x000ea80000300a00 */
[----:B------:R-:W2:Y:S11]  /*148c0*/  LDL.LU.64 R16, [R1+0x3878] ;  /* 0x0038780001107983 */ /* 0x000eb60000300a00 */
[----:B------:R-:W-:Y:S06]  /*148d0*/  @!UPT UIADD3 URZ, URZ, URZ, URZ ;  /* 0x0000003f3f3ff290 */ /* 0x000fec000fffe03f */
[----:B------:R0:W-:Y:S04]  /*148e0*/  STL.64 [R1+0x890], R8 ;  /* 0x0008900801007387 */ /* 0x0001e80000100a00 */
[----:B------:R2:W-:Y:S04]  /*148f0*/  STL.64 [R1+0x898], R10 ;  /* 0x0008980a01007387 */ /* 0x0005e80000100a00 */
[----:B0-----:R-:W2:Y:S02]  /*14900*/  LDL.LU.64 R8, [R1+0x3870] ;  /* 0x0038700001087983 */ /* 0x001ea40000300a00 */
[C---:B--2---:R-:W-:Y:S02]  /*14910*/  HMMA.16816.F32 R8, R20.reuse, R8, R16 ;  /* 0x000000081408723c */ /* 0x044fe40000001810 */
[----:B------:R-:W4:Y:S11]  /*14920*/  LDL.LU.64 R16, [R1+0x3868] ;  /* 0x0038680001107983 */ /* 0x000f360000300a00 */
[----:B------:R-:W-:Y:S10]  /*14930*/  @!UPT UIADD3 URZ, URZ, URZ, URZ ;  /* 0x0000003f3f3ff290 */ /* 0x000ff4000fffe03f */
[----:B------:R0:W-:Y:S04]  /*14940*/  STL.64 [R1+0x880], R8 ;  /* 0x0008800801007387 */ /* 0x0001e80000100a00 */
[----:B------:R-:W-:Y:S04]  /*14950*/  STL.64 [R1+0x888], R10 ;  /* 0x0008880a01007387 */ /* 0x000fe80000100a00 */
[----:B0-----:R-:W2:Y:S01]  /*14960*/  LDL.LU.64 R8, [R1+0x3860] ;  /* 0x0038600001087983 */ /* 0x001ea20000300a00 */
[C---:B----4-:R-:W-:Y:S03]  /*14970*/  HMMA.16816.F32 R16, R20.reuse, R16, R24 ;  /* 0x000000101410723c */ /* 0x050fe60000001818 */
[----:B------:R-:W4:Y:S04]  /*14980*/  LDL.LU.64 R26, [R1+0x3858] ;  /* 0x00385800011a7983 */ /* 0x000f280000300a00 */
[----:B------:R-:W2:Y:S11]  /*14990*/  LDL.LU.64 R24, [R1+0x3850] ;  /* 0x0038500001187983 */ /* 0x000eb60000300a00 */
[----:B------:R-:W-:Y:S05]  /*149a0*/  @!UPT UIADD3 URZ, URZ, URZ, URZ ;  /* 0x0000003f3f3ff290 */ /* 0x000fea000fffe03f */
[----:B------:R0:W-:Y:S04]  /*149b0*/  STL.64 [R1+0x870], R16 ;  /* 0x0008701001007387 */ /* 0x0001e80000100a00 */
[----:B------:R1:W-:Y:S04]  /*149c0*/  STL.64 [R1+0x878], R18 ;  /* 0x0008781201007387 */ /* 0x0003e80000100a00 */
[----:B0-----:R-:W3:Y:S04]  /*149d0*/  LDL.LU.64 R16, [R1+0x140] ;  /* 0x0001400001107983 */ /* 0x001ee80000300a00 */
[----:B-1----:R-:W3:Y:S01]  /*149e0*/  LDL.LU.64 R18, [R1+0x148] ;  /* 0x0001480001127983 */ /* 0x002ee20000300a00 */
[----:B--2---:R-:W-:Y:S11]  /*149f0*/  HMMA.16816.F32 R12, R20, R24, R12 ;  /* 0x00000018140c723c */ /* 0x004ff6000000180c */
[----:B------:R-:W-:Y:S11]  /*14a00*/  @!UPT UIADD3 URZ, URZ, URZ, URZ ;  /* 0x0000003f3f3ff290 */ /* 0x000ff6000fffe03f */
[----:B------:R-:W-:Y:S01]  /*14a10*/  @!UPT UIADD3 URZ, URZ, URZ, URZ ;  /* 0x0000003f3f3ff290 */ /* 0x000fe2000fffe03f */
[----:B------:R0:W-:Y:S04]  /*14a20*/  STL.64 [R1+0x860], R12 ;  /* 0x0008600c01007387 */ /* 0x0001e80000100a00 */
[----:B------:R-:W-:Y:S04]  /*14a30*/  STL [R1+0x868], R14 ;  /* 0x0008680e01007387 */ /* 0x000fe80000100800 */
[----:B0-----:R-:W3:Y:S04]  /*14a40*/  LDL.LU.64 R12, [R1+0x3848] ;  /* 0x00384800010c7983 */ /* 0x001ee80000300a00 */
[----:B----4-:R-:W-:Y:S04]  /*14a50*/  STL.64 [R1+0x37b8], R26 ;  /* 0x0037b81a01007387 */ /* 0x010fe80000100a00 */
[----:B------:R0:W-:Y:S04]  /*14a60*/  STL.64 [R1+0x37b0], R24 ;  /* 0x0037b01801007387 */ /* 0x0001e80000100a00 */
[----:B0-----:R-:W2:Y:S01]  /*14a70*/  LDL.64 R24, [R1+0xa0] ;  /* 0x0000a00001187983 */ /* 0x001ea20000100a00 */
[----:B------:R-:W-:-:S03]  /*14a80*/  IMAD.MOV.U32 R10, RZ, RZ, R15 ;  /* 0x000000ffff0a7224 */ /* 0x000fc600078e000f */
[----:B--2---:R0:W-:Y:S04]  /*14a90*/  STL.64 [R1+0x3838], R24 ;  /* 0x0038381801007387 */ /* 0x0041e80000100a00 */
[----:B0-----:R-:W2:Y:S04]  /*14aa0*/  LDL.LU.64 R24, [R1+0x840] ;  /* 0x0008400001187983 */ /* 0x001ea80000300a00 */
[----:B------:R-:W2:Y:S01]  /*14ab0*/  LDL.LU.64 R26, [R1+0x848] ;  /* 0x00084800011a7983 */ /* 0x000ea20000300a00 */
[C---:B---3--:R-:W-:Y:S03]  /*14ac0*/  HMMA.16816.F32 R4, R20.reuse, R12, R4 ;  /* 0x0000000c1404723c */ /* 0x048fe60000001804 */
[----:B------:R-:W-:Y:S11]  /*14ad0*/  STL [R1+0x35c4], R10 ;  /* 0x0035c40a01007387 */ /* 0x000ff60000100800 */
[----:B------:R-:W-:Y:S09]  /*14ae0*/  @!UPT UIADD3 URZ, URZ, URZ, URZ ;  /* 0x0000003f3f3ff290 */ /* 0x000ff2000fffe03f */
[----:B------:R0:W-:Y:S04]  /*14af0*/  STL.64 [R1+0x850], R4 ;  /* 0x0008500401007387 */ /* 0x0001e80000100a00 */
[----:B------:R-:W-:Y:S04]  /*14b00*/  STL.64 [R1+0x858], R6 ;  /* 0x0008580601007387 */ /* 0x000fe80000100a00 */
[----:B0-----:R-:W3:Y:S04]  /*14b10*/  LDL.LU.64 R4, [R1+0x3840] ;  /* 0x0038400001047983 */ /* 0x001ee80000300a00 */
[----:B------:R-:W-:Y:S04]  /*14b20*/  STL [R1+0x37a8], R12 ;  /* 0x0037a80c01007387 */ /* 0x000fe80000100800 */
[----:B------:R0:W-:Y:S04]  /*14b30*/  STL [R1+0x37a4], R13 ;  /* 0x0037a40d01007387 */ /* 0x0001e80000100800 */
[----:B0-----:R-:W4:Y:S01]  /*14b40*/  LDL.64 R12, [R1+0x90] ;  /* 0x00009000010c7983 */ /* 0x001f220000100a00 */
[C---:B--2---:R-:W-:Y:S11]  /*14b50*/  HMMA.16816.F32 R24, R20.reuse, R8, R24 ;  /* 0x000000081418723c */ /* 0x044ff60000001818 */
[----:B------:R-:W-:Y:S11]  /*14b60*/  @!UPT UIADD3 URZ, URZ, URZ, URZ ;  /* 0x0000003f3f3ff290 */ /* 0x000ff6000fffe03f */
[----:B------:R-:W-:Y:S01]  /*14b70*/  @!UPT UIADD3 URZ, URZ, URZ, URZ ;  /* 0x0000003f3f3ff290 */ /* 0x000fe2000fffe03f */
[----:B------:R0:W-:Y:S04]  /*14b80*/  STL.64 [R1+0x840], R24 ;  /* 0x0008401801007387 */ /* 0x0001e80000100a00 */
[----:B------:R1:W-:Y:S04]  /*14b90*/  STL.64 [R1+0x848], R26 ;  /* 0x0008481a01007387 */ /* 0x0003e80000100a00 */
[----:B0-----:R-:W2:Y:S04]  /*14ba0*/  LDL.LU.64 R24, [R1+0xee0] ;  /* 0x000ee00001187983 */ /* 0x001ea80000300a00 */
[----:B-1----:R-:W2:Y:S01]  /*14bb0*/  LDL.LU.64 R26, [R1+0xee8] ;  /* 0x000ee800011a7983 */ /* 0x002ea20000300a00 */
[----:B---3--:R-:W-:Y:S03]  /*14bc0*/  HMMA.16816.F32 R16, R20, R4, R16 ;  /* 0x000000041410723c */ /* 0x008fe60000001810 */
[----:B------:R-:W0:Y:S04]  /*14bd0*/  LDSM.16.MT88.4 R20, [R0+0x180] ;  /* 0x000180000014783b */ /* 0x000e280000004200 */
[----:B------:R-:W-:Y:S04]  /*14be0*/  STL [R1+0x379c], R8 ;  /* 0x00379c0801007387 */ /* 0x000fe80000100800 */
[----:B------:R1:W-:Y:S04]  /*14bf0*/  STL [R1+0x3798], R9 ;  /* 0x0037980901007387 */ /* 0x0003e80000100800 */
[----:B-1----:R-:W4:Y:S04]  /*14c00*/  LDL.LU.64 R8, [R1+0xec0] ;  /* 0x000ec00001087983 */ /* 0x002f280000300a00 */
[----:B------:R-:W4:Y:S04]  /*14c10*/  LDL.LU.64 R10, [R1+0xec8] ;  /* 0x000ec800010a7983 */ /* 0x000f280000300a00 */
[----:B------:R-:W-:Y:S04]  /*14c20*/  STL.64 [R1+0x140], R16 ;  /* 0x0001401001007387 */ /* 0x000fe80000100a00 */
[----:B------:R-:W-:Y:S04]  /*14c30*/  STL.64 [R1+0x148], R18 ;  /* 0x0001481201007387 */ /* 0x000fe80000100a00 */
[----:B------:R-:W2:Y:S04]  /*14c40*/  LDSM.16.MT88.4 R16, [R0+0x100] ;  /* 0x000100000010783b */ /* 0x000ea80000004200 */
[----:B------:R-:W-:Y:S04]  /*14c50*/  STL [R1+0x3794], R4 ;  /* 0x0037940401007387 */ /* 0x000fe80000100800 */
[----:B------:R1:W-:Y:S04]  /*14c60*/  STL [R1+0x3790], R5 ;  /* 0x0037900501007387 */ /* 0x0003e80000100800 */
[----:B-1----:R-:W3:Y:S04]  /*14c70*/  LDL.LU.64 R4, [R1+0xed0] ;  /* 0x000ed00001047983 */ /* 0x002ee80000300a00 */
[----:B------:R-:W3:Y:S04]  /*14c80*/  LDL.LU.64 R6, [R1+0xed8] ;  /* 0x000ed80001067983 */ /* 0x000ee80000300a00 */
[----:B0-----:R-:W-:Y:S04]  /*14c90*/  STL.64 [R1+0x3788], R22 ;  /* 0x0037881601007387 */ /* 0x001fe80000100a00 */
[----:B------:R0:W-:Y:S02]  /*14ca0*/  STL.64 [R1+0x3780], R20 ;  /* 0x0037801401007387 */ /* 0x0001e40000100a00 */
[----:B0-----:R-:W-:-:S02]  /*14cb0*/  IMAD.MOV.U32 R20, RZ, RZ, R3 ;  /* 0x000000ffff147224 */ /* 0x001fc400078e0003 */
[----:B------:R-:W-:Y:S01]  /*14cc0*/  IMAD.MOV.U32 R21, RZ, RZ, R2 ;  /* 0x000000ffff157224 */ /* 0x000fe200078e0002 */
[----:B------:R-:W-:Y:S06]  /*14cd0*/  STL [R1+0x3770], R0 ;  /* 0x0037700001007387 */ /* 0x000fec0000100800 */
[C---:B--2---:R-:W-:Y:S01]  /*14ce0*/  HMMA.16816.F32 R20, R16.reuse, R20, R24 ;  /* 0x000000141014723c */ /* 0x044fe20000001818 */
[----:B------:R-:W3:Y:S11]  /*14cf0*/  LDL.LU.64 R24, [R1+0x3838] ;  /* 0x0038380001187983 */ /* 0x000ef60000300a00 */
[----:B------:R-:W-:Y:S11]  /*14d00*/  @!UPT UIADD3 URZ, URZ, URZ, URZ ;  /* 0x0000003f3f3ff290 */ /* 0x000ff6000fffe03f */
[----:B------:R0:W-:Y:S04]  /*14d10*/  STL.64 [R1+0xee0], R20 ;  /* 0x000ee01401007387 */ /* 0x0001e80000100a00 */
[----:B------:R-:W-:Y:S04]  /*14d20*/  STL.64 [R1+0xee8], R22 ;  /* 0x000ee81601007387 */ /* 0x000fe80000100a00 */
[----:B0-----:R-:W2:Y:S04]  /*14d30*/  LDL.64 R20, [R1+0x50] ;  /* 0x0000500001147983 */ /* 0x001ea80000100a00 */
[----:B--2---:R0:W-:Y:S04]  /*14d40*/  STL.64 [R1+0x3818], R20 ;  /* 0x0038181401007387 */ /* 0x0041e80000100a00 */
[----:B0-----:R-:W2:Y:S01]  /*14d50*/  LDL.64 R20, [R1+0x70] ;  /* 0x0000700001147983 */ /* 0x001ea20000100a00 */
[C---:B---3--:R-:W-:Y:S03]  /*14d60*/  HMMA.16816.F32 R4, R16.reuse, R24, R4 ;  /* 0x000000181004723c */ /* 0x048fe60000001804 */
[----:B--2---:R0:W-:Y:S04]  /*14d70*/  STL.64 [R1+0x3830], R20 ;  /* 0x0038301401007387 */ /* 0x0041e80000100a00 */
[----:B0-----:R-:W2:Y:S11]  /*14d80*/  LDL.64 R20, [R1+0x80] ;  /* 0x0000800001147983 */ /* 0x001eb60000100a00 */
[----:B------:R-:W-:Y:S05]  /*14d90*/  @!UPT UIADD3 URZ, URZ, URZ, URZ ;  /* 0x0000003f3f3ff290 */ /* 0x000fea000fffe03f */
[----:B------:R-:W-:Y:S04]  /*14da0*/  STL.64 [R1+0xed0], R4 ;  /* 0x000ed00401007387 */ /* 0x000fe80000100a00 */
[----:B------:R0:W-:Y:S02]  /*14db0*/  STL.64 [R1+0xed8], R6 ;  /* 0x000ed80601007387 */ /* 0x0001e40000100a00 */
[----:B0-----:R-:W-:Y:S02]  /*14dc0*/  IMAD.MOV.U32 R7, RZ, RZ, R24 ;  /* 0x000000ffff077224 */ /* 0x001fe400078e0018 */
[----:B------:R-:W-:Y:S02]  /*14dd0*/  IMAD.MOV.U32 R6, RZ, RZ, R25 ;  /* 0x000000ffff067224 */ /* 0x000fe400078e0019 */
[----:B------:R-:W3:Y:S04]  /*14de0*/  LDL.64 R24, [R1] ;  /* 0x0000000001187983 */ /* 0x000ee80000100a00 */
[----:B---3--:R-:W-:Y:S04]  /*14df0*/  STL.64 [R1+0x37d0], R24 ;  /* 0x0037d01801007387 */ /* 0x008fe80000100a00 */
[----:B------:R-:W-:Y:S04]  /*14e00*/  STL [R1+0x3778], R6 ;  /* 0x0037780601007387 */ /* 0x000fe80000100800 */
[----:B------:R4:W-:Y:S02]  /*14e10*/  STL [R1+0x3774], R7 ;  /* 0x0037740701007387 */ /* 0x0009e40000100800 */
[----:B----4-:R-:W-:Y:S07]  /*14e20*/  HMMA.16816.F32 R4, R16, R12, R8 ;  /* 0x0000000c1004723c */ /* 0x010fee0000001808 */
[----:B------:R-:W-:-:S02]  /*14e30*/  IMAD.MOV.U32 R11, RZ, RZ, R12 ;  /* 0x000000ffff0b7224 */ /* 0x000fc400078e000c */
[----:B------:R-:W-:Y:S11]  /*14e40*/  IMAD.MOV.U32 R10, RZ, RZ, R13 ;  /* 0x000000ffff0a7224 */ /* 0x000ff600078e000d */
[----:B------:R-:W-:Y:S03]  /*14e50*/  @!UPT UIADD3 URZ, URZ, URZ, URZ ;  /* 0x0000003f3f3ff290 */ /* 0x000fe6000fffe03f */
[----:B------:R0:W-:Y:S04]  /*14e60*/  STL.64 [R1+0xec0], R4 ;  /* 0x000ec00401007387 */ /* 0x0001e80000100a00 */
[----:B------:R1:W-:Y:S04]  /*14e70*/  STL.64 [R1+0xec8], R6 ;  /* 0x000ec80601007387 */ /* 0x0003e80000100a00 */
[----:B------:R-:W2:Y:S04]  /*14e80*/  LDL.LU.64 R12, [R1+0xeb0] ;  /* 0x000eb000010c7983 */ /* 0x000ea80000300a00 */
[----:B------:R-:W2:Y:S04]  /*14e90*/  LDL.LU.64 R14, [R1+0xeb8] ;  /* 0x000eb800010e7983 */ /* 0x000ea80000300a00 */
[----:B0-----:R-:W3:Y:S04]  /*14ea0*/  LDL.LU.64 R4, [R1+0xe90] ;  /* 0x000e900001047983 */ /* 0x001ee80000300a00 */
[----:B-1----:R-:W4:Y:S04]  /*14eb0*/  LDL.LU.64 R6, [R1+0xe98] ;  /* 0x000e980001067983 */ /* 0x002f280000300a00 */
[----:B----4-:R-:W-:Y:S04]  /*14ec0*/  STL.64 [R1+0x3828], R6 ;  /* 0x0038280601007387 */ /* 0x010fe80000100a00 */
[----:B---3--:R0:W-:Y:S04]  /*14ed0*/  STL.64 [R1+0x3820], R4 ;  /* 0x0038200401007387 */ /* 0x0081e80000100a00 */
[----:B0-----:R-:W3:Y:S04]  /*14ee0*/  LDL.LU.64 R4, [R1+0xea0] ;  /* 0x000ea00001047983 */ /* 0x001ee80000300a00 */
[----:B------:R-:W3:Y:S04]  /*14ef0*/  LDL.LU.64 R6, [R1+0xea8] ;  /* 0x000ea80001067983 */ /* 0x000ee80000300a00 */
[----:B------:R-:W4:Y:S04]  /*14f00*/  LDL.64 R24, [R1+0x10] ;  /* 0x0000100001187983 */ /* 0x000f280000100a00 */
[----:B----4-:R0:W-:Y:S04]  /*14f10*/  STL.64 [R1+0x37e0], R24 ;  /* 0x0037e01801007387 */ /* 0x0101e80000100a00 */
[----:B0-----:R-:W4:Y:S01]  /*14f20*/  LDL.64 R24, [R1+0x20] ;  /* 0x0000200001187983 */ /* 0x001f220000100a00 */
[----:B--2---:R-:W-:Y:S03]  /*14f30*/  HMMA.16816.F32 R12, R16, R20, R12 ;  /* 0x00000014100c723c */ /* 0x004fe6000000180c */
[----:B----4-:R0:W-:Y:S04]  /*14f40*/  STL.64 [R1+0x37f8], R24 ;  /* 0x0037f81801007387 */ /* 0x0101e80000100a00 */
[----:B0-----:R-:W2:Y:S04]  /*14f50*/  LDL.64 R24, [R1+0x30] ;  /* 0x0000300001187983 */ /* 0x001ea80000100a00 */
[----:B--2---:R0:W-:Y:S04]  /*14f60*/  STL.64 [R1+0x3810], R24 ;  /* 0x0038101801007387 */ /* 0x0041e80000100a00 */
[----:B0-----:R-:W2:Y:S04]  /*14f70*/  LDL.64 R24, [R1+0x40] ;  /* 0x0000400001187983 */ /* 0x001ea80000100a00 */
[----:B------:R-:W-:Y:S04]  /*14f80*/  STL [R1+0x37a0], R10 ;  /* 0x0037a00a01007387 */ /* 0x000fe80000100800 */
[----:B------:R0:W-:Y:S04]  /*14f90*/  STL [R1+0x377c], R11 ;  /* 0x00377c0b01007387 */ /* 0x0001e80000100800 */
[----:B------:R-:W4:Y:S04]  /*14fa0*/  LDL.LU.64 R8, [R1+0xe80] ;  /* 0x000e800001087983 */ /* 0x000f280000300a00 */
[----:B0-----:R-:W4:Y:S04]  /*14fb0*/  LDL.LU.64 R10, [R1+0xe88] ;  /* 0x000e8800010a7983 */ /* 0x001f280000300a00 */
[----:B------:R-:W-:Y:S04]  /*14fc0*/  STL.64 [R1+0xeb0], R12 ;  /* 0x000eb00c01007387 */ /* 0x000fe80000100a00 */
[----:B------:R0:W-:Y:S02]  /*14fd0*/  STL.64 [R1+0xeb8], R14 ;  /* 0x000eb80e01007387 */ /* 0x0001e40000100a00 */
[----:B0-----:R-:W-:-:S02]  /*14fe0*/  IMAD.MOV.U32 R15, RZ, RZ, R20 ;  /* 0x000000ffff0f7224 */ /* 0x001fc400078e0014 */
[----:B------:R-:W-:Y:S02]  /*14ff0*/  IMAD.MOV.U32 R14, RZ, RZ, R21 ;  /* 0x000000ffff0e7224 */ /* 0x000fe400078e0015 */
[----:B------:R-:W3:Y:S04]  /*15000*/  LDL.LU.64 R20, [R1+0x3830] ;  /* 0x0038300001147983 */ /* 0x000ee80000300a00 */
[----:B------:R-:W-:Y:S04]  /*15010*/  STL [R1+0x37ac], R15 ;  /* 0x0037ac0f01007387 */ /* 0x000fe80000100800 */
[----:B------:R-:W-:Y:S04]  /*15020*/  STL [R1+0x37d8], R14 ;  /* 0x0037d80e01007387 */ /* 0x000fe80000100800 */
[----:B------:R-:W2:Y:S01]  /*15030*/  LDL.64 R12, [R1+0x60] ;  /* 0x00006000010c7983 */ /* 0x000ea20000100a00 */
[----:B---3--:R-:W-:Y:S01]  /*15040*/  HMMA.16816.F32 R4, R16, R20, R4 ;  /* 0x000000141004723c */ /* 0x008fe20000001804 */
[----:B------:R-:W-:-:S02]  /*15050*/  IMAD.MOV.U32 R29, RZ, RZ, R20 ;  /* 0x000000ffff1d7224 */ /* 0x000fc400078e0014 */
[----:B------:R-:W-:Y:S11]  /*15060*/  IMAD.MOV.U32 R28, RZ, RZ, R21 ;  /* 0x000000ffff1c7224 */ /* 0x000ff600078e0015 */
[----:B------:R-:W-:Y:S09]  /*15070*/  @!UPT UIADD3 URZ, URZ, URZ, URZ ;  /* 0x0000003f3f3ff290 */ /* 0x000ff2000fffe03f */
[----:B------:R-:W-:Y:S04]  /*15080*/  STL.64 [R1+0xea0], R4 ;  /* 0x000ea00401007387 */ /* 0x000fe80000100a00 */
[----:B------:R0:W-:Y:S04]  /*15090*/  STL.64 [R1+0xea8], R6 ;  /* 0x000ea80601007387 */ /* 0x0001e80000100a00 */
[----:B0-----:R-:W3:Y:S04]  /*150a0*/  LDL.LU.64 R6, [R1+0x3828] ;  /* 0x0038280001067983 */ /* 0x001ee80000300a00 */
[----:B------:R-:W3:Y:S04]  /*150b0*/  LDL.LU.64 R4, [R1+0x3820] ;  /* 0x0038200001047983 */ /* 0x000ee80000300a00 */
[----:B------:R-:W4:Y:S01]  /*150c0*/  LDL.LU.64 R20, [R1+0x3818] ;  /* 0x0038180001147983 */ /* 0x000f220000300a00 */
[----:B--2---:R-:W-:Y:S01]  /*150d0*/  IMAD.MOV.U32 R0, RZ, RZ, R13 ;  /* 0x000000ffff007224 */ /* 0x004fe200078e000d */
[C---:B---3--:R-:W-:Y:S08]  /*150e0*/  HMMA.16816.F32 R4, R16.reuse, R12, R4 ;  /* 0x0000000c1004723c */ /* 0x048ff00000001804 */
[----:B----4-:R-:W-:Y:S11]  /*150f0*/  HMMA.16816.F32 R8, R16, R20, R8 ;  /* 0x000000141008723c */ /* 0x010ff60000001808 */
[----:B------:R-:W-:Y:S04]  /*15100*/  @!UPT UIADD3 URZ, URZ, URZ, URZ ;  /* 0x0000003f3f3ff290 */ /* 0x000fe8000fffe03f */
[----:B------:R-:W-:Y:S04]  /*15110*/  STL.64 [R1+0xe90], R4 ;  /* 0x000e900401007387 */ /* 0x000fe80000100a00 */
[----:B------:R0:W-:Y:S04]  /*15120*/  STL.64 [R1+0xe98], R6 ;  /* 0x000e980601007387 */ /* 0x0001e80000100a00 */
[----:B------:R1:W-:Y:S04]  /*15130*/  STL.64 [R1+0xe80], R8 ;  /* 0x000e800801007387 */ /* 0x0003e80000100a00 */
[----:B------:R2:W-:Y:S01]  /*15140*/  STL.64 [R1+0xe88], R10 ;  /* 0x000e880a01007387 */ /* 0x0005e20000100a00 */
[----:B0-----:R-:W-:-:S03]  /*15150*/  IMAD.MOV.U32 R7, RZ, RZ, R12 ;  /* 0x000000ffff077224 */ /* 0x001fc600078e000c */
[----:B-1----:R-:W3:Y:S04]  /*15160*/  LDL.LU.64 R8, [R1+0xe70] ;  /* 0x000e700001087983 */ /* 0x002ee80000300a00 */
[----:B--2---:R-:W3:Y:S04]  /*15170*/  LDL.LU.64 R10, [R1+0xe78] ;  /* 0x000e7800010a7983 */ /* 0x004ee80000300a00 */
[----:B------:R-:W2:Y:S04]  /*15180*/  LDL.LU.64 R12, [R1+0xe40] ;  /* 0x000e4000010c7983 */ /* 0x000ea80000300a00 */
[----:B------:R-:W4:Y:S04]  /*15190*/  LDL.LU.64 R14, [R1+0xe48] ;  /* 0x000e4800010e7983 */ /* 0x000f280000300a00 */
[----:B----4-:R-:W-:Y:S04]  /*151a0*/  STL.64 [R1+0x37f0], R14 ;  /* 0x0037f00e01007387 */ /* 0x010fe80000100a00 */
[----:B--2---:R0:W-:Y:S04]  /*151b0*/  STL.64 [R1+0x37e8], R12 ;  /* 0x0037e80c01007387 */ /* 0x0041e80000100a00 */
[----:B0-----:R-:W2:Y:S04]  /*151c0*/  LDL.LU.64 R12, [R1+0xe50] ;  /* 0x000e5000010c7983 */ /* 0x001ea80000300a00 */
[----:B------:R-:W4:Y:S01]  /*151d0*/  LDL.LU.64 R14, [R1+0xe58] ;  /* 0x000e5800010e7983 */ /* 0x000f220000300a00 */
[----:B------:R-:W-:-:S02]  /*151e0*/  IMAD.MOV.U32 R3, RZ, RZ, R20 ;  /* 0x000000ffff037224 */ /* 0x000fc400078e0014 */
[----:B------:R-:W-:Y:S01]  /*151f0*/  IMAD.MOV.U32 R2, RZ, RZ, R21 ;  /* 0x000000ffff027224 */ /* 0x000fe200078e0015 */
[----:B---3--:R-:W-:Y:S01]  /*15200*/  HMMA.16816.F32 R8, R16, R24, R8 ;  /* 0x000000181008723c */ /* 0x008fe20000001808 */
[----:B----4-:R-:W-:Y:S04]  /*15210*/  STL.64 [R1+0x3808], R14 ;  /* 0x0038080e01007387 */ /* 0x010fe80000100a00 */
[----:B--2---:R0:W-:Y:S04]  /*15220*/  STL.64 [R1+0x3800], R12 ;  /* 0x0038000c01007387 */ /* 0x0041e80000100a00 */
[----:B0-----:R-:W2:Y:S04]  /*15230*/  LDL.LU.64 R12, [R1+0xe60] ;  /* 0x000e6000010c7983 */ /* 0x001ea80000300a00 */
[----:B------:R-:W2:Y:S04]  /*15240*/  LDL.LU.64 R14, [R1+0xe68] ;  /* 0x000e6800010e7983 */ /* 0x000ea80000300a00 */
[----:B------:R-:W3:Y:S04]  /*15250*/  LDL.LU.64 R20, [R1+0xe20] ;  /* 0x000e200001147983 */ /* 0x000ee80000300a00 */
[----:B------:R-:W4:Y:S01]  /*15260*/  LDL.LU.64 R22, [R1+0xe28] ;  /* 0x000e280001167983 */ /* 0x000f220000300a00 */
[----:B------:R-:W-:-:S03]  /*15270*/  IMAD.MOV.U32 R6, RZ, RZ, R25 ;  /* 0x000000ffff067224 */ /* 0x000fc600078e0019 */
[----:B----4-:R-:W-:Y:S04]  /*15280*/  STL.64 [R1+0x37c8], R22 ;  /* 0x0037c81601007387 */ /* 0x010fe80000100a00 */
[----:B---3--:R0:W-:Y:S04]  /*15290*/  STL.64 [R1+0x37c0], R20 ;  /* 0x0037c01401007387 */ /* 0x0081e80000100a00 */
[----:B0-----:R-:W3:Y:S04]  /*152a0*/  LDL.LU.64 R20, [R1+0xe30] ;  /* 0x000e300001147983 */ /* 0x001ee80000300a00 */
[----:B------:R-:W3:Y:S04]  /*152b0*/  LDL.LU.64 R22, [R1+0xe38] ;  /* 0x000e380001167983 */ /* 0x000ee80000300a00 */
[----:B------:R-:W-:Y:S04]  /*152c0*/  STL.64 [R1+0xe70], R8 ;  /* 0x000e700801007387 */ /* 0x000fe80000100a00 */
[----:B------:R0:W-:Y:S02]  /*152d0*/  STL.64 [R1+0xe78], R10 ;  /* 0x000e780a01007387 */ /* 0x0001e40000100a00 */
[----:B0-----:R-:W-:-:S02]  /*152e0*/  IMAD.MOV.U32 R11, RZ, RZ, R24 ;  /* 0x000000ffff0b7224 */ /* 0x001fc400078e0018 */
[----:B------:R-:W2:Y:S02]  /*152f0*/  LDL.LU.64 R24, [R1+0x3810] ;  /* 0x0038100001187983 */ /* 0x000ea40000300a00 */
[C---:B--2---:R-:W-:Y:S01]  /*15300*/  HMMA.16816.F32 R12, R16.reuse, R24, R12 ;  /* 0x00000018100c723c */ /* 0x044fe2000000180c */
[----:B------:R-:W-:Y:S02]  /*15310*/  IMAD.MOV.U32 R4, RZ, RZ, R24 ;  /* 0x000000ffff047224 */ /* 0x000fe400078e0018 */
[----:B------:R-:W-:Y:S11]  /*15320*/  IMAD.MOV.U32 R5, RZ, RZ, R25 ;  /* 0x000000ffff057224 */ /* 0x000ff600078e0019 */
[----:B------:R-:W-:Y:S09]  /*15330*/  @!UPT UIADD3 URZ, URZ, URZ, URZ ;  /* 0x0000003f3f3ff290 */ /* 0x000ff2000fffe03f */
[----:B------:R-:W-:Y:S04]  /*15340*/  STL.64 [R1+0xe60], R12 ;  /* 0x000e600c01007387 */ /* 0x000fe80000100a00 */
[----:B------:R0:W-:Y:S04]  /*15350*/  STL.64 [R1+0xe68], R14 ;  /* 0x000e680e01007387 */ /* 0x0001e80000100a00 */
[----:B0-----:R-:W2:Y:S04]  /*15360*/  LDL.LU.64 R14, [R1+0x3808] ;  /* 0x00380800010e7983 */ /* 0x001ea80000300a00 */
[----:B------:R-:W2:Y:S04]  /*15370*/  LDL.LU.64 R12, [R1+0x3800] ;  /* 0x00380000010c7983 */ /* 0x000ea80000300a00 */
[----:B------:R-:W2:Y:S02]  /*15380*/  LDL.LU.64 R24, [R1+0x37f8] ;  /* 0x0037f80001187983 */ /* 0x000ea40000300a00 */
[----:B--2---:R-:W-:Y:S01]  /*15390*/  HMMA.16816.F32 R12, R16, R24, R12 ;  /* 0x00000018100c723c */ /* 0x004fe2000000180c */
[----:B------:R-:W-:-:S02]  /*153a0*/  IMAD.MOV.U32 R8, RZ, RZ, R24 ;  /* 0x000000ffff087224 */ /* 0x000fc400078e0018 */
        /* <DEDUP_REMOVED lines=8> */
[----:B------:R-:W-:Y:S11]  /*15430*/  IMAD.MOV.U32 R10, RZ, RZ, R25 ;  /* 0x000000ffff0a7224 */ /* 0x000ff600078e0019 */
[----:B------:R-:W-:Y:S11]  /*15440*/  @!UPT UIADD3 URZ, URZ, URZ, URZ ;  /* 0x0000003f3f3ff290 */ /* 0x000ff6000fffe03f */
[----:B------:R0:W-:Y:S04]  /*15450*/  STL.64 [R1+0xe40], R12 ;  /* 0x000e400c01007387 */ /* 0x0001e80000100a00 */
[----:B------:R1:W-:Y:S01]  /*15460*/  STL.64 [R1+0xe48], R14 ;  /* 0x000e480e01007387 */ /* 0x0003e20000100a00 */
[----:B0-----:R-:W-:-:S03]  /*15470*/  IMAD.MOV.U32 R13, RZ, RZ, R24 ;  /* 0x000000ffff0d7224 */ /* 0x001fc600078e0018 */
[----:B-1----:R-:W2:Y:S04]  /*15480*/  LDL.LU R14, [R1+0x37d8] ;  /* 0x0037d800010e7983 */ /* 0x002ea80000300800 */
[----:B------:R-:W3:Y:S02]  /*15490*/  LDL.LU.64 R24, [R1+0x37d0] ;  /* 0x0037d00001187983 */ /* 0x000ee40000300a00 */
[C---:B---3--:R-:W-:Y:S01]  /*154a0*/  HMMA.16816.F32 R20, R16.reuse, R24, R20 ;  /* 0x000000181014723c */ /* 0x048fe20000001814 */
[----:B------:R-:W-:Y:S02]  /*154b0*/  IMAD.MOV.U32 R15, RZ, RZ, R24 ;  /* 0x000000ffff0f7224 */ /* 0x000fe400078e0018 */
[----:B------:R-:W-:Y:S11]  /*154c0*/  IMAD.MOV.U32 R12, RZ, RZ, R25 ;  /* 0x000000ffff0c7224 */ /* 0x000ff600078e0019 */
[----:B------:R-:W-:Y:S09]  /*154d0*/  @!UPT UIADD3 URZ, URZ, URZ, URZ ;  /* 0x0000003f3f3ff290 */ /* 0x000ff2000fffe03f */
[----:B------:R-:W-:Y:S04]  /*154e0*/  STL.64 [R1+0xe30], R20 ;  /* 0x000e301401007387 */ /* 0x000fe80000100a00 */
[----:B------:R0:W-:Y:S04]  /*154f0*/  STL.64 [R1+0xe38], R22 ;  /* 0x000e381601007387 */ /* 0x0001e80000100a00 */
[----:B0-----:R-:W3:Y:S04]  /*15500*/  LDL.LU.64 R22, [R1+0x37c8] ;  /* 0x0037c80001167983 */ /* 0x001ee80000300a00 */
[----:B------:R-:W3:Y:S04]  /*15510*/  LDL.LU.64 R20, [R1+0x37c0] ;  /* 0x0037c00001147983 */ /* 0x000ee80000300a00 */
[----:B------:R-:W4:Y:S04]  /*15520*/  LDL.LU.64 R26, [R1+0x37b8] ;  /* 0x0037b800011a7983 */ /* 0x000f280000300a00 */
[----:B------:R-:W3:Y:S02]  /*15530*/  LDL.LU.64 R24, [R1+0x37b0] ;  /* 0x0037b00001187983 */ /* 0x000ee40000300a00 */
[----:B---3--:R-:W-:Y:S11]  /*15540*/  HMMA.16816.F32 R20, R16, R24, R20 ;  /* 0x000000181014723c */ /* 0x008ff60000001814 */
[----:B------:R-:W-:Y:S11]  /*15550*/  @!UPT UIADD3 URZ, URZ, URZ, URZ ;  /* 0x0000003f3f3ff290 */ /* 0x000ff6000fffe03f */
[----:B------:R-:W-:Y:S01]  /*15560*/  @!UPT UIADD3 URZ, URZ, URZ, URZ ;  /* 0x0000003f3f3ff290 */ /* 0x000fe2000fffe03f */
[----:B------:R0:W-:Y:S04]  /*15570*/  STL.64 [R1+0xe20], R20 ;  /* 0x000e201401007387 */ /* 0x0001e80000100a00 */
[----:B------:R1:W-:Y:S04]  /*15580*/  STL.64 [R1+0xe28], R22 ;  /* 0x000e281601007387 */ /* 0x0003e80000100a00 */
[----:B0-----:R-:W3:Y:S04]  /*15590*/  LDL.LU.64 R20, [R1+0xe00] ;  /* 0x000e000001147983 */ /* 0x001ee80000300a00 */
[----:B-1----:R-:W3:Y:S04]  /*155a0*/  LDL.LU.64 R22, [R1+0xe08] ;  /* 0x000e080001167983 */ /* 0x002ee80000300a00 */
[----:B----4-:R-:W-:Y:S04]  /*155b0*/  STL.64 [R1+0x3690], R26 ;  /* 0x0036901a01007387 */ /* 0x010fe80000100a00 */
[----:B------:R0:W-:Y:S02]  /*155c0*/  STL.64 [R1+0x3688], R24 ;  /* 0x0036881801007387 */ /* 0x0001e40000100a00 */
[----:B0-----:R-:W-:-:S02]  /*155d0*/  IMAD.MOV.U32 R24, RZ, RZ, R15 ;  /* 0x000000ffff187224 */ /* 0x001fc400078e000f */
[----:B------:R-:W-:Y:S01]  /*155e0*/  IMAD.MOV.U32 R25, RZ, RZ, R12 ;  /* 0x000000ffff197224 */ /* 0x000fe200078e000c */
[----:B------:R-:W4:Y:S04]  /*155f0*/  LDL.LU R15, [R1+0x37ac] ;  /* 0x0037ac00010f7983 */ /* 0x000f280000300800 */
[----:B------:R-:W2:Y:S04]  /*15600*/  LDL.LU R12, [R1+0x37a8] ;  /* 0x0037a800010c7983 */ /* 0x000ea80000300800 */
[----:B------:R0:W-:Y:S02]  /*15610*/  STL.64 [R1+0x36a0], R24 ;  /* 0x0036a01801007387 */ /* 0x0001e40000100a00 */
[----:B0-----:R-:W-:-:S02]  /*15620*/  IMAD.MOV.U32 R24, RZ, RZ, R13 ;  /* 0x000000ffff187224 */ /* 0x001fc400078e000d */
[----:B------:R-:W-:Y:S01]  /*15630*/  IMAD.MOV.U32 R25, RZ, RZ, R10 ;  /* 0x000000ffff197224 */ /* 0x000fe200078e000a */
[----:B------:R-:W2:Y:S04]  /*15640*/  LDL.LU R13, [R1+0x37a4] ;  /* 0x0037a400010d7983 */ /* 0x000ea80000300800 */
[----:B------:R-:W2:Y:S04]  /*15650*/  LDL.LU R10, [R1+0x37a0] ;  /* 0x0037a000010a7983 */ /* 0x000ea80000300800 */
[----:B------:R0:W-:Y:S02]  /*15660*/  STL.64 [R1+0x36b8], R24 ;  /* 0x0036b81801007387 */ /* 0x0001e40000100a00 */
[----:B0-----:R-:W-:-:S02]  /*15670*/  IMAD.MOV.U32 R24, RZ, RZ, R8 ;  /* 0x000000ffff187224 */ /* 0x001fc400078e0008 */
[----:B------:R-:W-:Y:S01]  /*15680*/  IMAD.MOV.U32 R25, RZ, RZ, R9 ;  /* 0x000000ffff197224 */ /* 0x000fe200078e0009 */
[----:B------:R-:W3:Y:S04]  /*15690*/  LDL.LU R8, [R1+0x379c] ;  /* 0x00379c0001087983 */ /* 0x000ee80000300800 */
[----:B------:R-:W3:Y:S04]  /*156a0*/  LDL.LU R9, [R1+0x3798] ;  /* 0x0037980001097983 */ /* 0x000ee80000300800 */
[----:B------:R0:W-:Y:S04]  /*156b0*/  STL.64 [R1+0x36d0], R24 ;  /* 0x0036d01801007387 */ /* 0x0001e80000100a00 */
[----:B0-----:R-:W2:Y:S04]  /*156c0*/  LDL.LU.64 R24, [R1+0xe10] ;  /* 0x000e100001187983 */ /* 0x001ea80000300a00 */
[----:B------:R-:W2:Y:S02]  /*156d0*/  LDL.LU.64 R26, [R1+0xe18] ;  /* 0x000e1800011a7983 */ /* 0x000ea40000300a00 */
[C---:B--2---:R-:W-:Y:S11]  /*156e0*/  HMMA.16816.F32 R24, R16.reuse, R12, R24 ;  /* 0x0000000c1018723c */ /* 0x044ff60000001818 */
[----:B------:R-:W-:Y:S11]  /*156f0*/  @!UPT UIADD3 URZ, URZ, URZ, URZ ;  /* 0x0000003f3f3ff290 */ /* 0x000ff6000fffe03f */
[----:B------:R-:W-:Y:S01]  /*15700*/  @!UPT UIADD3 URZ, URZ, URZ, URZ ;  /* 0x0000003f3f3ff290 */ /* 0x000fe2000fffe03f */
[----:B------:R0:W-:Y:S04]  /*15710*/  STL.64 [R1+0xe10], R24 ;  /* 0x000e101801007387 */ /* 0x0001e80000100a00 */
[----:B------:R-:W-:Y:S01]  /*15720*/  STL.64 [R1+0xe18], R26 ;  /* 0x000e181a01007387 */ /* 0x000fe20000100a00 */
[----:B0-----:R-:W-:Y:S02]  /*15730*/  IMAD.MOV.U32 R24, RZ, RZ, R4 ;  /* 0x000000ffff187224 */ /* 0x001fe400078e0004 */
[----:B------:R-:W-:Y:S01]  /*15740*/  IMAD.MOV.U32 R25, RZ, RZ, R5 ;  /* 0x000000ffff197224 */ /* 0x000fe200078e0005 */
[----:B------:R-:W2:Y:S04]  /*15750*/  LDL.LU R4, [R1+0x3794] ;  /* 0x0037940001047983 */ /* 0x000ea80000300800 */
[----:B------:R-:W2:Y:S04]  /*15760*/  LDL.LU R5, [R1+0x3790] ;  /* 0x0037900001057983 */ /* 0x000ea80000300800 */
[----:B------:R0:W-:Y:S04]  /*15770*/  STL.64 [R1+0x36e8], R24 ;  /* 0x0036e81801007387 */ /* 0x0001e80000100a00 */
[----:B0-----:R-:W2:Y:S04]  /*15780*/  LDL.LU.64 R24, [R1+0x740] ;  /* 0x0007400001187983 */ /* 0x001ea80000300a00 */
[----:B------:R-:W2:Y:S01]  /*15790*/  LDL.LU.64 R26, [R1+0x748] ;  /* 0x00074800011a7983 */ /* 0x000ea20000300a00 */
[C---:B---3--:R-:W-:Y:S03]  /*157a0*/  HMMA.16816.F32 R20, R16.reuse, R8, R20 ;  /* 0x000000081014723c */ /* 0x048fe60000001814 */
[----:B------:R-:W-:Y:S11]  /*157b0*/  STL.64 [R1+0x3680], R12 ;  /* 0x0036800c01007387 */ /* 0x000ff60000100a00 */
[----:B------:R-:W-:Y:S09]  /*157c0*/  @!UPT UIADD3 URZ, URZ, URZ, URZ ;  /* 0x0000003f3f3ff290 */ /* 0x000ff2000fffe03f */
[----:B------:R-:W-:Y:S04]  /*157d0*/  STL.64 [R1+0xe00], R20 ;  /* 0x000e001401007387 */ /* 0x000fe80000100a00 */
[----:B------:R0:W-:Y:S04]  /*157e0*/  STL.64 [R1+0xe08], R22 ;  /* 0x000e081601007387 */ /* 0x0001e80000100a00 */
[----:B0-----:R-:W3:Y:S04]  /*157f0*/  LDL.LU.64 R22, [R1+0x3788] ;  /* 0x0037880001167983 */ /* 0x001ee80000300a00 */
[----:B------:R-:W3:Y:S04]  /*15800*/  LDL.LU.64 R20, [R1+0x3780] ;  /* 0x0037800001147983 */ /* 0x000ee80000300a00 */
[----:B------:R-:W-:Y:S01]  /*15810*/  STL.64 [R1+0x3678], R8 ;  /* 0x0036780801007387 */ /* 0x000fe20000100a00 */
[----:B--2---:R-:W-:Y:S03]  /*15820*/  HMMA.16816.F32 R24, R16, R4, R24 ;  /* 0x000000041018723c */ /* 0x004fe60000001818 */
[----:B------:R-:W2:Y:S11]  /*15830*/  LDL.64 R16, [R1+0xb0] ;  /* 0x0000b00001107983 */ /* 0x000eb60000100a00 */
[----:B------:R-:W-:Y:S09]  /*15840*/  @!UPT UIADD3 URZ, URZ, URZ, URZ ;  /* 0x0000003f3f3ff290 */ /* 0x000ff2000fffe03f */
[----:B------:R0:W-:Y:S04]  /*15850*/  STL.64 [R1+0x740], R24 ;  /* 0x0007401801007387 */ /* 0x0001e80000100a00 */
[----:B------:R-:W-:Y:S01]  /*15860*/  STL.64 [R1+0x748], R26 ;  /* 0x0007481a01007387 */ /* 0x000fe20000100a00 */
[----:B0-----:R-:W-:Y:S02]  /*15870*/  IMAD.MOV.U32 R24, RZ, RZ, R11 ;  /* 0x000000ffff187224 */ /* 0x001fe400078e000b */
[----:B------:R-:W-:Y:S01]  /*15880*/  IMAD.MOV.U32 R25, RZ, RZ, R6 ;  /* 0x000000ffff197224 */ /* 0x000fe200078e0006 */
[----:B------:R-:W3:Y:S04]  /*15890*/  LDL.LU R11, [R1+0x377c] ;  /* 0x00377c00010b7983 */ /* 0x000ee80000300800 */
[----:B------:R-:W4:Y:S04]  /*158a0*/  LDL.LU R6, [R1+0x3778] ;  /* 0x0037780001067983 */ /* 0x000f280000300800 */
[----:B------:R0:W-:Y:S02]  /*158b0*/  STL.64 [R1+0x3700], R24 ;  /* 0x0037001801007387 */ /* 0x0001e40000100a00 */
[----:B0-----:R-:W-:-:S02]  /*158c0*/  IMAD.MOV.U32 R24, RZ, RZ, R3 ;  /* 0x000000ffff187224 */ /* 0x001fc400078e0003 */
[----:B------:R-:W-:-:S05]  /*158d0*/  IMAD.MOV.U32 R25, RZ, RZ, R2 ;  /* 0x000000ffff197224 */ /* 0x000fca00078e0002 */
[----:B------:R0:W-:Y:S04]  /*158e0*/  STL.64 [R1+0x3718], R24 ;  /* 0x0037181801007387 */ /* 0x0001e80000100a00 */
[----:B0-----:R-:W4:Y:S04]  /*158f0*/  LDL.LU.64 R24, [R1+0x720] ;  /* 0x0007200001187983 */ /* 0x001f280000300a00 */
[----:B------:R-:W4:Y:S04]  /*15900*/  LDL.LU.64 R26, [R1+0x728] ;  /* 0x00072800011a7983 */ /* 0x000f280000300a00 */
[----:B------:R-:W-:Y:S01]  /*15910*/  STL.64 [R1+0x3698], R4 ;  /* 0x0036980401007387 */ /* 0x000fe20000100a00 */
[----:B------:R-:W-:-:S02]  /*15920*/  IMAD.MOV.U32 R9, RZ, RZ, R10 ;  /* 0x000000ffff097224 */ /* 0x000fc400078e000a */
[----:B--2---:R-:W-:Y:S02]  /*15930*/  IMAD.MOV.U32 R3, RZ, RZ, R16 ;  /* 0x000000ffff037224 */ /* 0x004fe400078e0010 */
[----:B------:R-:W-:Y:S02]  /*15940*/  IMAD.MOV.U32 R2, RZ, RZ, R17 ;  /* 0x000000ffff027224 */ /* 0x000fe400078e0011 */
[----:B---3--:R-:W-:Y:S01]  /*15950*/  IMAD.MOV.U32 R8, RZ, RZ, R11 ;  /* 0x000000ffff087224 */ /* 0x008fe200078e000b */
[----:B----4-:R-:W-:Y:S07]  /*15960*/  HMMA.16816.F32 R24, R20, R16, R24 ;  /* 0x000000101418723c */ /* 0x010fee0000001818 */
[----:B------:R-:W-:-:S02]  /*15970*/  IMAD.MOV.U32 R16, RZ, RZ, R7 ;  /* 0x000000ffff107224 */ /* 0x000fc400078e0007 */
[----:B------:R-:W-:Y:S11]  /*15980*/  IMAD.MOV.U32 R17, RZ, RZ, R0 ;  /* 0x000000ffff117224 */ /* 0x000ff600078e0000 */
[----:B------:R-:W-:Y:S03]  /*15990*/  @!UPT UIADD3 URZ, URZ, URZ, URZ ;  /* 0x0000003f3f3ff290 */ /* 0x000fe6000fffe03f */
[----:B------:R-:W-:Y:S04]  /*159a0*/  STL.64 [R1+0x720], R24 ;  /* 0x0007201801007387 */ /* 0x000fe80000100a00 */
[----:B------:R-:W-:Y:S04]  /*159b0*/  STL.64 [R1+0x728], R26 ;  /* 0x0007281a01007387 */ /* 0x000fe80000100a00 */
[----:B------:R-:W2:Y:S04]  /*159c0*/  LDL.LU R7, [R1+0x3774] ;  /* 0x0037740001077983 */ /* 0x000ea80000300800 */
[----:B------:R-:W3:Y:S04]  /*159d0*/  LDL.LU R0, [R1+0x3770] ;  /* 0x0037700001007983 */ /* 0x000ee80000300800 */
[----:B------:R0:W-:Y:S02]  /*159e0*/  STL.64 [R1+0x3720], R16 ;  /* 0x0037201001007387 */ /* 0x0001e40000100a00 */
[----:B0-----:R-:W-:-:S02]  /*159f0*/  IMAD.MOV.U32 R16, RZ, RZ, R29 ;  /* 0x000000ffff107224 */ /* 0x001fc400078e001d */
[----:B------:R-:W-:-:S05]  /*15a00*/  IMAD.MOV.U32 R17, RZ, RZ, R28 ;  /* 0x000000ffff117224 */ /* 0x000fca00078e001c */
[----:B------:R0:W-:Y:S02]  /*15a10*/  STL.64 [R1+0x3738], R16 ;  /* 0x0037381001007387 */ /* 0x0001e40000100a00 */
[----:B0-----:R-:W-:Y:S02]  /*15a20*/  IMAD.MOV.U32 R16, RZ, RZ, R15 ;  /* 0x000000ffff107224 */ /* 0x001fe400078e000f */
[----:B------:R-:W-:-:S05]  /*15a30*/  IMAD.MOV.U32 R17, RZ, RZ, R14 ;  /* 0x000000ffff117224 */ /* 0x000fca00078e000e */
[----:B------:R0:W-:Y:S04]  /*15a40*/  STL.64 [R1+0x3750], R16 ;  /* 0x0037501001007387 */ /* 0x0001e80000100a00 */
[----:B------:R-:W-:Y:S04]  /*15a50*/  STL.64 [R1+0x3758], R8 ;  /* 0x0037580801007387 */ /* 0x000fe80000100a00 */
[----:B0-----:R-:W4:Y:S04]  /*15a60*/  LDL.LU.64 R16, [R1+0x700] ;  /* 0x0007000001107983 */ /* 0x001f280000300a00 */
[----:B------:R-:W2:Y:S04]  /*15a70*/  LDL.LU.64 R18, [R1+0x708] ;  /* 0x0007080001127983 */ /* 0x000ea80000300a00 */
[----:B--2---:R-:W-:Y:S04]  /*15a80*/  STL.64 [R1+0x3768], R18 ;  /* 0x0037681201007387 */ /* 0x004fe80000100a00 */
[----:B----4-:R0:W-:Y:S04]  /*15a90*/  STL.64 [R1+0x3760], R16 ;  /* 0x0037601001007387 */ /* 0x0101e80000100a00 */
[----:B0-----:R-:W2:Y:S04]  /*15aa0*/  LDL.LU.64 R16, [R1+0x710] ;  /* 0x0007100001107983 */ /* 0x001ea80000300a00 */
[----:B------:R-:W2:Y:S04]  /*15ab0*/  LDL.LU.64 R18, [R1+0x718] ;  /* 0x0007180001127983 */ /* 0x000ea80000300a00 */
[----:B------:R-:W4:Y:S04]  /*15ac0*/  LDL.LU.64 R24, [R1+0x6d0] ;  /* 0x0006d00001187983 */ /* 0x000f280000300a00 */
[----:B------:R-:W2:Y:S04]  /*15ad0*/  LDL.LU.64 R26, [R1+0x6d8] ;  /* 0x0006d800011a7983 */ /* 0x000ea80000300a00 */
[----:B--2---:R-:W-:Y:S04]  /*15ae0*/  STL.64 [R1+0x3730], R26 ;  /* 0x0037301a01007387 */ /* 0x004fe80000100a00 */
[----:B----4-:R0:W-:Y:S04]  /*15af0*/  STL.64 [R1+0x3728], R24 ;  /* 0x0037281801007387 */ /* 0x0101e80000100a00 */
[----:B0-----:R-:W2:Y:S04]  /*15b00*/  LDL.LU.64 R24, [R1+0x6e0] ;  /* 0x0006e00001187983 */ /* 0x001ea80000300a00 */
[----:B------:R-:W4:Y:S01]  /*15b10*/  LDL.LU.64 R26, [R1+0x6e8] ;  /* 0x0006e800011a7983 */ /* 0x000f220000300a00 */
[----:B------:R-:W-:-:S02]  /*15b20*/  IMAD.MOV.U32 R8, RZ, RZ, R7 ;  /* 0x000000ffff087224 */ /* 0x000fc400078e0007 */
[----:B------:R-:W-:Y:S01]  /*15b30*/  IMAD.MOV.U32 R9, RZ, RZ, R6 ;  /* 0x000000ffff097224 */ /* 0x000fe200078e0006 */
[----:B----4-:R-:W-:Y:S04]  /*15b40*/  STL.64 [R1+0x3748], R26 ;  /* 0x0037481a01007387 */ /* 0x010fe80000100a00 */
[----:B--2---:R0:W-:Y:S04]  /*15b50*/  STL.64 [R1+0x3740], R24 ;  /* 0x0037401801007387 */ /* 0x0041e80000100a00 */
[----:B0-----:R-:W2:Y:S04]  /*15b60*/  LDL.LU.64 R24, [R1+0x6f0] ;  /* 0x0006f00001187983 */ /* 0x001ea80000300a00 */
[----:B------:R-:W2:Y:S04]  /*15b70*/  LDL.LU.64 R26, [R1+0x6f8] ;  /* 0x0006f800011a7983 */ /* 0x000ea80000300a00 */
[----:B------:R-:W4:Y:S04]  /*15b80*/  LDL.LU.64 R4, [R1+0x670] ;  /* 0x0006700001047983 */ /* 0x000f280000300a00 */
[----:B------:R-:W2:Y:S04]  /*15b90*/  LDL.LU.64 R6, [R1+0x678] ;  /* 0x0006780001067983 */ /* 0x000ea80000300a00 */
        /* <DEDUP_REMOVED lines=12> */
[C---:B------:R-:W-:Y:S03]  /*15c60*/  HMMA.16816.F32 R8, R20.reuse, R8, R16 ;  /* 0x000000081408723c */ /* 0x040fe60000001810 */
[----:B----4-:R-:W-:Y:S04]  /*15c70*/  STL.64 [R1+0x36f8], R6 ;  /* 0x0036f80601007387 */ /* 0x010fe80000100a00 */
[----:B--2---:R0:W-:Y:S04]  /*15c80*/  STL.64 [R1+0x36f0], R4 ;  /* 0x0036f00401007387 */ /* 0x0041e80000100a00 */
[----:B0-----:R-:W2:Y:S04]  /*15c90*/  LDL.LU.64 R4, [R1+0x6b0] ;  /* 0x0006b00001047983 */ /* 0x001ea80000300a00 */
[----:B------:R-:W4:Y:S04]  /*15ca0*/  LDL.LU.64 R6, [R1+0x6b8] ;  /* 0x0006b80001067983 */ /* 0x000f280000300a00 */
[----:B----4-:R-:W-:Y:S04]  /*15cb0*/  STL.64 [R1+0x3710], R6 ;  /* 0x0037100601007387 */ /* 0x010fe80000100a00 */
[----:B--2---:R0:W-:Y:S04]  /*15cc0*/  STL.64 [R1+0x3708], R4 ;  /* 0x0037080401007387 */ /* 0x0041e80000100a00 */
[----:B0-----:R-:W2:Y:S04]  /*15cd0*/  LDL.LU.64 R4, [R1+0x6c0] ;  /* 0x0006c00001047983 */ /* 0x001ea80000300a00 */
[----:B------:R-:W2:Y:S04]  /*15ce0*/  LDL.LU.64 R6, [R1+0x6c8] ;  /* 0x0006c80001067983 */ /* 0x000ea80000300a00 */
[----:B------:R-:W4:Y:S04]  /*15cf0*/  LDL.LU.64 R12, [R1+0x660] ;  /* 0x00066000010c7983 */ /* 0x000f280000300a00 */
[----:B------:R-:W4:Y:S04]  /*15d00*/  LDL.LU.64 R14, [R1+0x668] ;  /* 0x00066800010e7983 */ /* 0x000f280000300a00 */
[----:B------:R-:W2:Y:S04]  /*15d10*/  LDL.LU.64 R18, [R1+0x3768] ;  /* 0x0037680001127983 */ /* 0x000ea80000300a00 */
[----:B------:R-:W2:Y:S04]  /*15d20*/  LDL.LU.64 R16, [R1+0x3760] ;  /* 0x0037600001107983 */ /* 0x000ea80000300a00 */
[----:B------:R0:W-:Y:S04]  /*15d30*/  STL.64 [R1+0x710], R8 ;  /* 0x0007100801007387 */ /* 0x0001e80000100a00 */
[----:B------:R2:W-:Y:S04]  /*15d40*/  STL.64 [R1+0x718], R10 ;  /* 0x0007180a01007387 */ /* 0x0005e80000100a00 */
[----:B0-----:R-:W2:Y:S02]  /*15d50*/  LDL.LU.64 R8, [R1+0x3758] ;  /* 0x0037580001087983 */ /* 0x001ea40000300a00 */
[C---:B--2---:R-:W-:Y:S02]  /*15d60*/  HMMA.16816.F32 R8, R20.reuse, R8, R16 ;  /* 0x000000081408723c */ /* 0x044fe40000001810 */
[----:B------:R-:W2:Y:S11]  /*15d70*/  LDL.LU.64 R16, [R1+0x3750] ;  /* 0x0037500001107983 */ /* 0x000eb60000300a00 */
[----:B------:R-:W-:Y:S10]  /*15d80*/  @!UPT UIADD3 URZ, URZ, URZ, URZ ;  /* 0x0000003f3f3ff290 */ /* 0x000ff4000fffe03f */
[----:B------:R0:W-:Y:S04]  /*15d90*/  STL.64 [R1+0x700], R8 ;  /* 0x0007000801007387 */ /* 0x0001e80000100a00 */
[----:B------:R1:W-:Y:S04]  /*15da0*/  STL.64 [R1+0x708], R10 ;  /* 0x0007080a01007387 */ /* 0x0003e80000100a00 */
[----:B0-----:R-:W3:Y:S04]  /*15db0*/  LDL.LU.64 R8, [R1+0x650] ;  /* 0x0006500001087983 */ /* 0x001ee80000300a00 */
[----:B-1----:R-:W3:Y:S01]  /*15dc0*/  LDL.LU.64 R10, [R1+0x658] ;  /* 0x00065800010a7983 */ /* 0x002ee20000300a00 */
        /* <DEDUP_REMOVED lines=59> */
[----:B------:R-:W-:Y:S04]  /*16180*/  STL.64 [R1+0x670], R24 ;  /* 0x0006701801007387 */ /* 0x000fe80000100a00 */
[----:B------:R0:W-:Y:S04]  /*16190*/  STL.64 [R1+0x678], R26 ;  /* 0x0006781a01007387 */ /* 0x0001e80000100a00 */
[----:B0-----:R-:W2:Y:S04]  /*161a0*/  LDL.LU.64 R26, [R1+0x3690] ;  /* 0x00369000011a7983 */ /* 0x001ea80000300a00 */
[----:B------:R-:W4:Y:S02]  /*161b0*/  LDL.LU.64 R24, [R1+0x3688] ;  /* 0x0036880001187983 */ /* 0x000f240000300a00 */
[C---:B----4-:R-:W-:Y:S11]  /*161c0*/  HMMA.16816.F32 R12, R20.reuse, R24, R12 ;  /* 0x00000018140c723c */ /* 0x050ff6000000180c */
[----:B------:R-:W-:Y:S11]  /*161d0*/  @!UPT UIADD3 URZ, URZ, URZ, URZ ;  /* 0x0000003f3f3ff290 */ /* 0x000ff6000fffe03f */
[----:B------:R-:W-:Y:S01]  /*161e0*/  @!UPT UIADD3 URZ, URZ, URZ, URZ ;  /* 0x0000003f3f3ff290 */ /* 0x000fe2000fffe03f */
[----:B------:R0:W-:Y:S04]  /*161f0*/  STL.64 [R1+0x660], R12 ;  /* 0x0006600c01007387 */ /* 0x0001e80000100a00 */
[----:B------:R-:W-:Y:S04]  /*16200*/  STL.64 [R1+0x668], R14 ;  /* 0x0006680e01007387 */ /* 0x000fe80000100a00 */
[----:B0-----:R-:W3:Y:S04]  /*16210*/  LDL.LU.64 R12, [R1+0x3680] ;  /* 0x00368000010c7983 */ /* 0x001ee80000300a00 */
[----:B--2---:R-:W-:Y:S04]  /*16220*/  STL.64 [R1+0x35f0], R26 ;  /* 0x0035f01a01007387 */ /* 0x004fe80000100a00 */
[----:B------:R0:W-:Y:S04]  /*16230*/  STL.64 [R1+0x35e8], R24 ;  /* 0x0035e81801007387 */ /* 0x0001e80000100a00 */
[----:B0-----:R-:W2:Y:S04]  /*16240*/  LDL.LU.64 R24, [R1+0x640] ;  /* 0x0006400001187983 */ /* 0x001ea80000300a00 */
[----:B------:R-:W2:Y:S01]  /*16250*/  LDL.LU.64 R26, [R1+0x648] ;  /* 0x00064800011a7983 */ /* 0x000ea20000300a00 */
[C---:B---3--:R-:W-:Y:S11]  /*16260*/  HMMA.16816.F32 R8, R20.reuse, R12, R8 ;  /* 0x0000000c1408723c */ /* 0x048ff60000001808 */
[----:B------:R-:W-:Y:S11]  /*16270*/  @!UPT UIADD3 URZ, URZ, URZ, URZ ;  /* 0x0000003f3f3ff290 */ /* 0x000ff6000fffe03f */
[----:B------:R-:W-:Y:S01]  /*16280*/  @!UPT UIADD3 URZ, URZ, URZ, URZ ;  /* 0x0000003f3f3ff290 */ /* 0x000fe2000fffe03f */
[----:B------:R0:W-:Y:S04]  /*16290*/  STL.64 [R1+0x650], R8 ;  /* 0x0006500801007387 */ /* 0x0001e80000100a00 */
[----:B------:R-:W-:Y:S04]  /*162a0*/  STL.64 [R1+0x658], R10 ;  /* 0x0006580a01007387 */ /* 0x000fe80000100a00 */
[----:B0-----:R-:W2:Y:S04]  /*162b0*/  LDL.LU.64 R8, [R1+0x3678] ;  /* 0x0036780001087983 */ /* 0x001ea80000300a00 */
[----:B------:R-:W-:Y:S04]  /*162c0*/  STL [R1+0x35d0], R12 ;  /* 0x0035d00c01007387 */ /* 0x000fe80000100800 */
[----:B------:R0:W-:Y:S04]  /*162d0*/  STL [R1+0x35cc], R13 ;  /* 0x0035cc0d01007387 */ /* 0x0001e80000100800 */
[----:B0-----:R-:W3:Y:S01]  /*162e0*/  LDL.64 R12, [R1+0xa0] ;  /* 0x0000a000010c7983 */ /* 0x001ee20000100a00 */
[C---:B--2---:R-:W-:Y:S03]  /*162f0*/  HMMA.16816.F32 R24, R20.reuse, R8, R24 ;  /* 0x000000081418723c */ /* 0x044fe60000001818 */
[----:B------:R-:W-:Y:S04]  /*16300*/  STL [R1+0x35d4], R8 ;  /* 0x0035d40801007387 */ /* 0x000fe80000100800 */
[----:B------:R-:W-:Y:S11]  /*16310*/  STL [R1+0x35c8], R9 ;  /* 0x0035c80901007387 */ /* 0x000ff60000100800 */
[----:B------:R-:W-:Y:S05]  /*16320*/  @!UPT UIADD3 URZ, URZ, URZ, URZ ;  /* 0x0000003f3f3ff290 */ /* 0x000fea000fffe03f */
[----:B------:R0:W-:Y:S04]  /*16330*/  STL.64 [R1+0x640], R24 ;  /* 0x0006401801007387 */ /* 0x0001e80000100a00 */
[----:B------:R-:W-:Y:S01]  /*16340*/  STL.64 [R1+0x648], R26 ;  /* 0x0006481a01007387 */ /* 0x000fe20000100a00 */
[----:B------:R-:W-:Y:S03]  /*16350*/  HMMA.16816.F32 R16, R20, R4, R16 ;  /* 0x000000041410723c */ /* 0x000fe60000001810 */
[----:B------:R-:W1:Y:S04]  /*16360*/  LDSM.16.MT88.4 R20, [R0+0x280] ;  /* 0x000280000014783b */ /* 0x000e680000004200 */
[----:B0-----:R-:W2:Y:S04]  /*16370*/  LDL.64 R24, [R1+0x40] ;  /* 0x0000400001187983 */ /* 0x001ea80000100a00 */
[----:B------:R-:W4:Y:S11]  /*16380*/  LDL.64 R8, [R1+0x90] ;  /* 0x0000900001087983 */ /* 0x000f360000100a00 */
[----:B------:R-:W-:Y:S01]  /*16390*/  @!UPT UIADD3 URZ, URZ, URZ, URZ ;  /* 0x0000003f3f3ff290 */ /* 0x000fe2000fffe03f */
[----:B------:R-:W-:Y:S04]  /*163a0*/  STL.64 [R1+0x120], R16 ;  /* 0x0001201001007387 */ /* 0x000fe80000100a00 */
[----:B------:R-:W-:Y:S04]  /*163b0*/  STL.64 [R1+0x128], R18 ;  /* 0x0001281201007387 */ /* 0x000fe80000100a00 */
[----:B------:R-:W0:Y:S04]  /*163c0*/  LDSM.16.MT88.4 R16, [R0+0x200] ;  /* 0x000200000010783b */ /* 0x000e280000004200 */
[----:B--2---:R2:W-:Y:S04]  /*163d0*/  STL.64 [R1+0x3640], R24 ;  /* 0x0036401801007387 */ /* 0x0045e80000100a00 */
[----:B--2---:R-:W2:Y:S04]  /*163e0*/  LDL.LU.64 R24, [R1+0xcf0] ;  /* 0x000cf00001187983 */ /* 0x004ea80000300a00 */
[----:B------:R-:W2:Y:S04]  /*163f0*/  LDL.LU.64 R26, [R1+0xcf8] ;  /* 0x000cf800011a7983 */ /* 0x000ea80000300a00 */
[----:B------:R-:W-:Y:S04]  /*16400*/  STL [R1+0x35a4], R4 ;  /* 0x0035a40401007387 */ /* 0x000fe80000100800 */
[----:B------:R-:W-:Y:S04]  /*16410*/  STL [R1+0x35a0], R5 ;  /* 0x0035a00501007387 */ /* 0x000fe80000100800 */
[----:B-1----:R-:W-:Y:S04]  /*16420*/  STL [R1+0x35a8], R20 ;  /* 0x0035a81401007387 */ /* 0x002fe80000100800 */
[----:B------:R1:W-:Y:S04]  /*16430*/  STL [R1+0x359c], R21 ;  /* 0x00359c1501007387 */ /* 0x0003e80000100800 */
[----:B------:R-:W-:Y:S04]  /*16440*/  STL [R1+0x3598], R22 ;  /* 0x0035981601007387 */ /* 0x000fe80000100800 */
[----:B------:R0:W-:Y:S04]  /*16450*/  STL [R1+0x3594], R23 ;  /* 0x0035941701007387 */ /* 0x0001e80000100800 */
[----:B-1----:R-:W2:Y:S04]  /*16460*/  LDL.LU.64 R20, [R1+0xd00] ;  /* 0x000d000001147983 */ /* 0x002ea80000300a00 */
[----:B0-----:R-:W2:Y:S01]  /*16470*/  LDL.LU.64 R22, [R1+0xd08] ;  /* 0x000d080001167983 */ /* 0x001ea20000300a00 */
[----:B------:R-:W-:-:S02]  /*16480*/  IMAD.MOV.U32 R4, RZ, RZ, R3 ;  /* 0x000000ffff047224 */ /* 0x000fc400078e0003 */
[----:B------:R-:W-:Y:S01]  /*16490*/  IMAD.MOV.U32 R5, RZ, RZ, R2 ;  /* 0x000000ffff057224 */ /* 0x000fe200078e0002 */
[----:B------:R-:W-:Y:S01]  /*164a0*/  STL [R1+0x3590], R0 ;  /* 0x0035900001007387 */ /* 0x000fe20000100800 */
[----:B---3--:R-:W-:Y:S02]  /*164b0*/  IMAD.MOV.U32 R3, RZ, RZ, R12 ;  /* 0x000000ffff037224 */ /* 0x008fe400078e000c */
[----:B------:R-:W-:-:S03]  /*164c0*/  IMAD.MOV.U32 R2, RZ, RZ, R13 ;  /* 0x000000ffff027224 */ /* 0x000fc600078e000d */
[C---:B--2---:R-:W-:Y:S08]  /*164d0*/  HMMA.16816.F32 R20, R16.reuse, R4, R20 ;  /* 0x000000041014723c */ /* 0x044ff00000001814 */
[C---:B------:R-:W-:Y:S11]  /*164e0*/  HMMA.16816.F32 R4, R16.reuse, R12, R24 ;  /* 0x0000000c1004723c */ /* 0x040ff60000001818 */
[----:B------:R-:W-:Y:S04]  /*164f0*/  @!UPT UIADD3 URZ, URZ, URZ, URZ ;  /* 0x0000003f3f3ff290 */ /* 0x000fe8000fffe03f */
[----:B------:R-:W-:Y:S04]  /*16500*/  STL.64 [R1+0xd00], R20 ;  /* 0x000d001401007387 */ /* 0x000fe80000100a00 */
[----:B------:R-:W-:Y:S04]  /*16510*/  STL.64 [R1+0xd08], R22 ;  /* 0x000d081601007387 */ /* 0x000fe80000100a00 */
[----:B------:R0:W-:Y:S04]  /*16520*/  STL.64 [R1+0xcf0], R4 ;  /* 0x000cf00401007387 */ /* 0x0001e80000100a00 */
[----:B------:R1:W-:Y:S04]  /*16530*/  STL.64 [R1+0xcf8], R6 ;  /* 0x000cf80601007387 */ /* 0x0003e80000100a00 */
[----:B0-----:R-:W4:Y:S04]  /*16540*/  LDL.LU.64 R4, [R1+0xce0] ;  /* 0x000ce00001047983 */ /* 0x001f280000300a00 */
[----:B-1----:R-:W4:Y:S04]  /*16550*/  LDL.LU.64 R6, [R1+0xce8] ;  /* 0x000ce80001067983 */ /* 0x002f280000300a00 */
[----:B------:R-:W2:Y:S04]  /*16560*/  LDL.LU.64 R12, [R1+0xcd0] ;  /* 0x000cd000010c7983 */ /* 0x000ea80000300a00 */
[----:B------:R-:W2:Y:S04]  /*16570*/  LDL.LU.64 R14, [R1+0xcd8] ;  /* 0x000cd800010e7983 */ /* 0x000ea80000300a00 */
[----:B------:R-:W3:Y:S04]  /*16580*/  LDL.LU.64 R20, [R1+0xcb0] ;  /* 0x000cb00001147983 */ /* 0x000ee80000300a00 */
[----:B------:R-:W2:Y:S04]  /*16590*/  LDL.LU.64 R22, [R1+0xcb8] ;  /* 0x000cb80001167983 */ /* 0x000ea80000300a00 */
[----:B--2---:R-:W-:Y:S04]  /*165a0*/  STL.64 [R1+0x3660], R22 ;  /* 0x0036601601007387 */ /* 0x004fe80000100a00 */
[----:B---3--:R0:W-:Y:S04]  /*165b0*/  STL.64 [R1+0x3658], R20 ;  /* 0x0036581401007387 */ /* 0x0081e80000100a00 */
[----:B0-----:R-:W2:Y:S04]  /*165c0*/  LDL.64 R20, [R1+0x70] ;  /* 0x0000700001147983 */ /* 0x001ea80000100a00 */
[----:B--2---:R0:W-:Y:S04]  /*165d0*/  STL.64 [R1+0x3670], R20 ;  /* 0x0036701401007387 */ /* 0x0041e80000100a00 */
[----:B0-----:R-:W2:Y:S04]  /*165e0*/  LDL.64 R20, [R1+0x80] ;  /* 0x0000800001147983 */ /* 0x001ea80000100a00 */
[----:B------:R-:W3:Y:S04]  /*165f0*/  LDL.LU.64 R24, [R1+0xca0] ;  /* 0x000ca00001187983 */ /* 0x000ee80000300a00 */
[----:B------:R-:W2:Y:S01]  /*16600*/  LDL.LU.64 R26, [R1+0xca8] ;  /* 0x000ca800011a7983 */ /* 0x000ea20000300a00 */
[C---:B----4-:R-:W-:Y:S03]  /*16610*/  HMMA.16816.F32 R4, R16.reuse, R8, R4 ;  /* 0x000000081004723c */ /* 0x050fe60000001804 */
[----:B--2---:R-:W-:Y:S04]  /*16620*/  STL.64 [R1+0x3650], R26 ;  /* 0x0036501a01007387 */ /* 0x004fe80000100a00 */
[----:B---3--:R0:W-:Y:S04]  /*16630*/  STL.64 [R1+0x3648], R24 ;  /* 0x0036481801007387 */ /* 0x0081e80000100a00 */
[----:B0-----:R-:W2:Y:S01]  /*16640*/  LDL.64 R24, [R1+0x60] ;  /* 0x0000600001187983 */ /* 0x001ea20000100a00 */
[----:B------:R-:W-:Y:S03]  /*16650*/  HMMA.16816.F32 R12, R16, R20, R12 ;  /* 0x00000014100c723c */ /* 0x000fe6000000180c */
[----:B--2---:R0:W-:Y:S04]  /*16660*/  STL.64 [R1+0x3668], R24 ;  /* 0x0036681801007387 */ /* 0x0041e80000100a00 */
[----:B0-----:R-:W2:Y:S04]  /*16670*/  LDL.LU.64 R24, [R1+0xcc0] ;  /* 0x000cc00001187983 */ /* 0x001ea80000300a00 */
[----:B------:R-:W2:Y:S04]  /*16680*/  LDL.LU.64 R26, [R1+0xcc8] ;  /* 0x000cc800011a7983 */ /* 0x000ea80000300a00 */
[----:B------:R-:W-:Y:S04]  /*16690*/  STL [R1+0x35ac], R3 ;  /* 0x0035ac0301007387 */ /* 0x000fe80000100800 */
[----:B------:R-:W-:Y:S04]  /*166a0*/  STL.64 [R1+0xce0], R4 ;  /* 0x000ce00401007387 */ /* 0x000fe80000100a00 */
[----:B------:R0:W-:Y:S02]  /*166b0*/  STL.64 [R1+0xce8], R6 ;  /* 0x000ce80601007387 */ /* 0x0001e40000100a00 */
[----:B0-----:R-:W-:-:S02]  /*166c0*/  IMAD.MOV.U32 R7, RZ, RZ, R8 ;  /* 0x000000ffff077224 */ /* 0x001fc400078e0008 */
[----:B------:R-:W-:Y:S02]  /*166d0*/  IMAD.MOV.U32 R6, RZ, RZ, R9 ;  /* 0x000000ffff067224 */ /* 0x000fe400078e0009 */
[----:B------:R-:W3:Y:S04]  /*166e0*/  LDL.LU.64 R8, [R1+0xc90] ;  /* 0x000c900001087983 */ /* 0x000ee80000300a00 */
[----:B------:R-:W3:Y:S04]  /*166f0*/  LDL.LU.64 R10, [R1+0xc98] ;  /* 0x000c9800010a7983 */ /* 0x000ee80000300a00 */
[----:B------:R-:W-:Y:S04]  /*16700*/  STL.64 [R1+0xcd0], R12 ;  /* 0x000cd00c01007387 */ /* 0x000fe80000100a00 */
[----:B------:R0:W-:Y:S02]  /*16710*/  STL.64 [R1+0xcd8], R14 ;  /* 0x000cd80e01007387 */ /* 0x0001e40000100a00 */
[----:B0-----:R-:W-:-:S02]  /*16720*/  IMAD.MOV.U32 R15, RZ, RZ, R20 ;  /* 0x000000ffff0f7224 */ /* 0x001fc400078e0014 */
[----:B------:R-:W-:Y:S02]  /*16730*/  IMAD.MOV.U32 R14, RZ, RZ, R21 ;  /* 0x000000ffff0e7224 */ /* 0x000fe400078e0015 */
[----:B------:R-:W2:Y:S04]  /*16740*/  LDL.LU.64 R20, [R1+0x3670] ;  /* 0x0036700001147983 */ /* 0x000ea80000300a00 */
[----:B------:R-:W-:Y:S04]  /*16750*/  STL.64 [R1+0x3608], R14 ;  /* 0x0036080e01007387 */ /* 0x000fe80000100a00 */
[----:B------:R-:W4:Y:S01]  /*16760*/  LDL.64 R12, [R1+0x50] ;  /* 0x00005000010c7983 */ /* 0x000f220000100a00 */
[----:B--2---:R-:W-:Y:S01]  /*16770*/  HMMA.16816.F32 R24, R16, R20, R24 ;  /* 0x000000141018723c */ /* 0x004fe20000001818 */
[----:B------:R-:W-:-:S02]  /*16780*/  IMAD.MOV.U32 R29, RZ, RZ, R20 ;  /* 0x000000ffff1d7224 */ /* 0x000fc400078e0014 */
[----:B------:R-:W-:Y:S11]  /*16790*/  IMAD.MOV.U32 R28, RZ, RZ, R21 ;  /* 0x000000ffff1c7224 */ /* 0x000ff600078e0015 */
[----:B------:R-:W-:Y:S09]  /*167a0*/  @!UPT UIADD3 URZ, URZ, URZ, URZ ;  /* 0x0000003f3f3ff290 */ /* 0x000ff2000fffe03f */
[----:B------:R0:W-:Y:S04]  /*167b0*/  STL.64 [R1+0xcc0], R24 ;  /* 0x000cc01801007387 */ /* 0x0001e80000100a00 */
[----:B------:R1:W-:Y:S04]  /*167c0*/  STL.64 [R1+0xcc8], R26 ;  /* 0x000cc81a01007387 */ /* 0x0003e80000100a00 */
[----:B0-----:R-:W2:Y:S04]  /*167d0*/  LDL.LU.64 R24, [R1+0x3668] ;  /* 0x0036680001187983 */ /* 0x001ea80000300a00 */
[----:B------:R-:W2:Y:S04]  /*167e0*/  LDL.LU.64 R22, [R1+0x3660] ;  /* 0x0036600001167983 */ /* 0x000ea80000300a00 */
[----:B------:R-:W2:Y:S02]  /*167f0*/  LDL.LU.64 R20, [R1+0x3658] ;  /* 0x0036580001147983 */ /* 0x000ea40000300a00 */
[----:B--2---:R-:W-:Y:S01]  /*16800*/  HMMA.16816.F32 R20, R16, R24, R20 ;  /* 0x000000181014723c */ /* 0x004fe20000001814 */
[----:B------:R-:W-:Y:S11]  /*16810*/  IMAD.MOV.U32 R0, RZ, RZ, R25 ;  /* 0x000000ffff007224 */ /* 0x000ff600078e0019 */
[----:B------:R-:W-:Y:S11]  /*16820*/  @!UPT UIADD3 URZ, URZ, URZ, URZ ;  /* 0x0000003f3f3ff290 */ /* 0x000ff6000fffe03f */
[----:B------:R-:W-:Y:S04]  /*16830*/  STL.64 [R1+0xcb0], R20 ;  /* 0x000cb01401007387 */ /* 0x000fe80000100a00 */
[----:B------:R0:W-:Y:S04]  /*16840*/  STL.64 [R1+0xcb8], R22 ;  /* 0x000cb81601007387 */ /* 0x0001e80000100a00 */
[----:B-1----:R-:W4:Y:S01]  /*16850*/  LDL.LU.64 R26, [R1+0x3650] ;  /* 0x00365000011a7983 */ /* 0x002f220000300a00 */
[----:B0-----:R-:W-:-:S03]  /*16860*/  IMAD.MOV.U32 R23, RZ, RZ, R24 ;  /* 0x000000ffff177224 */ /* 0x001fc600078e0018 */
[----:B------:R-:W4:Y:S02]  /*16870*/  LDL.LU.64 R24, [R1+0x3648] ;  /* 0x0036480001187983 */ /* 0x000f240000300a00 */
[----:B----4-:R-:W-:Y:S11]  /*16880*/  HMMA.16816.F32 R24, R16, R12, R24 ;  /* 0x0000000c1018723c */ /* 0x010ff60000001818 */
[----:B------:R-:W-:Y:S11]  /*16890*/  @!UPT UIADD3 URZ, URZ, URZ, URZ ;  /* 0x0000003f3f3ff290 */ /* 0x000ff6000fffe03f */
[----:B------:R-:W-:Y:S01]  /*168a0*/  @!UPT UIADD3 URZ, URZ, URZ, URZ ;  /* 0x0000003f3f3ff290 */ /* 0x000fe2000fffe03f */
[----:B------:R0:W-:Y:S04]  /*168b0*/  STL.64 [R1+0xca0], R24 ;  /* 0x000ca01801007387 */ /* 0x0001e80000100a00 */
[----:B------:R-:W-:Y:S04]  /*168c0*/  STL.64 [R1+0xca8], R26 ;  /* 0x000ca81a01007387 */ /* 0x000fe80000100a00 */
[----:B0-----:R-:W3:Y:S01]  /*168d0*/  LDL.LU.64 R24, [R1+0x3640] ;  /* 0x0036400001187983 */ /* 0x001ee20000300a00 */
[----:B------:R-:W-:Y:S02]  /*168e0*/  IMAD.MOV.U32 R22, RZ, RZ, R13 ;  /* 0x000000ffff167224 */ /* 0x000fe400078e000d */
[----:B------:R-:W-:-:S03]  /*168f0*/  IMAD.MOV.U32 R21, RZ, RZ, R12 ;  /* 0x000000ffff157224 */ /* 0x000fc600078e000c */
[----:B------:R-:W-:Y:S04]  /*16900*/  STL.64 [R1+0x3628], R22 ;  /* 0x0036281601007387 */ /* 0x000fe80000100a00 */
[----:B------:R0:W-:Y:S04]  /*16910*/  STL [R1+0x3620], R21 ;  /* 0x0036201501007387 */ /* 0x0001e80000100800 */
[----:B0-----:R-:W2:Y:S01]  /*16920*/  LDL.64 R20, [R1+0x30] ;  /* 0x0000300001147983 */ /* 0x001ea20000100a00 */
[----:B---3--:R-:W-:Y:S11]  /*16930*/  HMMA.16816.F32 R8, R16, R24, R8 ;  /* 0x000000181008723c */ /* 0x008ff60000001808 */
[----:B------:R-:W-:Y:S11]  /*16940*/  @!UPT UIADD3 URZ, URZ, URZ, URZ ;  /* 0x0000003f3f3ff290 */ /* 0x000ff6000fffe03f */
[----:B------:R-:W-:Y:S01]  /*16950*/  @!UPT UIADD3 URZ, URZ, URZ, URZ ;  /* 0x0000003f3f3ff290 */ /* 0x000fe2000fffe03f */
[----:B------:R0:W-:Y:S04]  /*16960*/  STL.64 [R1+0xc90], R8 ;  /* 0x000c900801007387 */ /* 0x0001e80000100a00 */
[----:B------:R1:W-:Y:S04]  /*16970*/  STL.64 [R1+0xc98], R10 ;  /* 0x000c980a01007387 */ /* 0x0003e80000100a00 */
[----:B0-----:R-:W3:Y:S04]  /*16980*/  LDL.LU.64 R8, [R1+0xc70] ;  /* 0x000c700001087983 */ /* 0x001ee80000300a00 */
[----:B-1----:R-:W4:Y:S04]  /*16990*/  LDL.LU.64 R10, [R1+0xc78] ;  /* 0x000c7800010a7983 */ /* 0x002f280000300a00 */
[----:B----4-:R-:W-:Y:S04]  /*169a0*/  STL.64 [R1+0x3638], R10 ;  /* 0x0036380a01007387 */ /* 0x010fe80000100a00 */
[----:B---3--:R0:W-:Y:S04]  /*169b0*/  STL.64 [R1+0x3630], R8 ;  /* 0x0036300801007387 */ /* 0x0081e80000100a00 */
[----:B0-----:R-:W2:Y:S04]  /*169c0*/  LDL.LU.64 R8, [R1+0xc80] ;  /* 0x000c800001087983 */ /* 0x001ea80000300a00 */
[----:B------:R-:W2:Y:S04]  /*169d0*/  LDL.LU.64 R10, [R1+0xc88] ;  /* 0x000c8800010a7983 */ /* 0x000ea80000300a00 */
[----:B------:R-:W3:Y:S04]  /*169e0*/  LDL.LU.64 R12, [R1+0xc60] ;  /* 0x000c6000010c7983 */ /* 0x000ee80000300a00 */
[----:B------:R-:W4:Y:S01]  /*169f0*/  LDL.LU.64 R14, [R1+0xc68] ;  /* 0x000c6800010e7983 */ /* 0x000f220000300a00 */
[----:B------:R-:W-:-:S02]  /*16a00*/  IMAD.MOV.U32 R4, RZ, RZ, R24 ;  /* 0x000000ffff047224 */ /* 0x000fc400078e0018 */
[----:B------:R-:W-:Y:S01]  /*16a10*/  IMAD.MOV.U32 R5, RZ, RZ, R25 ;  /* 0x000000ffff057224 */ /* 0x000fe200078e0019 */
[----:B----4-:R-:W-:Y:S04]  /*16a20*/  STL.64 [R1+0x3618], R14 ;  /* 0x0036180e01007387 */ /* 0x010fe80000100a00 */
[----:B---3--:R0:W-:Y:S04]  /*16a30*/  STL.64 [R1+0x3610], R12 ;  /* 0x0036100c01007387 */ /* 0x0081e80000100a00 */
[----:B0-----:R-:W3:Y:S04]  /*16a40*/  LDL.64 R12, [R1+0x20] ;  /* 0x00002000010c7983 */ /* 0x001ee80000100a00 */
[----:B------:R-:W4:Y:S04]  /*16a50*/  LDL.LU.64 R24, [R1+0xc50] ;  /* 0x000c500001187983 */ /* 0x000f280000300a00 */
[----:B------:R-:W3:Y:S01]  /*16a60*/  LDL.LU.64 R26, [R1+0xc58] ;  /* 0x000c5800011a7983 */ /* 0x000ee20000300a00 */
[----:B--2---:R-:W-:Y:S01]  /*16a70*/  HMMA.16816.F32 R8, R16, R20, R8 ;  /* 0x000000141008723c */ /* 0x004fe20000001808 */
[----:B------:R-:W-:-:S06]  /*16a80*/  IMAD.MOV.U32 R3, RZ, RZ, R20 ;  /* 0x000000ffff037224 */ /* 0x000fcc00078e0014 */
[----:B------:R-:W-:Y:S01]  /*16a90*/  IMAD.MOV.U32 R20, RZ, RZ, R21 ;  /* 0x000000ffff147224 */ /* 0x000fe200078e0015 */
[----:B---3--:R-:W-:Y:S04]  /*16aa0*/  STL.64 [R1+0x3600], R26 ;  /* 0x0036001a01007387 */ /* 0x008fe80000100a00 */
[----:B----4-:R0:W-:Y:S04]  /*16ab0*/  STL.64 [R1+0x35f8], R24 ;  /* 0x0035f81801007387 */ /* 0x0101e80000100a00 */
[----:B0-----:R-:W2:Y:S04]  /*16ac0*/  LDL.64 R24, [R1+0x10] ;  /* 0x0000100001187983 */ /* 0x001ea80000100a00 */
[----:B------:R-:W-:Y:S04]  /*16ad0*/  STL.64 [R1+0x35b8], R6 ;  /* 0x0035b80601007387 */ /* 0x000fe80000100a00 */
[----:B------:R0:W-:Y:S04]  /*16ae0*/  STL.64 [R1+0x35b0], R4 ;  /* 0x0035b00401007387 */ /* 0x0001e80000100a00 */
[----:B0-----:R-:W3:Y:S04]  /*16af0*/  LDL.64 R4, [R1] ;  /* 0x0000000001047983 */ /* 0x001ee80000100a00 */
[----:B------:R-:W-:Y:S04]  /*16b00*/  STL.64 [R1+0xc80], R8 ;  /* 0x000c800801007387 */ /* 0x000fe80000100a00 */
[----:B------:R0:W-:Y:S04]  /*16b10*/  STL.64 [R1+0xc88], R10 ;  /* 0x000c880a01007387 */ /* 0x0001e80000100a00 */
[----:B0-----:R-:W4:Y:S04]  /*16b20*/  LDL.LU.64 R10, [R1+0x3638] ;  /* 0x00363800010a7983 */ /* 0x001f280000300a00 */
[----:B------:R-:W4:Y:S04]  /*16b30*/  LDL.LU.64 R8, [R1+0x3630] ;  /* 0x0036300001087983 */ /* 0x000f280000300a00 */
[----:B------:R-:W2:Y:S04]  /*16b40*/  LDL.LU.64 R22, [R1+0x3628] ;  /* 0x0036280001167983 */ /* 0x000ea80000300a00 */
[----:B------:R-:W3:Y:S01]  /*16b50*/  LDL.LU R21, [R1+0x3620] ;  /* 0x0036200001157983 */ /* 0x000ee20000300800 */
[----:B----4-:R-:W-:Y:S03]  /*16b60*/  HMMA.16816.F32 R8, R16, R12, R8 ;  /* 0x0000000c1008723c */ /* 0x010fe60000001808 */
[----:B--2---:R-:W-:Y:S04]  /*16b70*/  STL.64 [R1+0x35e0], R22 ;  /* 0x0035e01601007387 */ /* 0x004fe80000100a00 */
[----:B---3--:R0:W-:Y:S04]  /*16b80*/  STL.64 [R1+0x35d8], R20 ;  /* 0x0035d81401007387 */ /* 0x0081e80000100a00 */
[----:B0-----:R-:W2:Y:S04]  /*16b90*/  LDL.LU.64 R20, [R1+0xc40] ;  /* 0x000c400001147983 */ /* 0x001ea80000300a00 */
[----:B------:R-:W2:Y:S08]  /*16ba0*/  LDL.LU.64 R22, [R1+0xc48] ;  /* 0x000c480001167983 */ /* 0x000eb00000300a00 */
[----:B------:R-:W-:Y:S04]  /*16bb0*/  STL.64 [R1+0xc70], R8 ;  /* 0x000c700801007387 */ /* 0x000fe80000100a00 */
[----:B------:R0:W-:Y:S04]  /*16bc0*/  STL.64 [R1+0xc78], R10 ;  /* 0x000c780a01007387 */ /* 0x0001e80000100a00 */
[----:B------:R-:W3:Y:S01]  /*16bd0*/  LDL.LU.64 R14, [R1+0x3618] ;  /* 0x00361800010e7983 */ /* 0x000ee20000300a00 */
[----:B0-----:R-:W-:-:S02]  /*16be0*/  IMAD.MOV.U32 R10, RZ, RZ, R12 ;  /* 0x000000ffff0a7224 */ /* 0x001fc400078e000c */
[----:B------:R-:W-:Y:S02]  /*16bf0*/  IMAD.MOV.U32 R11, RZ, RZ, R13 ;  /* 0x000000ffff0b7224 */ /* 0x000fe400078e000d */
[----:B------:R-:W3:Y:S01]  /*16c00*/  LDL.LU.64 R12, [R1+0x3610] ;  /* 0x00361000010c7983 */ /* 0x000ee20000300a00 */
[----:B------:R-:W-:Y:S01]  /*16c10*/  IMAD.MOV.U32 R9, RZ, RZ, R25 ;  /* 0x000000ffff097224 */ /* 0x000fe200078e0019 */
[----:B---3--:R-:W-:Y:S11]  /*16c20*/  HMMA.16816.F32 R12, R16, R24, R12 ;  /* 0x00000018100c723c */ /* 0x008ff6000000180c */
[----:B------:R-:W-:Y:S11]  /*16c30*/  @!UPT UIADD3 URZ, URZ, URZ, URZ ;  /* 0x0000003f3f3ff290 */ /* 0x000ff6000fffe03f */
[----:B------:R-:W-:Y:S01]  /*16c40*/  @!UPT UIADD3 URZ, URZ, URZ, URZ ;  /* 0x0000003f3f3ff290 */ /* 0x000fe2000fffe03f */
[----:B------:R0:W-:Y:S04]  /*16c50*/  STL.64 [R1+0xc60], R12 ;  /* 0x000c600c01007387 */ /* 0x0001e80000100a00 */
[----:B------:R1:W-:Y:S01]  /*16c60*/  STL.64 [R1+0xc68], R14 ;  /* 0x000c680e01007387 */ /* 0x0003e20000100a00 */
[----:B0-----:R-:W-:-:S03]  /*16c70*/  IMAD.MOV.U32 R13, RZ, RZ, R24 ;  /* 0x000000ffff0d7224 */ /* 0x001fc600078e0018 */
[----:B-1----:R-:W3:Y:S04]  /*16c80*/  LDL.LU.64 R14, [R1+0x3608] ;  /* 0x00360800010e7983 */ /* 0x002ee80000300a00 */
[----:B------:R-:W4:Y:S04]  /*16c90*/  LDL.LU.64 R26, [R1+0x3600] ;  /* 0x00360000011a7983 */ /* 0x000f280000300a00 */
[----:B------:R-:W4:Y:S02]  /*16ca0*/  LDL.LU.64 R24, [R1+0x35f8] ;  /* 0x0035f80001187983 */ /* 0x000f240000300a00 */
[----:B----4-:R-:W-:Y:S11]  /*16cb0*/  HMMA.16816.F32 R24, R16, R4, R24 ;  /* 0x000000041018723c */ /* 0x010ff60000001818 */
[----:B------:R-:W-:Y:S11]  /*16cc0*/  @!UPT UIADD3 URZ, URZ, URZ, URZ ;  /* 0x0000003f3f3ff290 */ /* 0x000ff6000fffe03f */
[----:B------:R-:W-:Y:S01]  /*16cd0*/  @!UPT UIADD3 URZ, URZ, URZ, URZ ;  /* 0x0000003f3f3ff290 */ /* 0x000fe2000fffe03f */
[----:B------:R-:W-:Y:S04]  /*16ce0*/  STL.64 [R1+0xc50], R24 ;  /* 0x000c501801007387 */ /* 0x000fe80000100a00 */
[----:B------:R0:W-:Y:S04]  /*16cf0*/  STL.64 [R1+0xc58], R26 ;  /* 0x000c581a01007387 */ /* 0x0001e80000100a00 */
[----:B0-----:R-:W4:Y:S04]  /*16d00*/  LDL.LU.64 R26, [R1+0x35f0] ;  /* 0x0035f000011a7983 */ /* 0x001f280000300a00 */
[----:B------:R-:W2:Y:S01]  /*16d10*/  LDL.LU.64 R24, [R1+0x35e8] ;  /* 0x0035e80001187983 */ /* 0x000ea20000300a00 */
[----:B------:R-:W-:-:S02]  /*16d20*/  IMAD.MOV.U32 R8, RZ, RZ, R4 ;  /* 0x000000ffff087224 */ /* 0x000fc400078e0004 */
[----:B------:R-:W-:Y:S02]  /*16d30*/  IMAD.MOV.U32 R12, RZ, RZ, R5 ;  /* 0x000000ffff0c7224 */ /* 0x000fe400078e0005 */
[----:B------:R-:W3:Y:S04]  /*16d40*/  LDL.LU.64 R4, [R1+0xc20] ;  /* 0x000c200001047983 */ /* 0x000ee80000300a00 */
[----:B------:R-:W3:Y:S01]  /*16d50*/  LDL.LU.64 R6, [R1+0xc28] ;  /* 0x000c280001067983 */ /* 0x000ee20000300a00 */
[----:B--2---:R-:W-:Y:S11]  /*16d60*/  HMMA.16816.F32 R20, R16, R24, R20 ;  /* 0x000000181014723c */ /* 0x004ff60000001814 */
[----:B------:R-:W-:Y:S11]  /*16d70*/  @!UPT UIADD3 URZ, URZ, URZ, URZ ;  /* 0x0000003f3f3ff290 */ /* 0x000ff6000fffe03f */
[----:B------:R-:W-:Y:S01]  /*16d80*/  @!UPT UIADD3 URZ, URZ, URZ, URZ ;  /* 0x0000003f3f3ff290 */ /* 0x000fe2000fffe03f */
[----:B------:R-:W-:Y:S04]  /*16d90*/  STL.64 [R1+0xc40], R20 ;  /* 0x000c401401007387 */ /* 0x000fe80000100a00 */
[----:B------:R0:W-:Y:S04]  /*16da0*/  STL.64 [R1+0xc48], R22 ;  /* 0x000c481601007387 */ /* 0x0001e80000100a00 */
[----:B0-----:R-:W2:Y:S04]  /*16db0*/  LDL.LU.64 R22, [R1+0x35e0] ;  /* 0x0035e00001167983 */ /* 0x001ea80000300a00 */
[----:B------:R-:W2:Y:S04]  /*16dc0*/  LDL.LU.64 R20, [R1+0x35d8] ;  /* 0x0035d80001147983 */ /* 0x000ea80000300a00 */
[----:B----4-:R-:W-:Y:S04]  /*16dd0*/  STL.64 [R1+0x3490], R26 ;  /* 0x0034901a01007387 */ /* 0x010fe80000100a00 */
[----:B------:R0:W-:Y:S02]  /*16de0*/  STL.64 [R1+0x3488], R24 ;  /* 0x0034881801007387 */ /* 0x0001e40000100a00 */
[----:B0-----:R-:W-:-:S02]  /*16df0*/  IMAD.MOV.U32 R24, RZ, RZ, R8 ;  /* 0x000000ffff187224 */ /* 0x001fc400078e0008 */
[----:B------:R-:W-:Y:S01]  /*16e00*/  IMAD.MOV.U32 R25, RZ, RZ, R12 ;  /* 0x000000ffff197224 */ /* 0x000fe200078e000c */
[----:B------:R-:W3:Y:S04]  /*16e10*/  LDL.LU R8, [R1+0x35d4] ;  /* 0x0035d40001087983 */ /* 0x000ee80000300800 */
[----:B------:R-:W4:Y:S04]  /*16e20*/  LDL.LU R12, [R1+0x35d0] ;  /* 0x0035d000010c7983 */ /* 0x000f280000300800 */
[----:B------:R0:W-:Y:S02]  /*16e30*/  STL.64 [R1+0x34a0], R24 ;  /* 0x0034a01801007387 */ /* 0x0001e40000100a00 */
[----:B0-----:R-:W-:-:S02]  /*16e40*/  IMAD.MOV.U32 R24, RZ, RZ, R13 ;  /* 0x000000ffff187224 */ /* 0x001fc400078e000d */
[----:B------:R-:W-:Y:S01]  /*16e50*/  IMAD.MOV.U32 R25, RZ, RZ, R9 ;  /* 0x000000ffff197224 */ /* 0x000fe200078e0009 */
[----:B------:R-:W4:Y:S04]  /*16e60*/  LDL.LU R13, [R1+0x35cc] ;  /* 0x0035cc00010d7983 */ /* 0x000f280000300800 */
[----:B------:R-:W3:Y:S04]  /*16e70*/  LDL.LU R9, [R1+0x35c8] ;  /* 0x0035c80001097983 */ /* 0x000ee80000300800 */
[----:B------:R0:W-:Y:S02]  /*16e80*/  STL.64 [R1+0x34b0], R24 ;  /* 0x0034b01801007387 */ /* 0x0001e40000100a00 */
[----:B0-----:R-:W-:-:S02]  /*16e90*/  IMAD.MOV.U32 R24, RZ, RZ, R10 ;  /* 0x000000ffff187224 */ /* 0x001fc400078e000a */
[----:B------:R-:W-:Y:S01]  /*16ea0*/  IMAD.MOV.U32 R25, RZ, RZ, R11 ;  /* 0x000000ffff197224 */ /* 0x000fe200078e000b */
[----:B------:R-:W2:Y:S04]  /*16eb0*/  LDL.LU R10, [R1+0x35c4] ;  /* 0x0035c400010a7983 */ /* 0x000ea80000300800 */
[----:B------:R-:W2:Y:S04]  /*16ec0*/  LDL.LU R11, [R1+0x35c0] ;  /* 0x0035c000010b7983 */ /* 0x000ea80000300800 */
[----:B------:R0:W-:Y:S04]  /*16ed0*/  STL.64 [R1+0x34c8], R24 ;  /* 0x0034c81801007387 */ /* 0x0001e80000100a00 */
[----:B0-----:R-:W4:Y:S04]  /*16ee0*/  LDL.LU.64 R24, [R1+0xc30] ;  /* 0x000c300001187983 */ /* 0x001f280000300a00 */
[----:B------:R-:W4:Y:S01]  /*16ef0*/  LDL.LU.64 R26, [R1+0xc38] ;  /* 0x000c3800011a7983 */ /* 0x000f220000300a00 */
[C---:B---3--:R-:W-:Y:S08]  /*16f00*/  HMMA.16816.F32 R4, R16.reuse, R8, R4 ;  /* 0x000000081004723c */ /* 0x048ff00000001804 */
[----:B----4-:R-:W-:Y:S11]  /*16f10*/  HMMA.16816.F32 R24, R16, R12, R24 ;  /* 0x0000000c1018723c */ /* 0x010ff60000001818 */
[----:B------:R-:W-:Y:S11]  /*16f20*/  @!UPT UIADD3 URZ, URZ, URZ, URZ ;  /* 0x0000003f3f3ff290 */ /* 0x000ff6000fffe03f */
[----:B------:R-:W-:Y:S01]  /*16f30*/  @!UPT UIADD3 URZ, URZ, URZ, URZ ;  /* 0x0000003f3f3ff290 */ /* 0x000fe2000fffe03f */
[----:B------:R0:W-:Y:S04]  /*16f40*/  STL.64 [R1+0xc30], R24 ;  /* 0x000c301801007387 */ /* 0x0001e80000100a00 */
[----:B------:R1:W-:Y:S04]  /*16f50*/  STL.64 [R1+0xc38], R26 ;  /* 0x000c381a01007387 */ /* 0x0003e80000100a00 */
[----:B0-----:R-:W3:Y:S04]  /*16f60*/  LDL.LU.64 R24, [R1+0x540] ;  /* 0x0005400001187983 */ /* 0x001ee80000300a00 */
[----:B-1----:R-:W3:Y:S04]  /*16f70*/  LDL.LU.64 R26, [R1+0x548] ;  /* 0x00054800011a7983 */ /* 0x002ee80000300a00 */
[----:B------:R-:W-:Y:S04]  /*16f80*/  STL.64 [R1+0x3498], R12 ;  /* 0x0034980c01007387 */ /* 0x000fe80000100a00 */
[----:B------:R-:W-:Y:S04]  /*16f90*/  STL.64 [R1+0xc20], R4 ;  /* 0x000c200401007387 */ /* 0x000fe80000100a00 */
[----:B------:R0:W-:Y:S04]  /*16fa0*/  STL.64 [R1+0xc28], R6 ;  /* 0x000c280601007387 */ /* 0x0001e80000100a00 */
[----:B0-----:R-:W4:Y:S04]  /*16fb0*/  LDL.LU.64 R6, [R1+0x35b8] ;  /* 0x0035b80001067983 */ /* 0x001f280000300a00 */
[----:B------:R-:W3:Y:S04]  /*16fc0*/  LDL.LU.64 R4, [R1+0x35b0] ;  /* 0x0035b00001047983 */ /* 0x000ee80000300a00 */
[----:B--2---:R-:W-:Y:S04]  /*16fd0*/  STL.64 [R1+0x3480], R10 ;  /* 0x0034800a01007387 */ /* 0x004fe80000100a00 */
[----:B------:R0:W-:Y:S02]  /*16fe0*/  STL.64 [R1+0x3478], R8 ;  /* 0x0034780801007387 */ /* 0x0001e40000100a00 */
[----:B0-----:R-:W-:-:S02]  /*16ff0*/  IMAD.MOV.U32 R8, RZ, RZ, R3 ;  /* 0x000000ffff087224 */ /* 0x001fc400078e0003 */
[----:B------:R-:W-:Y:S01]  /*17000*/  IMAD.MOV.U32 R9, RZ, RZ, R20 ;  /* 0x000000ffff097224 */ /* 0x000fe200078e0014 */
[----:B------:R-:W2:Y:S04]  /*17010*/  LDL.LU R3, [R1+0x35ac] ;  /* 0x0035ac0001037983 */ /* 0x000ea80000300800 */
[----:B------:R-:W2:Y:S04]  /*17020*/  LDL.LU R20, [R1+0x35a8] ;  /* 0x0035a80001147983 */ /* 0x000ea80000300800 */
[----:B------:R3:W-:Y:S02]  /*17030*/  STL.64 [R1+0x34d0], R8 ;  /* 0x0034d00801007387 */ /* 0x0007e40000100a00 */
[----:B---3--:R-:W-:-:S02]  /*17040*/  IMAD.MOV.U32 R8, RZ, RZ, R4 ;  /* 0x000000ffff087224 */ /* 0x008fc400078e0004 */
[----:B------:R-:W3:Y:S01]  /*17050*/  LDL.LU R4, [R1+0x35a4] ;  /* 0x0035a40001047983 */ /* 0x000ee20000300800 */
[----:B------:R-:W-:-:S03]  /*17060*/  IMAD.MOV.U32 R9, RZ, RZ, R5 ;  /* 0x000000ffff097224 */ /* 0x000fc600078e0005 */
[----:B------:R-:W3:Y:S04]  /*17070*/  LDL.LU R5, [R1+0x35a0] ;  /* 0x0035a00001057983 */ /* 0x000ee80000300800 */
[----:B------:R0:W-:Y:S02]  /*17080*/  STL.64 [R1+0x34e8], R8 ;  /* 0x0034e80801007387 */ /* 0x0001e40000100a00 */
[----:B0-----:R-:W-:Y:S02]  /*17090*/  IMAD.MOV.U32 R8, RZ, RZ, R21 ;  /* 0x000000ffff087224 */ /* 0x001fe400078e0015 */
[----:B------:R-:W-:Y:S01]  /*170a0*/  IMAD.MOV.U32 R9, RZ, RZ, R22 ;  /* 0x000000ffff097224 */ /* 0x000fe200078e0016 */
[----:B------:R-:W2:Y:S04]  /*170b0*/  LDL.LU R21, [R1+0x359c] ;  /* 0x00359c0001157983 */ /* 0x000ea80000300800 */
        /* <DEDUP_REMOVED lines=9> */
[----:B---3--:R-:W-:Y:S11]  /*17150*/  HMMA.16816.F32 R16, R16, R4, R24 ;  /* 0x000000041010723c */ /* 0x008ff60000001818 */
[----:B------:R-:W-:Y:S11]  /*17160*/  @!UPT UIADD3 URZ, URZ, URZ, URZ ;  /* 0x0000003f3f3ff290 */ /* 0x000ff6000fffe03f */
[----:B------:R-:W-:Y:S01]  /*17170*/  @!UPT UIADD3 URZ, URZ, URZ, URZ ;  /* 0x0000003f3f3ff290 */ /* 0x000fe2000fffe03f */
[----:B------:R-:W-:Y:S04]  /*17180*/  STL.64 [R1+0x540], R16 ;  /* 0x0005401001007387 */ /* 0x000fe80000100a00 */
[----:B------:R-:W-:Y:S04]  /*17190*/  STL.64 [R1+0x548], R18 ;  /* 0x0005481201007387 */ /* 0x000fe80000100a00 */
[----:B------:R0:W-:Y:S02]  /*171a0*/  STL.64 [R1+0x3530], R8 ;  /* 0x0035300801007387 */ /* 0x0001e40000100a00 */
[----:B0-----:R-:W-:-:S02]  /*171b0*/  IMAD.MOV.U32 R8, RZ, RZ, R15 ;  /* 0x000000ffff087224 */ /* 0x001fc400078e000f */
[----:B------:R-:W-:-:S05]  /*171c0*/  IMAD.MOV.U32 R9, RZ, RZ, R14 ;  /* 0x000000ffff097224 */ /* 0x000fca00078e000e */
[----:B------:R4:W-:Y:S02]  /*171d0*/  STL.64 [R1+0x3548], R8 ;  /* 0x0035480801007387 */ /* 0x0009e40000100a00 */
[----:B----4-:R-:W-:Y:S02]  /*171e0*/  IMAD.MOV.U32 R8, RZ, RZ, R7 ;  /* 0x000000ffff087224 */ /* 0x010fe400078e0007 */
[----:B------:R-:W-:-:S05]  /*171f0*/  IMAD.MOV.U32 R9, RZ, RZ, R6 ;  /* 0x000000ffff097224 */ /* 0x000fca00078e0006 */
[----:B------:R2:W-:Y:S02]  /*17200*/  STL.64 [R1+0x3560], R8 ;  /* 0x0035600801007387 */ /* 0x0005e40000100a00 */
[----:B--2---:R-:W-:Y:S02]  /*17210*/  IMAD.MOV.U32 R8, RZ, RZ, R3 ;  /* 0x000000ffff087224 */ /* 0x004fe400078e0003 */
[----:B------:R-:W-:-:S05]  /*17220*/  IMAD.MOV.U32 R9, RZ, RZ, R2 ;  /* 0x000000ffff097224 */ /* 0x000fca00078e0002 */
[----:B------:R0:W-:Y:S04]  /*17230*/  STL.64 [R1+0x3578], R8 ;  /* 0x0035780801007387 */ /* 0x0001e80000100a00 */
[----:B0-----:R-:W2:Y:S04]  /*17240*/  LDL.64 R8, [R1+0xb0] ;  /* 0x0000b00001087983 */ /* 0x001ea80000100a00 */
[----:B------:R-:W3:Y:S04]  /*17250*/  LDL.LU.64 R24, [R1+0x4a0] ;  /* 0x0004a00001187983 */ /* 0x000ee80000300a00 */
[----:B------:R-:W4:Y:S04]  /*17260*/  LDL.LU.64 R26, [R1+0x4a8] ;  /* 0x0004a800011a7983 */ /* 0x000f280000300a00 */
[----:B----4-:R-:W-:Y:S04]  /*17270*/  STL.64 [R1+0x34e0], R26 ;  /* 0x0034e01a01007387 */ /* 0x010fe80000100a00 */
[----:B---3--:R0:W-:Y:S04]  /*17280*/  STL.64 [R1+0x34d8], R24 ;  /* 0x0034d81801007387 */ /* 0x0081e80000100a00 */
[----:B0-----:R-:W3:Y:S04]  /*17290*/  LDL.LU.64 R24, [R1+0x4b0] ;  /* 0x0004b00001187983 */ /* 0x001ee80000300a00 */
        /* <DEDUP_REMOVED lines=28> */
[----:B------:R-:W3:Y:S04]  /*17460*/  LDL.LU.64 R26, [R1+0x528] ;  /* 0x00052800011a7983 */ /* 0x000ee80000300a00 */
[----:B------:R0:W-:Y:S04]  /*17470*/  STL.64 [R1+0x34a8], R4 ;  /* 0x0034a80401007387 */ /* 0x0001e80000100a00 */
[----:B0-----:R-:W4:Y:S04]  /*17480*/  LDL.LU.64 R4, [R1+0x480] ;  /* 0x0004800001047983 */ /* 0x001f280000300a00 */
[----:B------:R-:W4:Y:S01]  /*17490*/  LDL.LU.64 R6, [R1+0x488] ;  /* 0x0004880001067983 */ /* 0x000f220000300a00 */
[----:B--2---:R-:W-:-:S02]  /*174a0*/  IMAD.MOV.U32 R3, RZ, RZ, R8 ;  /* 0x000000ffff037224 */ /* 0x004fc400078e0008 */
[----:B------:R-:W-:Y:S01]  /*174b0*/  IMAD.MOV.U32 R2, RZ, RZ, R9 ;  /* 0x000000ffff027224 */ /* 0x000fe200078e0009 */
[C---:B---3--:R-:W-:Y:S01]  /*174c0*/  HMMA.16816.F32 R24, R20.reuse, R8, R24 ;  /* 0x000000081418723c */ /* 0x048fe20000001818 */
[----:B----4-:R-:W-:Y:S04]  /*174d0*/  STL.64 [R1+0x34c0], R6 ;  /* 0x0034c00601007387 */ /* 0x010fe80000100a00 */
[----:B------:R0:W-:Y:S04]  /*174e0*/  STL.64 [R1+0x34b8], R4 ;  /* 0x0034b80401007387 */ /* 0x0001e80000100a00 */
[----:B0-----:R-:W2:Y:S04]  /*174f0*/  LDL.LU.64 R4, [R1+0x490] ;  /* 0x0004900001047983 */ /* 0x001ea80000300a00 */
[----:B------:R-:W2:Y:S04]  /*17500*/  LDL.LU.64 R6, [R1+0x498] ;  /* 0x0004980001067983 */ /* 0x000ea80000300a00 */
[----:B------:R-:W3:Y:S04]  /*17510*/  LDL.LU.64 R12, [R1+0x470] ;  /* 0x00047000010c7983 */ /* 0x000ee80000300a00 */
[----:B------:R-:W3:Y:S04]  /*17520*/  LDL.LU.64 R14, [R1+0x478] ;  /* 0x00047800010e7983 */ /* 0x000ee80000300a00 */
[----:B------:R-:W4:Y:S04]  /*17530*/  LDL.LU.64 R16, [R1+0x460] ;  /* 0x0004600001107983 */ /* 0x000f280000300a00 */
[----:B------:R-:W4:Y:S04]  /*17540*/  LDL.LU.64 R18, [R1+0x468] ;  /* 0x0004680001127983 */ /* 0x000f280000300a00 */
[----:B------:R-:W-:Y:S04]  /*17550*/  STL.64 [R1+0x520], R24 ;  /* 0x0005201801007387 */ /* 0x000fe80000100a00 */
[----:B------:R0:W-:Y:S04]  /*17560*/  STL.64 [R1+0x528], R26 ;  /* 0x0005281a01007387 */ /* 0x0001e80000100a00 */
[----:B0-----:R-:W2:Y:S04]  /*17570*/  LDL.LU.64 R26, [R1+0x3588] ;  /* 0x00358800011a7983 */ /* 0x001ea80000300a00 */
[----:B------:R-:W2:Y:S04]  /*17580*/  LDL.LU.64 R24, [R1+0x3580] ;  /* 0x0035800001187983 */ /* 0x000ea80000300a00 */
[----:B------:R-:W2:Y:S02]  /*17590*/  LDL.LU.64 R8, [R1+0x3578] ;  /* 0x0035780001087983 */ /* 0x000ea40000300a00 */
        /* <DEDUP_REMOVED lines=68> */
[----:B0-----:R-:W3:Y:S02]  /*179e0*/  LDL.LU.64 R24, [R1+0x34a0] ;  /* 0x0034a00001187983 */ /* 0x001ee40000300a00 */
[C---:B---3--:R-:W-:Y:S02]  /*179f0*/  HMMA.16816.F32 R24, R20.reuse, R24, R12 ;  /* 0x000000181418723c */ /* 0x048fe4000000180c */
[----:B------:R-:W3:Y:S11]  /*17a00*/  LDL.LU.64 R12, [R1+0x3498] ;  /* 0x00349800010c7983 */ /* 0x000ef60000300a00 */
        /* <DEDUP_REMOVED lines=9> */
[----:B------:R1:W-:Y:S04]  /*17aa0*/  STL.64 [R1+0x468], R18 ;  /* 0x0004681201007387 */ /* 0x0003e80000100a00 */
[----:B0-----:R-:W4:Y:S04]  /*17ab0*/  LDL.LU.64 R16, [R1+0x100] ;  /* 0x0001000001107983 */ /* 0x001f280000300a00 */
[----:B-1----:R-:W4:Y:S04]  /*17ac0*/  LDL.LU.64 R18, [R1+0x108] ;  /* 0x0001080001127983 */ /* 0x002f280000300a00 */
[----:B--2---:R-:W-:Y:S04]  /*17ad0*/  STL.64 [R1+0x33d8], R26 ;  /* 0x0033d81a01007387 */ /* 0x004fe80000100a00 */
[----:B------:R0:W-:Y:S04]  /*17ae0*/  STL.64 [R1+0x33d0], R24 ;  /* 0x0033d01801007387 */ /* 0x0001e80000100a00 */
[----:B0-----:R-:W2:Y:S04]  /*17af0*/  LDL.64 R24, [R1+0x70] ;  /* 0x0000700001187983 */ /* 0x001ea80000100a00 */
[----:B--2---:R0:W-:Y:S04]  /*17b00*/  STL.64 [R1+0x3448], R24 ;  /* 0x0034481801007387 */ /* 0x0041e80000100a00 */
[----:B0-----:R-:W2:Y:S01]  /*17b10*/  LDL.64 R24, [R1+0x90] ;  /* 0x0000900001187983 */ /* 0x001ea20000100a00 */
[C---:B---3--:R-:W-:Y:S03]  /*17b20*/  HMMA.16816.F32 R8, R20.reuse, R12, R8 ;  /* 0x0000000c1408723c */ /* 0x048fe60000001808 */
[----:B--2---:R0:W-:Y:S04]  /*17b30*/  STL.64 [R1+0x3458], R24 ;  /* 0x0034581801007387 */ /* 0x0041e80000100a00 */
[----:B0-----:R-:W2:Y:S04]  /*17b40*/  LDL.64 R24, [R1+0xa0] ;  /* 0x0000a00001187983 */ /* 0x001ea80000100a00 */
[----:B--2---:R0:W-:Y:S04]  /*17b50*/  STL.64 [R1+0x3470], R24 ;  /* 0x0034701801007387 */ /* 0x0041e80000100a00 */
[----:B0-----:R-:W2:Y:S04]  /*17b60*/  LDL.LU.64 R24, [R1+0x440] ;  /* 0x0004400001187983 */ /* 0x001ea80000300a00 */
[----:B------:R-:W2:Y:S04]  /*17b70*/  LDL.LU.64 R26, [R1+0x448] ;  /* 0x00044800011a7983 */ /* 0x000ea80000300a00 */
[----:B------:R-:W-:Y:S04]  /*17b80*/  STL.64 [R1+0x450], R8 ;  /* 0x0004500801007387 */ /* 0x000fe80000100a00 */
[----:B------:R0:W-:Y:S04]  /*17b90*/  STL.64 [R1+0x458], R10 ;  /* 0x0004580a01007387 */ /* 0x0001e80000100a00 */
[----:B0-----:R-:W3:Y:S04]  /*17ba0*/  LDL.LU.64 R10, [R1+0x3480] ;  /* 0x00348000010a7983 */ /* 0x001ee80000300a00 */
[----:B------:R-:W2:Y:S04]  /*17bb0*/  LDL.LU.64 R8, [R1+0x3478] ;  /* 0x0034780001087983 */ /* 0x000ea80000300a00 */
[----:B------:R-:W-:Y:S04]  /*17bc0*/  STL [R1+0x33bc], R12 ;  /* 0x0033bc0c01007387 */ /* 0x000fe80000100800 */
[----:B------:R2:W-:Y:S02]  /*17bd0*/  STL [R1+0x33b8], R13 ;  /* 0x0033b80d01007387 */ /* 0x0005e40000100800 */
[C---:B--2---:R-:W-:Y:S02]  /*17be0*/  HMMA.16816.F32 R12, R20.reuse, R8, R24 ;  /* 0x00000008140c723c */ /* 0x044fe40000001818 */
[----:B---3--:R-:W-:Y:S04]  /*17bf0*/  STL.64 [R1+0x33a8], R10 ;  /* 0x0033a80a01007387 */ /* 0x008fe80000100a00 */
[----:B------:R-:W-:Y:S11]  /*17c00*/  STL.64 [R1+0x33a0], R8 ;  /* 0x0033a00801007387 */ /* 0x000ff60000100a00 */
[----:B------:R-:W-:Y:S06]  /*17c10*/  @!UPT UIADD3 URZ, URZ, URZ, URZ ;  /* 0x0000003f3f3ff290 */ /* 0x000fec000fffe03f */
[----:B------:R-:W-:Y:S04]  /*17c20*/  STL.64 [R1+0x440], R12 ;  /* 0x0004400c01007387 */ /* 0x000fe80000100a00 */
[----:B------:R4:W-:Y:S04]  /*17c30*/  STL.64 [R1+0x448], R14 ;  /* 0x0004480e01007387 */ /* 0x0009e80000100a00 */
[----:B------:R-:W2:Y:S04]  /*17c40*/  LDL.LU.64 R24, [R1+0xb20] ;  /* 0x000b200001187983 */ /* 0x000ea80000300a00 */
[----:B------:R-:W2:Y:S01]  /*17c50*/  LDL.LU.64 R26, [R1+0xb28] ;  /* 0x000b2800011a7983 */ /* 0x000ea20000300a00 */
[----:B----4-:R-:W-:Y:S03]  /*17c60*/  HMMA.16816.F32 R12, R20, R4, R16 ;  /* 0x00000004140c723c */ /* 0x010fe60000001810 */
[----:B------:R-:W-:Y:S04]  /*17c70*/  LDSM.16.MT88.4 R20, [R0+0x380] ;  /* 0x000380000014783b */ /* 0x000fe80000004200 */
[----:B------:R-:W2:Y:S11]  /*17c80*/  LDSM.16.MT88.4 R16, [R0+0x300] ;  /* 0x000300000010783b */ /* 0x000eb60000004200 */
[----:B------:R-:W-:Y:S05]  /*17c90*/  @!UPT UIADD3 URZ, URZ, URZ, URZ ;  /* 0x0000003f3f3ff290 */ /* 0x000fea000fffe03f */
[----:B------:R-:W-:Y:S04]  /*17ca0*/  STL.64 [R1+0x100], R12 ;  /* 0x0001000c01007387 */ /* 0x000fe80000100a00 */
[----:B------:R-:W-:Y:S04]  /*17cb0*/  STL.64 [R1+0x108], R14 ;  /* 0x0001080e01007387 */ /* 0x000fe80000100a00 */
[----:B------:R0:W-:Y:S04]  /*17cc0*/  STL.64 [R1+0x3450], R4 ;  /* 0x0034500401007387 */ /* 0x0001e80000100a00 */
[----:B0-----:R-:W3:Y:S04]  /*17cd0*/  LDL.LU.64 R4, [R1+0xb00] ;  /* 0x000b000001047983 */ /* 0x001ee80000300a00 */
[----:B------:R-:W4:Y:S01]  /*17ce0*/  LDL.LU.64 R6, [R1+0xb08] ;  /* 0x000b080001067983 */ /* 0x000f220000300a00 */
[----:B------:R-:W-:-:S02]  /*17cf0*/  IMAD.MOV.U32 R8, RZ, RZ, R3 ;  /* 0x000000ffff087224 */ /* 0x000fc400078e0003 */
[----:B------:R-:W-:-:S07]  /*17d00*/  IMAD.MOV.U32 R9, RZ, RZ, R2 ;  /* 0x000000ffff097224 */ /* 0x000fce00078e0002 */
[C---:B--2---:R-:W-:Y:S01]  /*17d10*/  HMMA.16816.F32 R8, R16.reuse, R8, R24 ;  /* 0x000000081008723c */ /* 0x044fe20000001818 */
[----:B----4-:R-:W-:Y:S04]  /*17d20*/  STL.64 [R1+0x3468], R6 ;  /* 0x0034680601007387 */ /* 0x010fe80000100a00 */
[----:B---3--:R0:W-:Y:S04]  /*17d30*/  STL.64 [R1+0x3460], R4 ;  /* 0x0034600401007387 */ /* 0x0081e80000100a00 */
[----:B0-----:R-:W2:Y:S04]  /*17d40*/  LDL.LU.64 R4, [R1+0xb10] ;  /* 0x000b100001047983 */ /* 0x001ea80000300a00 */
[----:B------:R-:W2:Y:S04]  /*17d50*/  LDL.LU.64 R6, [R1+0xb18] ;  /* 0x000b180001067983 */ /* 0x000ea80000300a00 */
[----:B------:R-:W3:Y:S04]  /*17d60*/  LDL.LU.64 R12, [R1+0xaf0] ;  /* 0x000af000010c7983 */ /* 0x000ee80000300a00 */
[----:B------:R-:W3:Y:S04]  /*17d70*/  LDL.LU.64 R14, [R1+0xaf8] ;  /* 0x000af800010e7983 */ /* 0x000ee80000300a00 */
[----:B------:R-:W-:Y:S04]  /*17d80*/  STL [R1+0x3380], R20 ;  /* 0x0033801401007387 */ /* 0x000fe80000100800 */
[----:B------:R0:W-:Y:S04]  /*17d90*/  STL [R1+0x337c], R21 ;  /* 0x00337c1501007387 */ /* 0x0001e80000100800 */
[----:B------:R-:W-:Y:S04]  /*17da0*/  STL [R1+0x3378], R22 ;  /* 0x0033781601007387 */ /* 0x000fe80000100800 */
[----:B------:R-:W-:Y:S04]  /*17db0*/  STL [R1+0x3374], R23 ;  /* 0x0033741701007387 */ /* 0x000fe80000100800 */
[----:B0-----:R-:W3:Y:S04]  /*17dc0*/  LDL.64 R20, [R1+0x80] ;  /* 0x0000800001147983 */ /* 0x001ee80000100a00 */
[----:B------:R-:W2:Y:S04]  /*17dd0*/  LDL.LU.64 R24, [R1+0x3470] ;  /* 0x0034700001187983 */ /* 0x000ea80000300a00 */
[----:B------:R0:W-:Y:S04]  /*17de0*/  STL.64 [R1+0xb20], R8 ;  /* 0x000b200801007387 */ /* 0x0001e80000100a00 */
[----:B------:R1:W-:Y:S04]  /*17df0*/  STL.64 [R1+0xb28], R10 ;  /* 0x000b280a01007387 */ /* 0x0003e80000100a00 */
[----:B0-----:R-:W4:Y:S04]  /*17e00*/  LDL.LU.64 R8, [R1+0xae0] ;  /* 0x000ae00001087983 */ /* 0x001f280000300a00 */
[----:B-1----:R-:W4:Y:S01]  /*17e10*/  LDL.LU.64 R10, [R1+0xae8] ;  /* 0x000ae800010a7983 */ /* 0x002f220000300a00 */
        /* <DEDUP_REMOVED lines=8> */
[----:B------:R-:W2:Y:S04]  /*17ea0*/  LDL.LU.64 R24, [R1+0x3458] ;  /* 0x0034580001187983 */ /* 0x000ea80000300a00 */
[----:B------:R-:W-:Y:S04]  /*17eb0*/  STL [R1+0x336c], R0 ;  /* 0x00336c0001007387 */ /* 0x000fe80000100800 */
[----:B------:R-:W-:Y:S01]  /*17ec0*/  STL [R1+0x3368], R2 ;  /* 0x0033680201007387 */ /* 0x000fe20000100800 */
[----:B--2---:R-:W-:Y:S01]  /*17ed0*/  HMMA.16816.F32 R4, R16, R24, R4 ;  /* 0x000000181004723c */ /* 0x004fe20000001804 */
[----:B------:R-:W-:Y:S11]  /*17ee0*/  IMAD.MOV.U32 R3, RZ, RZ, R25 ;  /* 0x000000ffff037224 */ /* 0x000ff600078e0019 */
[----:B------:R-:W-:Y:S11]  /*17ef0*/  @!UPT UIADD3 URZ, URZ, URZ, URZ ;  /* 0x0000003f3f3ff290 */ /* 0x000ff6000fffe03f */
[----:B------:R0:W-:Y:S04]  /*17f00*/  STL.64 [R1+0xb00], R4 ;  /* 0x000b000401007387 */ /* 0x0001e80000100a00 */
[----:B------:R1:W-:Y:S04]  /*17f10*/  STL.64 [R1+0xb08], R6 ;  /* 0x000b080601007387 */ /* 0x0003e80000100a00 */
[----:B0-----:R-:W2:Y:S01]  /*17f20*/  LDL.LU.64 R4, [R1+0x3450] ;  /* 0x0034500001047983 */ /* 0x001ea20000300a00 */
[----:B-1----:R-:W-:-:S03]  /*17f30*/  IMAD.MOV.U32 R6, RZ, RZ, R24 ;  /* 0x000000ffff067224 */ /* 0x002fc600078e0018 */
[----:B------:R-:W4:Y:S01]  /*17f40*/  LDL.LU.64 R24, [R1+0x3448] ;  /* 0x0034480001187983 */ /* 0x000f220000300a00 */
[----:B---3--:R-:W-:Y:S01]  /*17f50*/  HMMA.16816.F32 R12, R16, R20, R12 ;  /* 0x00000014100c723c */ /* 0x008fe2000000180c */
[----:B------:R-:W-:Y:S02]  /*17f60*/  IMAD.MOV.U32 R7, RZ, RZ, R21 ;  /* 0x000000ffff077224 */ /* 0x000fe400078e0015 */
[----:B------:R-:W-:Y:S04]  /*17f70*/  STL [R1+0x3384], R3 ;  /* 0x0033840301007387 */ /* 0x000fe80000100800 */
[----:B------:R-:W-:Y:S11]  /*17f80*/  STL [R1+0x3370], R6 ;  /* 0x0033700601007387 */ /* 0x000ff60000100800 */
[----:B------:R-:W-:Y:S05]  /*17f90*/  @!UPT UIADD3 URZ, URZ, URZ, URZ ;  /* 0x0000003f3f3ff290 */ /* 0x000fea000fffe03f */
[----:B------:R-:W-:Y:S04]  /*17fa0*/  STL.64 [R1+0xaf0], R12 ;  /* 0x000af00c01007387 */ /* 0x000fe80000100a00 */
[----:B------:R0:W-:Y:S04]  /*17fb0*/  STL.64 [R1+0xaf8], R14 ;  /* 0x000af80e01007387 */ /* 0x0001e80000100a00 */
[----:B------:R-:W-:Y:S01]  /*17fc0*/  STL [R1+0x3428], R7 ;  /* 0x0034280701007387 */ /* 0x000fe20000100800 */
[----:B0-----:R-:W-:-:S03]  /*17fd0*/  IMAD.MOV.U32 R14, RZ, RZ, R20 ;  /* 0x000000ffff0e7224 */ /* 0x001fc600078e0014 */
[----:B--2---:R4:W-:Y:S02]  /*17fe0*/  STL.64 [R1+0x3420], R4 ;  /* 0x0034200401007387 */ /* 0x0049e40000100a00 */
[----:B----4-:R-:W-:Y:S02]  /*17ff0*/  HMMA.16816.F32 R4, R16, R24, R8 ;  /* 0x000000181004723c */ /* 0x010fe40000001808 */
[----:B------:R-:W-:Y:S11]  /*18000*/  STL [R1+0x3388], R14 ;  /* 0x0033880e01007387 */ /* 0x000ff60000100800 */
[----:B------:R-:W-:Y:S10]  /*18010*/  @!UPT UIADD3 URZ, URZ, URZ, URZ ;  /* 0x0000003f3f3ff290 */ /* 0x000ff4000fffe03f */
[----:B------:R0:W-:Y:S04]  /*18020*/  STL.64 [R1+0xae0], R4 ;  /* 0x000ae00401007387 */ /* 0x0001e80000100a00 */
[----:B------:R1:W-:Y:S04]  /*18030*/  STL.64 [R1+0xae8], R6 ;  /* 0x000ae80601007387 */ /* 0x0003e80000100a00 */
[----:B0-----:R-:W2:Y:S04]  /*18040*/  LDL.LU.64 R4, [R1+0xac0] ;  /* 0x000ac00001047983 */ /* 0x001ea80000300a00 */
[----:B-1----:R-:W3:Y:S04]  /*18050*/  LDL.LU.64 R6, [R1+0xac8] ;  /* 0x000ac80001067983 */ /* 0x002ee80000300a00 */
[----:B---3--:R-:W-:Y:S04]  /*18060*/  STL.64 [R1+0x3438], R6 ;  /* 0x0034380601007387 */ /* 0x008fe80000100a00 */
[----:B--2---:R0:W-:Y:S04]  /*18070*/  STL.64 [R1+0x3430], R4 ;  /* 0x0034300401007387 */ /* 0x0041e80000100a00 */
[----:B0-----:R-:W2:Y:S04]  /*18080*/  LDL.64 R4, [R1+0x60] ;  /* 0x0000600001047983 */ /* 0x001ea80000100a00 */
[----:B------:R-:W3:Y:S04]  /*18090*/  LDL.LU.64 R20, [R1+0xab0] ;  /* 0x000ab00001147983 */ /* 0x000ee80000300a00 */
[----:B------:R-:W4:Y:S04]  /*180a0*/  LDL.LU.64 R22, [R1+0xab8] ;  /* 0x000ab80001167983 */ /* 0x000f280000300a00 */
[----:B----4-:R-:W-:Y:S04]  /*180b0*/  STL.64 [R1+0x3418], R22 ;  /* 0x0034181601007387 */ /* 0x010fe80000100a00 */
[----:B---3--:R0:W-:Y:S04]  /*180c0*/  STL.64 [R1+0x3410], R20 ;  /* 0x0034101401007387 */ /* 0x0081e80000100a00 */
[----:B0-----:R-:W3:Y:S04]  /*180d0*/  LDL.64 R20, [R1+0x50] ;  /* 0x0000500001147983 */ /* 0x001ee80000100a00 */
[----:B---3--:R0:W-:Y:S04]  /*180e0*/  STL.64 [R1+0x3440], R20 ;  /* 0x0034401401007387 */ /* 0x0081e80000100a00 */
[----:B0-----:R-:W2:Y:S04]  /*180f0*/  LDL.LU.64 R20, [R1+0xad0] ;  /* 0x000ad00001147983 */ /* 0x001ea80000300a00 */
[----:B------:R-:W2:Y:S04]  /*18100*/  LDL.LU.64 R22, [R1+0xad8] ;  /* 0x000ad80001167983 */ /* 0x000ea80000300a00 */
[----:B------:R-:W3:Y:S01]  /*18110*/  LDL.64 R8, [R1+0x20] ;  /* 0x0000200001087983 */ /* 0x000ee20000100a00 */
[----:B------:R-:W-:-:S02]  /*18120*/  IMAD.MOV.U32 R28, RZ, RZ, R24 ;  /* 0x000000ffff1c7224 */ /* 0x000fc400078e0018 */
[----:B------:R-:W-:Y:S01]  /*18130*/  IMAD.MOV.U32 R15, RZ, RZ, R25 ;  /* 0x000000ffff0f7224 */ /* 0x000fe200078e0019 */
[----:B---3--:R0:W-:Y:S04]  /*18140*/  STL.64 [R1+0x3408], R8 ;  /* 0x0034080801007387 */ /* 0x0081e80000100a00 */
[----:B0-----:R-:W3:Y:S04]  /*18150*/  LDL.LU.64 R8, [R1+0xaa0] ;  /* 0x000aa00001087983 */ /* 0x001ee80000300a00 */
[----:B------:R-:W3:Y:S04]  /*18160*/  LDL.LU.64 R10, [R1+0xaa8] ;  /* 0x000aa800010a7983 */ /* 0x000ee80000300a00 */
[----:B------:R-:W4:Y:S01]  /*18170*/  LDL.64 R24, [R1] ;  /* 0x0000000001187983 */ /* 0x000f220000100a00 */
[----:B--2---:R-:W-:Y:S01]  /*18180*/  HMMA.16816.F32 R20, R16, R4, R20 ;  /* 0x000000041014723c */ /* 0x004fe20000001814 */
[----:B------:R-:W-:-:S02]  /*18190*/  IMAD.MOV.U32 R2, RZ, RZ, R4 ;  /* 0x000000ffff027224 */ /* 0x000fc400078e0004 */
[----:B------:R-:W-:Y:S01]  /*181a0*/  IMAD.MOV.U32 R29, RZ, RZ, R5 ;  /* 0x000000ffff1d7224 */ /* 0x000fe200078e0005 */
[----:B----4-:R0:W-:Y:S04]  /*181b0*/  STL.64 [R1+0x33f0], R24 ;  /* 0x0033f01801007387 */ /* 0x0101e80000100a00 */
[----:B0-----:R-:W2:Y:S04]  /*181c0*/  LDL.64 R24, [R1+0x10] ;  /* 0x0000100001187983 */ /* 0x001ea80000100a00 */
[----:B------:R-:W-:Y:S04]  /*181d0*/  STL [R1+0x33b4], R15 ;  /* 0x0033b40f01007387 */ /* 0x000fe80000100800 */
[----:B------:R-:W3:Y:S04]  /*181e0*/  LDL.64 R12, [R1+0x30] ;  /* 0x00003000010c7983 */ /* 0x000ee80000100a00 */
[----:B------:R-:W-:Y:S04]  /*181f0*/  STL [R1+0x33b0], R28 ;  /* 0x0033b01c01007387 */ /* 0x000fe80000100800 */
[----:B------:R0:W-:Y:S04]  /*18200*/  STL.64 [R1+0xad0], R20 ;  /* 0x000ad01401007387 */ /* 0x0001e80000100a00 */
[----:B------:R-:W-:Y:S04]  /*18210*/  STL.64 [R1+0xad8], R22 ;  /* 0x000ad81601007387 */ /* 0x000fe80000100a00 */
[----:B0-----:R-:W4:Y:S04]  /*18220*/  LDL.LU.64 R20, [R1+0x3440] ;  /* 0x0034400001147983 */ /* 0x001f280000300a00 */
[----:B------:R-:W4:Y:S04]  /*18230*/  LDL.LU.64 R6, [R1+0x3438] ;  /* 0x0034380001067983 */ /* 0x000f280000300a00 */
[----:B------:R-:W4:Y:S02]  /*18240*/  LDL.LU.64 R4, [R1+0x3430] ;  /* 0x0034300001047983 */ /* 0x000f240000300a00 */
[----:B----4-:R-:W-:Y:S11]  /*18250*/  HMMA.16816.F32 R4, R16, R20, R4 ;  /* 0x000000141004723c */ /* 0x010ff60000001804 */
[----:B------:R-:W-:Y:S11]  /*18260*/  @!UPT UIADD3 URZ, URZ, URZ, URZ ;  /* 0x0000003f3f3ff290 */ /* 0x000ff6000fffe03f */
[----:B------:R-:W-:Y:S01]  /*18270*/  @!UPT UIADD3 URZ, URZ, URZ, URZ ;  /* 0x0000003f3f3ff290 */ /* 0x000fe2000fffe03f */
[----:B------:R-:W-:Y:S04]  /*18280*/  STL.64 [R1+0xac0], R4 ;  /* 0x000ac00401007387 */ /* 0x000fe80000100a00 */
[----:B------:R0:W-:Y:S04]  /*18290*/  STL.64 [R1+0xac8], R6 ;  /* 0x000ac80601007387 */ /* 0x0001e80000100a00 */
[----:B0-----:R-:W4:Y:S04]  /*182a0*/  LDL.LU R7, [R1+0x3428] ;  /* 0x0034280001077983 */ /* 0x001f280000300800 */
[----:B------:R-:W2:Y:S01]  /*182b0*/  LDL.LU.64 R4, [R1+0x3420] ;  /* 0x0034200001047983 */ /* 0x000ea20000300a00 */
[----:B------:R-:W-:-:S02]  /*182c0*/  IMAD.MOV.U32 R6, RZ, RZ, R20 ;  /* 0x000000ffff067224 */ /* 0x000fc400078e0014 */
[----:B------:R-:W-:Y:S01]  /*182d0*/  IMAD.MOV.U32 R0, RZ, RZ, R21 ;  /* 0x000000ffff007224 */ /* 0x000fe200078e0015 */
[----:B------:R-:W3:Y:S04]  /*182e0*/  LDL.LU.64 R22, [R1+0x3418] ;  /* 0x0034180001167983 */ /* 0x000ee80000300a00 */
[----:B------:R-:W3:Y:S04]  /*182f0*/  LDL.LU.64 R20, [R1+0x3410] ;  /* 0x0034100001147983 */ /* 0x000ee80000300a00 */
[----:B----4-:R-:W-:Y:S04]  /*18300*/  STL.64 [R1+0x3398], R6 ;  /* 0x0033980601007387 */ /* 0x010fe80000100a00 */
[----:B--2---:R0:W-:Y:S04]  /*18310*/  STL.64 [R1+0x3390], R4 ;  /* 0x0033900401007387 */ /* 0x0041e80000100a00 */
[----:B0-----:R-:W2:Y:S01]  /*18320*/  LDL.64 R4, [R1+0x40] ;  /* 0x0000400001047983 */ /* 0x001ea20000100a00 */
[C---:B---3--:R-:W-:Y:S08]  /*18330*/  HMMA.16816.F32 R8, R16.reuse, R12, R8 ;  /* 0x0000000c1008723c */ /* 0x048ff00000001808 */
[----:B--2---:R-:W-:Y:S11]  /*18340*/  HMMA.16816.F32 R20, R16, R4, R20 ;  /* 0x000000041014723c */ /* 0x004ff60000001814 */
[----:B------:R-:W-:Y:S11]  /*18350*/  @!UPT UIADD3 URZ, URZ, URZ, URZ ;  /* 0x0000003f3f3ff290 */ /* 0x000ff6000fffe03f */
[----:B------:R-:W-:Y:S01]  /*18360*/  @!UPT UIADD3 URZ, URZ, URZ, URZ ;  /* 0x0000003f3f3ff290 */ /* 0x000fe2000fffe03f */
[----:B------:R-:W-:Y:S01]  /*18370*/  STL.64 [R1+0xab0], R20 ;  /* 0x000ab01401007387 */ /* 0x000fe20000100a00 */
[----:B------:R0:W-:Y:S02]  /*18380*/  STL.64 [R1+0xab8], R22 ;  /* 0x000ab81601007387 */ /* 0x0001e40000100a00 */
[----:B0-----:R-:W-:Y:S02]  /*18390*/  IMAD.MOV.U32 R22, RZ, RZ, R4 ;  /* 0x000000ffff167224 */ /* 0x001fe400078e0004 */
[----:B------:R-:W-:Y:S02]  /*183a0*/  IMAD.MOV.U32 R23, RZ, RZ, R5 ;  /* 0x000000ffff177224 */ /* 0x000fe400078e0005 */
[----:B------:R-:W-:Y:S01]  /*183b0*/  IMAD.MOV.U32 R20, RZ, RZ, R12 ;  /* 0x000000ffff147224 */ /* 0x000fe200078e000c */
[----:B------:R-:W2:Y:S01]  /*183c0*/  LDL.LU.64 R4, [R1+0xa90] ;  /* 0x000a900001047983 */ /* 0x000ea20000300a00 */
[----:B------:R-:W2:Y:S02]  /*183d0*/  LDL.LU.64 R6, [R1+0xa98] ;  /* 0x000a980001067983 */ /* 0x000ea40000300a00 */
[----:B------:R-:W-:-:S02]  /*183e0*/  IMAD.MOV.U32 R21, RZ, RZ, R13 ;  /* 0x000000ffff157224 */ /* 0x000fc400078e000d */
[----:B------:R0:W-:Y:S01]  /*183f0*/  STL.64 [R1+0xaa0], R8 ;  /* 0x000aa00801007387 */ /* 0x0001e20000100a00 */
[----:B------:R-:W-:Y:S04]  /*18400*/  STL.64 [R1+0xaa8], R10 ;  /* 0x000aa80a01007387 */ /* 0x000fe80000100a00 */
[----:B0-----:R-:W2:Y:S01]  /*18410*/  LDL.LU.64 R8, [R1+0x3408] ;  /* 0x0034080001087983 */ /* 0x001ea20000300a00 */
[----:B------:R-:W-:Y:S02]  /*18420*/  STL.64 [R1+0x33c8], R22 ;  /* 0x0033c81601007387 */ /* 0x000fe40000100a00 */
[----:B------:R0:W-:Y:S02]  /*18430*/  STL.64 [R1+0x33c0], R20 ;  /* 0x0033c01401007387 */ /* 0x0001e40000100a00 */
[----:B0-----:R-:W3:Y:S01]  /*18440*/  LDL.LU.64 R20, [R1+0xa60] ;  /* 0x000a600001147983 */ /* 0x001ee20000300a00 */
[----:B------:R-:W4:Y:S03]  /*18450*/  LDL.LU.64 R22, [R1+0xa68] ;  /* 0x000a680001167983 */ /* 0x000f260000300a00 */
[----:B----4-:R-:W-:Y:S01]  /*18460*/  STL.64 [R1+0x33e8], R22 ;  /* 0x0033e81601007387 */ /* 0x010fe20000100a00 */
[----:B---3--:R0:W-:Y:S03]  /*18470*/  STL.64 [R1+0x33e0], R20 ;  /* 0x0033e01401007387 */ /* 0x0081e60000100a00 */
[----:B0-----:R-:W3:Y:S01]  /*18480*/  LDL.LU.64 R20, [R1+0xa70] ;  /* 0x000a700001147983 */ /* 0x001ee20000300a00 */
[----:B------:R-:W4:Y:S01]  /*18490*/  LDL.LU.64 R22, [R1+0xa78] ;  /* 0x000a780001167983 */ /* 0x000f220000300a00 */
[----:B--2---:R-:W-:Y:S02]  /*184a0*/  HMMA.16816.F32 R4, R16, R8, R4 ;  /* 0x000000081004723c */ /* 0x004fe40000001804 */
[----:B----4-:R-:W-:Y:S01]  /*184b0*/  STL.64 [R1+0x3400], R22 ;  /* 0x0034001601007387 */ /* 0x010fe20000100a00 */
[----:B---3--:R0:W-:Y:S03]  /*184c0*/  STL.64 [R1+0x33f8], R20 ;  /* 0x0033f81401007387 */ /* 0x0081e60000100a00 */
[----:B0-----:R-:W2:Y:S01]  /*184d0*/  LDL.LU.64 R20, [R1+0xa80] ;  /* 0x000a800001147983 */ /* 0x001ea20000300a00 */
[----:B------:R-:W2:Y:S11]  /*184e0*/  LDL.LU.64 R22, [R1+0xa88] ;  /* 0x000a880001167983 */ /* 0x000eb60000300a00 */
[----:B------:R-:W-:Y:S05]  /*184f0*/  @!UPT UIADD3 URZ, URZ, URZ, URZ ;  /* 0x0000003f3f3ff290 */ /* 0x000fea000fffe03f */
[----:B------:R0:W-:Y:S02]  /*18500*/  STL.64 [R1+0xa90], R4 ;  /* 0x000a900401007387 */ /* 0x0001e40000100a00 */
[----:B------:R-:W-:Y:S02]  /*18510*/  IMAD.MOV.U32 R14, RZ, RZ, R8 ;  /* 0x000000ffff0e7224 */ /* 0x000fe400078e0008 */
[----:B------:R-:W-:Y:S01]  /*18520*/  IMAD.MOV.U32 R3, RZ, RZ, R9 ;  /* 0x000000ffff037224 */ /* 0x000fe200078e0009 */
[----:B------:R1:W-:Y:S01]  /*18530*/  STL.64 [R1+0xa98], R6 ;  /* 0x000a980601007387 */ /* 0x0003e20000100a00 */
[----:B------:R-:W3:Y:S02]  /*18540*/  LDL.LU.64 R8, [R1+0xa50] ;  /* 0x000a500001087983 */ /* 0x000ee40000300a00 */
[----:B------:R-:W3:Y:S02]  /*18550*/  LDL.LU.64 R10, [R1+0xa58] ;  /* 0x000a5800010a7983 */ /* 0x000ee40000300a00 */
[----:B------:R-:W-:-:S02]  /*18560*/  IMAD.MOV.U32 R15, RZ, RZ, R24 ;  /* 0x000000ffff0f7224 */ /* 0x000fc400078e0018 */
[----:B------:R-:W-:Y:S01]  /*18570*/  IMAD.MOV.U32 R28, RZ, RZ, R25 ;  /* 0x000000ffff1c7224 */ /* 0x000fe200078e0019 */
[----:B0-----:R-:W4:Y:S01]  /*18580*/  LDL.LU.64 R4, [R1+0xa40] ;  /* 0x000a400001047983 */ /* 0x001f220000300a00 */
[----:B-1----:R-:W4:Y:S01]  /*18590*/  LDL.LU.64 R6, [R1+0xa48] ;  /* 0x000a480001067983 */ /* 0x002f220000300a00 */
[C---:B--2---:R-:W-:Y:S11]  /*185a0*/  HMMA.16816.F32 R20, R16.reuse, R24, R20 ;  /* 0x000000181014723c */ /* 0x044ff60000001814 */
[----:B------:R-:W-:Y:S11]  /*185b0*/  @!UPT UIADD3 URZ, URZ, URZ, URZ ;  /* 0x0000003f3f3ff290 */ /* 0x000ff6000fffe03f */
[----:B------:R-:W-:Y:S01]  /*185c0*/  @!UPT UIADD3 URZ, URZ, URZ, URZ ;  /* 0x0000003f3f3ff290 */ /* 0x000fe2000fffe03f */
[----:B------:R-:W-:Y:S01]  /*185d0*/  STL.64 [R1+0xa80], R20 ;  /* 0x000a801401007387 */ /* 0x000fe20000100a00 */
[----:B------:R0:W-:Y:S03]  /*185e0*/  STL.64 [R1+0xa88], R22 ;  /* 0x000a881601007387 */ /* 0x0001e60000100a00 */
[----:B0-----:R-:W2:Y:S01]  /*185f0*/  LDL.LU.64 R22, [R1+0x3400] ;  /* 0x0034000001167983 */ /* 0x001ea20000300a00 */
[----:B------:R-:W2:Y:S02]  /*18600*/  LDL.LU.64 R20, [R1+0x33f8] ;  /* 0x0033f80001147983 */ /* 0x000ea40000300a00 */
[----:B------:R-:W2:Y:S02]  /*18610*/  LDL.LU.64 R24, [R1+0x33f0] ;  /* 0x0033f00001187983 */ /* 0x000ea40000300a00 */
[----:B--2---:R-:W-:Y:S01]  /*18620*/  HMMA.16816.F32 R20, R16, R24, R20 ;  /* 0x000000181014723c */ /* 0x004fe20000001814 */
[----:B------:R-:W-:-:S02]  /*18630*/  IMAD.MOV.U32 R12, RZ, RZ, R24 ;  /* 0x000000ffff0c7224 */ /* 0x000fc400078e0018 */
[----:B------:R-:W-:Y:S11]  /*18640*/  IMAD.MOV.U32 R13, RZ, RZ, R25 ;  /* 0x000000ffff0d7224 */ /* 0x000ff600078e0019 */
[----:B------:R-:W-:Y:S09]  /*18650*/  @!UPT UIADD3 URZ, URZ, URZ, URZ ;  /* 0x0000003f3f3ff290 */ /* 0x000ff2000fffe03f */
[----:B------:R-:W-:Y:S01]  /*18660*/  STL.64 [R1+0xa70], R20 ;  /* 0x000a701401007387 */ /* 0x000fe20000100a00 */
[----:B------:R0:W-:Y:S03]  /*18670*/  STL.64 [R1+0xa78], R22 ;  /* 0x000a781601007387 */ /* 0x0001e60000100a00 */
[----:B0-----:R-:W2:Y:S01]  /*18680*/  LDL.LU.64 R22, [R1+0x33e8] ;  /* 0x0033e80001167983 */ /* 0x001ea20000300a00 */
[----:B------:R-:W2:Y:S02]  /*18690*/  LDL.LU.64 R20, [R1+0x33e0] ;  /* 0x0033e00001147983 */ /* 0x000ea40000300a00 */
[----:B------:R-:W2:Y:S02]  /*186a0*/  LDL.LU.64 R26, [R1+0x33d8] ;  /* 0x0033d800011a7983 */ /* 0x000ea40000300a00 */
[----:B------:R-:W2:Y:S02]  /*186b0*/  LDL.LU.64 R24, [R1+0x33d0] ;  /* 0x0033d00001187983 */ /* 0x000ea40000300a00 */
[----:B--2---:R-:W-:Y:S11]  /*186c0*/  HMMA.16816.F32 R20, R16, R24, R20 ;  /* 0x000000181014723c */ /* 0x004ff60000001814 */
[----:B------:R-:W-:Y:S11]  /*186d0*/  @!UPT UIADD3 URZ, URZ, URZ, URZ ;  /* 0x0000003f3f3ff290 */ /* 0x000ff6000fffe03f */
[----:B------:R-:W-:Y:S01]  /*186e0*/  @!UPT UIADD3 URZ, URZ, URZ, URZ ;  /* 0x0000003f3f3ff290 */ /* 0x000fe2000fffe03f */
[----:B------:R-:W-:Y:S01]  /*186f0*/  STL.64 [R1+0xa60], R20 ;  /* 0x000a601401007387 */ /* 0x000fe20000100a00 */
[----:B------:R0:W-:Y:S03]  /*18700*/  STL.64 [R1+0xa68], R22 ;  /* 0x000a681601007387 */ /* 0x0001e60000100a00 */
[----:B0-----:R-:W2:Y:S01]  /*18710*/  LDL.LU.64 R22, [R1+0x33c8] ;  /* 0x0033c80001167983 */ /* 0x001ea20000300a00 */
[----:B------:R-:W2:Y:S02]  /*18720*/  LDL.LU.64 R20, [R1+0x33c0] ;  /* 0x0033c00001147983 */ /* 0x000ea40000300a00 */
[----:B------:R-:W-:Y:S02]  /*18730*/  STL.64 [R1+0x3288], R26 ;  /* 0x0032881a01007387 */ /* 0x000fe40000100a00 */
[----:B------:R0:W-:Y:S02]  /*18740*/  STL.64 [R1+0x3280], R24 ;  /* 0x0032801801007387 */ /* 0x0001e40000100a00 */
[----:B0-----:R-:W-:-:S02]  /*18750*/  IMAD.MOV.U32 R24, RZ, RZ, R12 ;  /* 0x000000ffff187224 */ /* 0x001fc400078e000c */
[----:B------:R-:W-:Y:S01]  /*18760*/  IMAD.MOV.U32 R25, RZ, RZ, R13 ;  /* 0x000000ffff197224 */ /* 0x000fe200078e000d */
[----:B------:R-:W3:Y:S01]  /*18770*/  LDL.LU R12, [R1+0x33bc] ;  /* 0x0033bc00010c7983 */ /* 0x000ee20000300800 */
[----:B------:R-:W3:Y:S03]  /*18780*/  LDL.LU R13, [R1+0x33b8] ;  /* 0x0033b800010d7983 */ /* 0x000ee60000300800 */
[----:B------:R0:W-:Y:S02]  /*18790*/  STL.64 [R1+0x3298], R24 ;  /* 0x0032981801007387 */ /* 0x0001e40000100a00 */
[----:B0-----:R-:W-:Y:S02]  /*187a0*/  IMAD.MOV.U32 R24, RZ, RZ, R15 ;  /* 0x000000ffff187224 */ /* 0x001fe400078e000f */
[----:B------:R-:W-:Y:S01]  /*187b0*/  IMAD.MOV.U32 R25, RZ, RZ, R28 ;  /* 0x000000ffff197224 */ /* 0x000fe200078e001c */
[----:B------:R-:W2:Y:S01]  /*187c0*/  LDL.LU R15, [R1+0x33b4] ;  /* 0x0033b400010f7983 */ /* 0x000ea20000300800 */
[----:B------:R-:W2:Y:S03]  /*187d0*/  LDL.LU R28, [R1+0x33b0] ;  /* 0x0033b000011c7983 */ /* 0x000ea60000300800 */
[----:B------:R0:W-:Y:S04]  /*187e0*/  STL.64 [R1+0x32b0], R24 ;  /* 0x0032b01801007387 */ /* 0x0001e80000100a00 */
[----:B0-----:R-:W2:Y:S04]  /*187f0*/  LDL R24, [R1+0xb0] ;  /* 0x0000b00001187983 */ /* 0x001ea80000100800 */
[----:B------:R-:W2:Y:S01]  /*18800*/  LDL R25, [R1+0xb4] ;  /* 0x0000b40001197983 */ /* 0x000ea20000100800 */
[C---:B---3--:R-:W-:Y:S11]  /*18810*/  HMMA.16816.F32 R8, R16.reuse, R12, R8 ;  /* 0x0000000c1008723c */ /* 0x048ff60000001808 */
[----:B------:R-:W-:Y:S11]  /*18820*/  @!UPT UIADD3 URZ, URZ, URZ, URZ ;  /* 0x0000003f3f3ff290 */ /* 0x000ff6000fffe03f */
[----:B------:R-:W-:Y:S01]  /*18830*/  @!UPT UIADD3 URZ, URZ, URZ, URZ ;  /* 0x0000003f3f3ff290 */ /* 0x000fe2000fffe03f */
[----:B------:R-:W-:Y:S01]  /*18840*/  STL.64 [R1+0xa50], R8 ;  /* 0x000a500801007387 */ /* 0x000fe20000100a00 */
[----:B------:R0:W-:Y:S03]  /*18850*/  STL.64 [R1+0xa58], R10 ;  /* 0x000a580a01007387 */ /* 0x0001e60000100a00 */
[----:B0-----:R-:W3:Y:S01]  /*18860*/  LDL.LU.64 R10, [R1+0x33a8] ;  /* 0x0033a800010a7983 */ /* 0x001ee20000300a00 */
[----:B------:R-:W4:Y:S02]  /*18870*/  LDL.LU.64 R8, [R1+0x33a0] ;  /* 0x0033a00001087983 */ /* 0x000f240000300a00 */
[----:B------:R-:W-:Y:S01]  /*18880*/  STL.64 [R1+0x3278], R12 ;  /* 0x0032780c01007387 */ /* 0x000fe20000100a00 */
[C---:B----4-:R-:W-:Y:S11]  /*18890*/  HMMA.16816.F32 R4, R16.reuse, R8, R4 ;  /* 0x000000081004723c */ /* 0x050ff60000001804 */
[----:B------:R-:W-:Y:S11]  /*188a0*/  @!UPT UIADD3 URZ, URZ, URZ, URZ ;  /* 0x0000003f3f3ff290 */ /* 0x000ff6000fffe03f */
[----:B------:R-:W-:Y:S01]  /*188b0*/  @!UPT UIADD3 URZ, URZ, URZ, URZ ;  /* 0x0000003f3f3ff290 */ /* 0x000fe2000fffe03f */
[----:B------:R-:W-:Y:S01]  /*188c0*/  STL.64 [R1+0xa40], R4 ;  /* 0x000a400401007387 */ /* 0x000fe20000100a00 */
[----:B------:R0:W-:Y:S03]  /*188d0*/  STL.64 [R1+0xa48], R6 ;  /* 0x000a480601007387 */ /* 0x0001e60000100a00 */
[----:B0-----:R-:W4:Y:S01]  /*188e0*/  LDL.LU.64 R6, [R1+0x3398] ;  /* 0x0033980001067983 */ /* 0x001f220000300a00 */
[----:B------:R-:W2:Y:S02]  /*188f0*/  LDL.LU.64 R4, [R1+0x3390] ;  /* 0x0033900001047983 */ /* 0x000ea40000300a00 */
[----:B---3--:R-:W-:Y:S02]  /*18900*/  STL.64 [R1+0x3270], R10 ;  /* 0x0032700a01007387 */ /* 0x008fe40000100a00 */
[----:B------:R0:W-:Y:S02]  /*18910*/  STL.64 [R1+0x3268], R8 ;  /* 0x0032680801007387 */ /* 0x0001e40000100a00 */
[----:B0-----:R-:W2:Y:S01]  /*18920*/  LDL.LU.64 R8, [R1+0x340] ;  /* 0x0003400001087983 */ /* 0x001ea20000300a00 */
[----:B------:R-:W2:Y:S02]  /*18930*/  LDL.LU.64 R10, [R1+0x348] ;  /* 0x00034800010a7983 */ /* 0x000ea40000300a00 */
[----:B--2---:R-:W-:Y:S01]  /*18940*/  HMMA.16816.F32 R16, R16, R4, R8 ;  /* 0x000000041010723c */ /* 0x004fe20000001808 */
[----:B------:R-:W2:Y:S01]  /*18950*/  LDL.LU.64 R8, [R1+0x320] ;  /* 0x0003200001087983 */ /* 0x000ea20000300a00 */
[----:B------:R-:W2:Y:S11]  /*18960*/  LDL.LU.64 R10, [R1+0x328] ;  /* 0x00032800010a7983 */ /* 0x000eb60000300a00 */
[----:B------:R-:W-:Y:S10]  /*18970*/  @!UPT UIADD3 URZ, URZ, URZ, URZ ;  /* 0x0000003f3f3ff290 */ /* 0x000ff4000fffe03f */
[----:B------:R0:W-:Y:S01]  /*18980*/  STL.64 [R1+0x340], R16 ;  /* 0x0003401001007387 */ /* 0x0001e20000100a00 */
[----:B------:R-:W-:Y:S02]  /*18990*/  STL.64 [R1+0x348], R18 ;  /* 0x0003481201007387 */ /* 0x000fe40000100a00 */
[----:B0-----:R-:W-:Y:S02]  /*189a0*/  IMAD.MOV.U32 R16, RZ, RZ, R14 ;  /* 0x000000ffff107224 */ /* 0x001fe400078e000e */
[----:B------:R-:W-:Y:S01]  /*189b0*/  IMAD.MOV.U32 R17, RZ, RZ, R3 ;  /* 0x000000ffff117224 */ /* 0x000fe200078e0003 */
[----:B------:R-:W3:Y:S01]  /*189c0*/  LDL.LU R14, [R1+0x3388] ;  /* 0x00338800010e7983 */ /* 0x000ee20000300800 */
[----:B------:R-:W2:Y:S03]  /*189d0*/  LDL.LU R3, [R1+0x3384] ;  /* 0x0033840001037983 */ /* 0x000ea60000300800 */
[----:B------:R0:W-:Y:S02]  /*189e0*/  STL.64 [R1+0x32b8], R16 ;  /* 0x0032b81001007387 */ /* 0x0001e40000100a00 */
[----:B0-----:R-:W-:-:S02]  /*189f0*/  IMAD.MOV.U32 R16, RZ, RZ, R20 ;  /* 0x000000ffff107224 */ /* 0x001fc400078e0014 */
[----:B------:R-:W-:Y:S01]  /*18a00*/  IMAD.MOV.U32 R17, RZ, RZ, R21 ;  /* 0x000000ffff117224 */ /* 0x000fe200078e0015 */
[----:B------:R-:W2:Y:S01]  /*18a10*/  LDL.LU R20, [R1+0x3380] ;  /* 0x0033800001147983 */ /* 0x000ea20000300800 */
[----:B------:R-:W2:Y:S03]  /*18a20*/  LDL.LU R21, [R1+0x337c] ;  /* 0x00337c0001157983 */ /* 0x000ea60000300800 */
[----:B------:R0:W-:Y:S02]  /*18a30*/  STL.64 [R1+0x32d0], R16 ;  /* 0x0032d01001007387 */ /* 0x0001e40000100a00 */
[----:B0-----:R-:W-:Y:S02]  /*18a40*/  IMAD.MOV.U32 R16, RZ, RZ, R22 ;  /* 0x000000ffff107224 */ /* 0x001fe400078e0016 */
[----:B------:R-:W-:Y:S01]  /*18a50*/  IMAD.MOV.U32 R17, RZ, RZ, R23 ;  /* 0x000000ffff117224 */ /* 0x000fe200078e0017 */
[----:B------:R-:W2:Y:S01]  /*18a60*/  LDL.LU R22, [R1+0x3378] ;  /* 0x0033780001167983 */ /* 0x000ea20000300800 */
[----:B------:R-:W2:Y:S03]  /*18a70*/  LDL.LU R23, [R1+0x3374] ;  /* 0x0033740001177983 */ /* 0x000ea60000300800 */
[----:B------:R4:W-:Y:S02]  /*18a80*/  STL.64 [R1+0x32e8], R16 ;  /* 0x0032e81001007387 */ /* 0x0009e40000100a00 */
[----:B----4-:R-:W-:-:S02]  /*18a90*/  IMAD.MOV.U32 R16, RZ, RZ, R6 ;  /* 0x000000ffff107224 */ /* 0x010fc400078e0006 */
[----:B------:R-:W4:Y:S01]  /*18aa0*/  LDL.LU R6, [R1+0x3370] ;  /* 0x0033700001067983 */ /* 0x000f220000300800 */
[----:B------:R-:W-:Y:S02]  /*18ab0*/  IMAD.MOV.U32 R17, RZ, RZ, R0 ;  /* 0x000000ffff117224 */ /* 0x000fe400078e0000 */
[----:B------:R-:W3:Y:S03]  /*18ac0*/  LDL.LU R0, [R1+0x336c] ;  /* 0x00336c0001007983 */ /* 0x000ee60000300800 */
[----:B------:R0:W-:Y:S02]  /*18ad0*/  STL.64 [R1+0x3300], R16 ;  /* 0x0033001001007387 */ /* 0x0001e40000100a00 */
[----:B0-----:R-:W-:Y:S02]  /*18ae0*/  IMAD.MOV.U32 R16, RZ, RZ, R2 ;  /* 0x000000ffff107224 */ /* 0x001fe400078e0002 */
[----:B------:R-:W-:Y:S01]  /*18af0*/  IMAD.MOV.U32 R17, RZ, RZ, R29 ;  /* 0x000000ffff117224 */ /* 0x000fe200078e001d */
[----:B------:R-:W3:Y:S04]  /*18b00*/  LDL.LU R2, [R1+0x3368] ;  /* 0x0033680001027983 */ /* 0x000ee80000300800 */
[----:B------:R0:W-:Y:S01]  /*18b10*/  STL.64 [R1+0x3318], R16 ;  /* 0x0033181001007387 */ /* 0x0001e20000100a00 */
[----:B------:R-:W-:Y:S02]  /*18b20*/  STL.64 [R1+0x3290], R4 ;  /* 0x0032900401007387 */ /* 0x000fe40000100a00 */
[----:B0-----:R-:W-:-:S02]  /*18b30*/  IMAD.MOV.U32 R16, RZ, RZ, R28 ;  /* 0x000000ffff107224 */ /* 0x001fc400078e001c */
[----:B------:R-:W-:Y:S01]  /*18b40*/  IMAD.MOV.U32 R17, RZ, RZ, R15 ;  /* 0x000000ffff117224 */ /* 0x000fe200078e000f */
[----:B--2---:R-:W-:Y:S11]  /*18b50*/  HMMA.16816.F32 R8, R20, R24, R8 ;  /* 0x000000181408723c */ /* 0x004ff60000001808 */
[----:B------:R-:W-:Y:S11]  /*18b60*/  @!UPT UIADD3 URZ, URZ, URZ, URZ ;  /* 0x0000003f3f3ff290 */ /* 0x000ff6000fffe03f */
[----:B------:R-:W-:Y:S01]  /*18b70*/  @!UPT UIADD3 URZ, URZ, URZ, URZ ;  /* 0x0000003f3f3ff290 */ /* 0x000fe2000fffe03f */
[----:B------:R4:W-:Y:S01]  /*18b80*/  STL.64 [R1+0x320], R8 ;  /* 0x0003200801007387 */ /* 0x0009e20000100a00 */
[----:B------:R-:W-:Y:S02]  /*18b90*/  STL.64 [R1+0x328], R10 ;  /* 0x0003280a01007387 */ /* 0x000fe40000100a00 */
[----:B------:R3:W-:Y:S02]  /*18ba0*/  STL.64 [R1+0x3330], R16 ;  /* 0x0033301001007387 */ /* 0x0007e40000100a00 */
[----:B----4-:R-:W-:Y:S02]  /*18bb0*/  IMAD.MOV.U32 R8, RZ, RZ, R6 ;  /* 0x000000ffff087224 */ /* 0x010fe400078e0006 */
[----:B------:R-:W-:Y:S02]  /*18bc0*/  IMAD.MOV.U32 R9, RZ, RZ, R3 ;  /* 0x000000ffff097224 */ /* 0x000fe400078e0003 */
[----:B---3--:R-:W-:Y:S02]  /*18bd0*/  IMAD.MOV.U32 R16, RZ, RZ, R14 ;  /* 0x000000ffff107224 */ /* 0x008fe400078e000e */
[----:B------:R-:W-:-:S05]  /*18be0*/  IMAD.MOV.U32 R17, RZ, RZ, R7 ;  /* 0x000000ffff117224 */ /* 0x000fca00078e0007 */
[----:B------:R0:W-:Y:S01]  /*18bf0*/  STL.64 [R1+0x3348], R16 ;  /* 0x0033481001007387 */ /* 0x0001e20000100a00 */
[----:B------:R-:W-:Y:S03]  /*18c00*/  STL.64 [R1+0x3350], R8 ;  /* 0x0033500801007387 */ /* 0x000fe60000100a00 */
[----:B0-----:R-:W2:Y:S01]  /*18c10*/  LDL.LU.64 R16, [R1+0x300] ;  /* 0x0003000001107983 */ /* 0x001ea20000300a00 */
[----:B------:R-:W3:Y:S03]  /*18c20*/  LDL.LU.64 R18, [R1+0x308] ;  /* 0x0003080001127983 */ /* 0x000ee60000300a00 */
[----:B---3--:R-:W-:Y:S01]  /*18c30*/  STL.64 [R1+0x3360], R18 ;  /* 0x0033601201007387 */ /* 0x008fe20000100a00 */
[----:B--2---:R0:W-:Y:S03]  /*18c40*/  STL.64 [R1+0x3358], R16 ;  /* 0x0033581001007387 */ /* 0x0041e60000100a00 */
[----:B0-----:R-:W2:Y:S01]  /*18c50*/  LDL.LU.64 R16, [R1+0x310] ;  /* 0x0003100001107983 */ /* 0x001ea20000300a00 */
[----:B------:R-:W2:Y:S02]  /*18c60*/  LDL.LU.64 R18, [R1+0x318] ;  /* 0x0003180001127983 */ /* 0x000ea40000300a00 */
[----:B------:R-:W3:Y:S02]  /*18c70*/  LDL.LU.64 R24, [R1+0x290] ;  /* 0x0002900001187983 */ /* 0x000ee40000300a00 */
[----:B------:R-:W4:Y:S02]  /*18c80*/  LDL.LU.64 R26, [R1+0x298] ;  /* 0x00029800011a7983 */ /* 0x000f240000300a00 */
[----:B----4-:R-:W-:Y:S01]  /*18c90*/  STL.64 [R1+0x32c8], R26 ;  /* 0x0032c81a01007387 */ /* 0x010fe20000100a00 */
[----:B---3--:R0:W-:Y:S03]  /*18ca0*/  STL.64 [R1+0x32c0], R24 ;  /* 0x0032c01801007387 */ /* 0x0081e60000100a00 */
[----:B0-----:R-:W3:Y:S01]  /*18cb0*/  LDL.LU.64 R24, [R1+0x2a0] ;  /* 0x0002a00001187983 */ /* 0x001ee20000300a00 */
[----:B------:R-:W4:Y:S03]  /*18cc0*/  LDL.LU.64 R26, [R1+0x2a8] ;  /* 0x0002a800011a7983 */ /* 0x000f260000300a00 */
        /* <DEDUP_REMOVED lines=15> */
[----:B------:R-:W4:Y:S02]  /*18dc0*/  LDL.LU.64 R26, [R1+0x2e8] ;  /* 0x0002e800011a7983 */ /* 0x000f240000300a00 */
[----:B------:R-:W-:-:S02]  /*18dd0*/  IMAD.MOV.U32 R8, RZ, RZ, R2 ;  /* 0x000000ffff087224 */ /* 0x000fc400078e0002 */
[----:B------:R-:W-:-:S07]  /*18de0*/  IMAD.MOV.U32 R9, RZ, RZ, R0 ;  /* 0x000000ffff097224 */ /* 0x000fce00078e0000 */
[C---:B--2---:R-:W-:Y:S01]  /*18df0*/  HMMA.16816.F32 R8, R20.reuse, R8, R16 ;  /* 0x000000081408723c */ /* 0x044fe20000001810 */
[----:B----4-:R-:W-:Y:S01]  /*18e00*/  STL.64 [R1+0x3340], R26 ;  /* 0x0033401a01007387 */ /* 0x010fe20000100a00 */
[----:B---3--:R0:W-:Y:S03]  /*18e10*/  STL.64 [R1+0x3338], R24 ;  /* 0x0033381801007387 */ /* 0x0081e60000100a00 */
[----:B0-----:R-:W2:Y:S01]  /*18e20*/  LDL.LU.64 R24, [R1+0x2f0] ;  /* 0x0002f00001187983 */ /* 0x001ea20000300a00 */
[----:B------:R-:W2:Y:S02]  /*18e30*/  LDL.LU.64 R26, [R1+0x2f8] ;  /* 0x0002f800011a7983 */ /* 0x000ea40000300a00 */
[----:B------:R-:W3:Y:S02]  /*18e40*/  LDL.LU.64 R4, [R1+0x270] ;  /* 0x0002700001047983 */ /* 0x000ee40000300a00 */
[----:B------:R-:W4:Y:S02]  /*18e50*/  LDL.LU.64 R6, [R1+0x278] ;  /* 0x0002780001067983 */ /* 0x000f240000300a00 */
[----:B----4-:R-:W-:Y:S01]  /*18e60*/  STL.64 [R1+0x32a8], R6 ;  /* 0x0032a80601007387 */ /* 0x010fe20000100a00 */
[----:B---3--:R0:W-:Y:S03]  /*18e70*/  STL.64 [R1+0x32a0], R4 ;  /* 0x0032a00401007387 */ /* 0x0081e60000100a00 */
[----:B0-----:R-:W3:Y:S01]  /*18e80*/  LDL.LU.64 R4, [R1+0x280] ;  /* 0x0002800001047983 */ /* 0x001ee20000300a00 */
[----:B------:R-:W3:Y:S02]  /*18e90*/  LDL.LU.64 R6, [R1+0x288] ;  /* 0x0002880001067983 */ /* 0x000ee40000300a00 */
[----:B------:R-:W4:Y:S02]  /*18ea0*/  LDL.LU.64 R12, [R1+0x260] ;  /* 0x00026000010c7983 */ /* 0x000f240000300a00 */
[----:B------:R-:W4:Y:S01]  /*18eb0*/  LDL.LU.64 R14, [R1+0x268] ;  /* 0x00026800010e7983 */ /* 0x000f220000300a00 */
[----:B------:R-:W2:Y:S01]  /*18ec0*/  LDL R0, [R1+0x10d8] ;  /* 0x0010d80001007983 */ /* 0x000ea20000100800 */
[----:B------:R-:W2:Y:S02]  /*18ed0*/  LDL.LU.64 R18, [R1+0x3360] ;  /* 0x0033600001127983 */ /* 0x000ea40000300a00 */
[----:B------:R-:W2:Y:S02]  /*18ee0*/  LDL.LU.64 R16, [R1+0x3358] ;  /* 0x0033580001107983 */ /* 0x000ea40000300a00 */
[----:B------:R0:W-:Y:S01]  /*18ef0*/  STL.64 [R1+0x310], R8 ;  /* 0x0003100801007387 */ /* 0x0001e20000100a00 */
[----:B------:R2:W-:Y:S04]  /*18f00*/  STL.64 [R1+0x318], R10 ;  /* 0x0003180a01007387 */ /* 0x0005e80000100a00 */
[----:B0-----:R-:W2:Y:S02]  /*18f10*/  LDL.LU.64 R8, [R1+0x3350] ;  /* 0x0033500001087983 */ /* 0x001ea40000300a00 */
[C---:B--2---:R-:W-:Y:S02]  /*18f20*/  HMMA.16816.F32 R8, R20.reuse, R8, R16 ;  /* 0x000000081408723c */ /* 0x044fe40000001810 */
[----:B------:R-:W2:Y:S11]  /*18f30*/  LDL.LU.64 R16, [R1+0x3348] ;  /* 0x0033480001107983 */ /* 0x000eb60000300a00 */
[----:B------:R-:W-:Y:S10]  /*18f40*/  @!UPT UIADD3 URZ, URZ, URZ, URZ ;  /* 0x0000003f3f3ff290 */ /* 0x000ff4000fffe03f */
[----:B------:R0:W-:Y:S01]  /*18f50*/  STL.64 [R1+0x300], R8 ;  /* 0x0003000801007387 */ /* 0x0001e20000100a00 */
[----:B------:R1:W-:Y:S03]  /*18f60*/  STL.64 [R1+0x308], R10 ;  /* 0x0003080a01007387 */ /* 0x0003e60000100a00 */
[----:B0-----:R-:W3:Y:S01]  /*18f70*/  LDL.LU.64 R8, [R1+0x250] ;  /* 0x0002500001087983 */ /* 0x001ee20000300a00 */
[----:B-1----:R-:W3:Y:S01]  /*18f80*/  LDL.LU.64 R10, [R1+0x258] ;  /* 0x00025800010a7983 */ /* 0x002ee20000300a00 */
[C---:B--2---:R-:W-:Y:S02]  /*18f90*/  HMMA.16816.F32 R16, R20.reuse, R16, R24 ;  /* 0x000000101410723c */ /* 0x044fe40000001818 */
[----:B------:R-:W2:Y:S01]  /*18fa0*/  LDL.LU.64 R26, [R1+0x3340] ;  /* 0x00334000011a7983 */ /* 0x000ea20000300a00 */
[----:B------:R-:W2:Y:S11]  /*18fb0*/  LDL.LU.64 R24, [R1+0x3338] ;  /* 0x0033380001187983 */ /* 0x000eb60000300a00 */
[----:B------:R-:W-:Y:S09]  /*18fc0*/  @!UPT UIADD3 URZ, URZ, URZ, URZ ;  /* 0x0000003f3f3ff290 */ /* 0x000ff2000fffe03f */
[----:B------:R0:W-:Y:S01]  /*18fd0*/  STL.64 [R1+0x2f0], R16 ;  /* 0x0002f01001007387 */ /* 0x0001e20000100a00 */
[----:B------:R2:W-:Y:S03]  /*18fe0*/  STL.64 [R1+0x2f8], R18 ;  /* 0x0002f81201007387 */ /* 0x0005e60000100a00 */
[----:B0-----:R-:W2:Y:S02]  /*18ff0*/  LDL.LU.64 R16, [R1+0x3330] ;  /* 0x0033300001107983 */ /* 0x001ea40000300a00 */
        /* <DEDUP_REMOVED lines=36> */
[----:B------:R-:W3:Y:S11]  /*19240*/  LDL.LU.64 R24, [R1+0x32b0] ;  /* 0x0032b00001187983 */ /* 0x000ef60000300a00 */
[----:B------:R-:W-:Y:S10]  /*19250*/  @!UPT UIADD3 URZ, URZ, URZ, URZ ;  /* 0x0000003f3f3ff290 */ /* 0x000ff4000fffe03f */
[----:B------:R0:W-:Y:S01]  /*19260*/  STL.64 [R1+0x290], R16 ;  /* 0x0002901001007387 */ /* 0x0001e20000100a00 */
[----:B------:R1:W-:Y:S03]  /*19270*/  STL.64 [R1+0x298], R18 ;  /* 0x0002981201007387 */ /* 0x0003e60000100a00 */
[----:B0-----:R-:W2:Y:S01]  /*19280*/  LDL.LU.64 R16, [R1+0xe0] ;  /* 0x0000e00001107983 */ /* 0x001ea20000300a00 */
[----:B-1----:R-:W2:Y:S01]  /*19290*/  LDL.LU.64 R18, [R1+0xe8] ;  /* 0x0000e80001127983 */ /* 0x002ea20000300a00 */
[C---:B---3--:R-:W-:Y:S02]  /*192a0*/  HMMA.16816.F32 R24, R20.reuse, R24, R4 ;  /* 0x000000181418723c */ /* 0x048fe40000001804 */
[----:B------:R-:W3:Y:S01]  /*192b0*/  LDL.LU.64 R6, [R1+0x32a8] ;  /* 0x0032a80001067983 */ /* 0x000ee20000300a00 */
[----:B------:R-:W3:Y:S11]  /*192c0*/  LDL.LU.64 R4, [R1+0x32a0] ;  /* 0x0032a00001047983 */ /* 0x000ef60000300a00 */
[----:B------:R-:W-:Y:S09]  /*192d0*/  @!UPT UIADD3 URZ, URZ, URZ, URZ ;  /* 0x0000003f3f3ff290 */ /* 0x000ff2000fffe03f */
[----:B------:R0:W-:Y:S01]  /*192e0*/  STL.64 [R1+0x280], R24 ;  /* 0x0002801801007387 */ /* 0x0001e20000100a00 */
[----:B------:R3:W-:Y:S03]  /*192f0*/  STL.64 [R1+0x288], R26 ;  /* 0x0002881a01007387 */ /* 0x0007e60000100a00 */
[----:B0-----:R-:W3:Y:S02]  /*19300*/  LDL.LU.64 R24, [R1+0x3298] ;  /* 0x0032980001187983 */ /* 0x001ee40000300a00 */
[C---:B---3--:R-:W-:Y:S02]  /*19310*/  HMMA.16816.F32 R24, R20.reuse, R24, R4 ;  /* 0x000000181418723c */ /* 0x048fe40000001804 */
[----:B------:R-:W2:Y:S11]  /*19320*/  LDL.LU.64 R4, [R1+0x3290] ;  /* 0x0032900001047983 */ /* 0x000eb60000300a00 */
[----:B------:R-:W-:Y:S10]  /*19330*/  @!UPT UIADD3 URZ, URZ, URZ, URZ ;  /* 0x0000003f3f3ff290 */ /* 0x000ff4000fffe03f */
[----:B------:R-:W-:Y:S01]  /*19340*/  STL.64 [R1+0x270], R24 ;  /* 0x0002701801007387 */ /* 0x000fe20000100a00 */
[----:B------:R0:W-:Y:S03]  /*19350*/  STL.64 [R1+0x278], R26 ;  /* 0x0002781a01007387 */ /* 0x0001e60000100a00 */
[----:B0-----:R-:W3:Y:S01]  /*19360*/  LDL.LU.64 R26, [R1+0x3288] ;  /* 0x00328800011a7983 */ /* 0x001ee20000300a00 */
[----:B------:R-:W4:Y:S02]  /*19370*/  LDL.LU.64 R24, [R1+0x3280] ;  /* 0x0032800001187983 */ /* 0x000f240000300a00 */
[C---:B----4-:R-:W-:Y:S11]  /*19380*/  HMMA.16816.F32 R12, R20.reuse, R24, R12 ;  /* 0x00000018140c723c */ /* 0x050ff6000000180c */
[----:B------:R-:W-:Y:S11]  /*19390*/  @!UPT UIADD3 URZ, URZ, URZ, URZ ;  /* 0x0000003f3f3ff290 */ /* 0x000ff6000fffe03f */
[----:B------:R-:W-:Y:S01]  /*193a0*/  @!UPT UIADD3 URZ, URZ, URZ, URZ ;  /* 0x0000003f3f3ff290 */ /* 0x000fe2000fffe03f */
[----:B------:R0:W-:Y:S01]  /*193b0*/  STL.64 [R1+0x260], R12 ;  /* 0x0002600c01007387 */ /* 0x0001e20000100a00 */
[----:B------:R-:W-:Y:S03]  /*193c0*/  STL.64 [R1+0x268], R14 ;  /* 0x0002680e01007387 */ /* 0x000fe60000100a00 */
[----:B0-----:R-:W4:Y:S01]  /*193d0*/  LDL.LU.64 R12, [R1+0x3278] ;  /* 0x00327800010c7983 */ /* 0x001f220000300a00 */
[----:B---3--:R-:W-:Y:S02]  /*193e0*/  STL.64 [R1+0x31f0], R26 ;  /* 0x0031f01a01007387 */ /* 0x008fe40000100a00 */
[----:B------:R0:W-:Y:S02]  /*193f0*/  STL.64 [R1+0x31e8], R24 ;  /* 0x0031e81801007387 */ /* 0x0001e40000100a00 */
[----:B0-----:R-:W3:Y:S01]  /*19400*/  LDL.LU.64 R24, [R1+0x240] ;  /* 0x0002400001187983 */ /* 0x001ee20000300a00 */
[----:B------:R-:W3:Y:S01]  /*19410*/  LDL.LU.64 R26, [R1+0x248] ;  /* 0x00024800011a7983 */ /* 0x000ee20000300a00 */
[C---:B----4-:R-:W-:Y:S11]  /*19420*/  HMMA.16816.F32 R8, R20.reuse, R12, R8 ;  /* 0x0000000c1408723c */ /* 0x050ff60000001808 */
[----:B------:R-:W-:Y:S11]  /*19430*/  @!UPT UIADD3 URZ, URZ, URZ, URZ ;  /* 0x0000003f3f3ff290 */ /* 0x000ff6000fffe03f */
[----:B------:R-:W-:Y:S01]  /*19440*/  @!UPT UIADD3 URZ, URZ, URZ, URZ ;  /* 0x0000003f3f3ff290 */ /* 0x000fe2000fffe03f */
[----:B------:R-:W-:Y:S01]  /*19450*/  STL.64 [R1+0x250], R8 ;  /* 0x0002500801007387 */ /* 0x000fe20000100a00 */
[----:B------:R0:W-:Y:S03]  /*19460*/  STL.64 [R1+0x258], R10 ;  /* 0x0002580a01007387 */ /* 0x0001e60000100a00 */
[----:B0-----:R-:W4:Y:S01]  /*19470*/  LDL.LU.64 R10, [R1+0x3270] ;  /* 0x00327000010a7983 */ /* 0x001f220000300a00 */
[----:B------:R-:W3:Y:S02]  /*19480*/  LDL.LU.64 R8, [R1+0x3268] ;  /* 0x0032680001087983 */ /* 0x000ee40000300a00 */
[----:B------:R3:W-:Y:S02]  /*19490*/  STL.64 [R1+0x3260], R12 ;  /* 0x0032600c01007387 */ /* 0x0007e40000100a00 */
[C---:B---3--:R-:W-:Y:S01]  /*194a0*/  HMMA.16816.F32 R12, R20.reuse, R8, R24 ;  /* 0x00000008140c723c */ /* 0x048fe20000001818 */
[----:B------:R-:W3:Y:S07]  /*194b0*/  LDL.64 R24, [R1+0x70] ;  /* 0x0000700001187983 */ /* 0x000eee0000100a00 */
[----:B--2---:R-:W-:Y:S01]  /*194c0*/  HMMA.16816.F32 R16, R20, R4, R16 ;  /* 0x000000041410723c */ /* 0x004fe20000001810 */
[----:B------:R-:W0:Y:S01]  /*194d0*/  LDSM.16.MT88.4 R20, [R0+0x80] ;  /* 0x000080000014783b */ /* 0x000e220000004200 */
[----:B---3--:R1:W-:Y:S11]  /*194e0*/  STL.64 [R1+0x3240], R24 ;  /* 0x0032401801007387 */ /* 0x0083f60000100a00 */
[----:B------:R-:W-:Y:S02]  /*194f0*/  @!UPT UIADD3 URZ, URZ, URZ, URZ ;  /* 0x0000003f3f3ff290 */ /* 0x000fe4000fffe03f */
[----:B------:R-:W-:Y:S02]  /*19500*/  STL.64 [R1+0x240], R12 ;  /* 0x0002400c01007387 */ /* 0x000fe40000100a00 */
[----:B------:R-:W-:Y:S01]  /*19510*/  STL.64 [R1+0x248], R14 ;  /* 0x0002480e01007387 */ /* 0x000fe20000100a00 */
[----:B-1----:R-:W2:Y:S04]  /*19520*/  LDL.64 R24, [R1+0x90] ;  /* 0x0000900001187983 */ /* 0x002ea80000100a00 */
[----:B--2---:R1:W-:Y:S04]  /*19530*/  STL.64 [R1+0x3258], R24 ;  /* 0x0032581801007387 */ /* 0x0043e80000100a00 */
[----:B-1----:R-:W2:Y:S01]  /*19540*/  LDL.64 R24, [R1+0xa0] ;  /* 0x0000a00001187983 */ /* 0x002ea20000100a00 */
[----:B----4-:R-:W-:Y:S02]  /*19550*/  STL.64 [R1+0x31d0], R10 ;  /* 0x0031d00a01007387 */ /* 0x010fe40000100a00 */
[----:B------:R1:W-:Y:S02]  /*19560*/  STL.64 [R1+0x31c8], R8 ;  /* 0x0031c80801007387 */ /* 0x0003e40000100a00 */
[----:B-1----:R-:W3:Y:S01]  /*19570*/  LDL.64 R8, [R1+0xb0] ;  /* 0x0000b00001087983 */ /* 0x002ee20000100a00 */
[----:B------:R-:W2:Y:S02]  /*19580*/  LDL.LU.64 R12, [R1+0xfc0] ;  /* 0x000fc000010c7983 */ /* 0x000ea40000300a00 */
[----:B------:R-:W2:Y:S02]  /*19590*/  LDL.LU.64 R14, [R1+0xfc8] ;  /* 0x000fc800010e7983 */ /* 0x000ea40000300a00 */
[----:B------:R-:W-:Y:S01]  /*195a0*/  STL.64 [R1+0xe0], R16 ;  /* 0x0000e01001007387 */ /* 0x000fe20000100a00 */
[----:B------:R-:W-:Y:S01]  /*195b0*/  STL.64 [R1+0xe8], R18 ;  /* 0x0000e81201007387 */ /* 0x000fe20000100a00 */
[----:B0-----:R-:W-:Y:S02]  /*195c0*/  STL [R1+0x3188], R20 ;  /* 0x0031881401007387 */ /* 0x001fe40000100800 */
[----:B------:R0:W-:Y:S02]  /*195d0*/  STL [R1+0x3184], R21 ;  /* 0x0031841501007387 */ /* 0x0001e40000100800 */
[----:B------:R-:W-:Y:S01]  /*195e0*/  STL [R1+0x3180], R22 ;  /* 0x0031801601007387 */ /* 0x000fe20000100800 */
[----:B------:R1:W-:Y:S04]  /*195f0*/  STL [R1+0x317c], R23 ;  /* 0x00317c1701007387 */ /* 0x0003e80000100800 */
[----:B------:R-:W3:Y:S04]  /*19600*/  LDSM.16.MT88.4 R16, [R0] ;  /* 0x000000000010783b */ /* 0x000ee80000004200 */
[----:B0-----:R-:W3:Y:S01]  /*19610*/  LDL.LU.64 R20, [R1+0xfd0] ;  /* 0x000fd00001147983 */ /* 0x001ee20000300a00 */
[----:B-1----:R-:W3:Y:S02]  /*19620*/  LDL.LU.64 R22, [R1+0xfd8] ;  /* 0x000fd80001167983 */ /* 0x002ee40000300a00 */
[----:B------:R-:W-:Y:S01]  /*19630*/  STL [R1+0x3178], R0 ;  /* 0x0031780001007387 */ /* 0x000fe20000100800 */
[C---:B---3--:R-:W-:Y:S11]  /*19640*/  HMMA.16816.F32 R20, R16.reuse, R8, R20 ;  /* 0x000000081014723c */ /* 0x048ff60000001814 */
[----:B------:R-:W-:Y:S11]  /*19650*/  @!UPT UIADD3 URZ, URZ, URZ, URZ ;  /* 0x0000003f3f3ff290 */ /* 0x000ff6000fffe03f */
[----:B------:R-:W-:Y:S01]  /*19660*/  @!UPT UIADD3 URZ, URZ, URZ, URZ ;  /* 0x0000003f3f3ff290 */ /* 0x000fe2000fffe03f */
[----:B------:R0:W-:Y:S01]  /*19670*/  STL.64 [R1+0xfd0], R20 ;  /* 0x000fd01401007387 */ /* 0x0001e20000100a00 */
[----:B------:R1:W-:Y:S03]  /*19680*/  STL.64 [R1+0xfd8], R22 ;  /* 0x000fd81601007387 */ /* 0x0003e60000100a00 */
[----:B0-----:R-:W3:Y:S01]  /*19690*/  LDL.LU.64 R20, [R1+0xfa0] ;  /* 0x000fa00001147983 */ /* 0x001ee20000300a00 */
[----:B-1----:R-:W4:Y:S01]  /*196a0*/  LDL.LU.64 R22, [R1+0xfa8] ;  /* 0x000fa80001167983 */ /* 0x002f220000300a00 */
[----:B--2---:R-:W-:Y:S01]  /*196b0*/  HMMA.16816.F32 R12, R16, R24, R12 ;  /* 0x00000018100c723c */ /* 0x004fe2000000180c */
[----:B------:R-:W-:Y:S02]  /*196c0*/  IMAD.MOV.U32 R6, RZ, RZ, R9 ;  /* 0x000000ffff067224 */ /* 0x000fe400078e0009 */
[----:B------:R-:W-:Y:S01]  /*196d0*/  IMAD.MOV.U32 R7, RZ, RZ, R8 ;  /* 0x000000ffff077224 */ /* 0x000fe200078e0008 */
[----:B----4-:R-:W-:Y:S01]  /*196e0*/  STL.64 [R1+0x3250], R22 ;  /* 0x0032501601007387 */ /* 0x010fe20000100a00 */
[----:B---3--:R0:W-:Y:S03]  /*196f0*/  STL.64 [R1+0x3248], R20 ;  /* 0x0032481401007387 */ /* 0x0081e60000100a00 */
[----:B0-----:R-:W2:Y:S01]  /*19700*/  LDL.LU.64 R20, [R1+0xfb0] ;  /* 0x000fb00001147983 */ /* 0x001ea20000300a00 */
[----:B------:R-:W2:Y:S02]  /*19710*/  LDL.LU.64 R22, [R1+0xfb8] ;  /* 0x000fb80001167983 */ /* 0x000ea40000300a00 */
[----:B------:R-:W3:Y:S02]  /*19720*/  LDL.LU.64 R8, [R1+0xf90] ;  /* 0x000f900001087983 */ /* 0x000ee40000300a00 */
[----:B------:R-:W3:Y:S01]  /*19730*/  LDL.LU.64 R10, [R1+0xf98] ;  /* 0x000f9800010a7983 */ /* 0x000ee20000300a00 */
[----:B------:R-:W-:Y:S01]  /*19740*/  STL [R1+0x3190], R6 ;  /* 0x0031900601007387 */ /* 0x000fe20000100800 */
[----:B------:R-:W-:Y:S08]  /*19750*/  STL [R1+0x318c], R7 ;  /* 0x00318c0701007387 */ /* 0x000ff00000100800 */
[----:B------:R0:W-:Y:S02]  /*19760*/  STL.64 [R1+0xfc0], R12 ;  /* 0x000fc00c01007387 */ /* 0x0001e40000100a00 */
[----:B------:R1:W-:Y:S01]  /*19770*/  STL.64 [R1+0xfc8], R14 ;  /* 0x000fc80e01007387 */ /* 0x0003e20000100a00 */
[----:B0-----:R-:W4:Y:S01]  /*19780*/  LDL.LU.64 R12, [R1+0x3260] ;  /* 0x00326000010c7983 */ /* 0x001f220000300a00 */
[----:B-1----:R-:W-:-:S02]  /*19790*/  IMAD.MOV.U32 R15, RZ, RZ, R24 ;  /* 0x000000ffff0f7224 */ /* 0x002fc400078e0018 */
[----:B------:R-:W-:Y:S02]  /*197a0*/  IMAD.MOV.U32 R14, RZ, RZ, R25 ;  /* 0x000000ffff0e7224 */ /* 0x000fe400078e0019 */
[----:B------:R-:W2:Y:S03]  /*197b0*/  LDL.LU.64 R24, [R1+0x3258] ;  /* 0x0032580001187983 */ /* 0x000ea60000300a00 */
[----:B------:R-:W-:Y:S02]  /*197c0*/  STL [R1+0x3198], R14 ;  /* 0x0031980e01007387 */ /* 0x000fe40000100800 */
[----:B------:R-:W-:Y:S01]  /*197d0*/  STL [R1+0x3194], R15 ;  /* 0x0031940f01007387 */ /* 0x000fe20000100800 */
[----:B--2---:R-:W-:Y:S01]  /*197e0*/  HMMA.16816.F32 R20, R16, R24, R20 ;  /* 0x000000181014723c */ /* 0x004fe20000001814 */
[----:B----4-:R0:W-:Y:S01]  /*197f0*/  STL.64 [R1+0x3238], R12 ;  /* 0x0032380c01007387 */ /* 0x0101e20000100a00 */
[----:B------:R-:W-:-:S03]  /*19800*/  IMAD.MOV.U32 R29, RZ, RZ, R24 ;  /* 0x000000ffff1d7224 */ /* 0x000fc600078e0018 */
[----:B0-----:R-:W2:Y:S11]  /*19810*/  LDL.64 R12, [R1+0x80] ;  /* 0x00008000010c7983 */ /* 0x001eb60000100a00 */
[----:B------:R-:W-:Y:S07]  /*19820*/  @!UPT UIADD3 URZ, URZ, URZ, URZ ;  /* 0x0000003f3f3ff290 */ /* 0x000fee000fffe03f */
[----:B------:R-:W-:Y:S01]  /*19830*/  STL.64 [R1+0xfb0], R20 ;  /* 0x000fb01401007387 */ /* 0x000fe20000100a00 */
[----:B------:R0:W-:Y:S02]  /*19840*/  STL.64 [R1+0xfb8], R22 ;  /* 0x000fb81601007387 */ /* 0x0001e40000100a00 */
[----:B------:R-:W-:Y:S01]  /*19850*/  IMAD.MOV.U32 R28, RZ, RZ, R25 ;  /* 0x000000ffff1c7224 */ /* 0x000fe200078e0019 */
[----:B0-----:R-:W4:Y:S01]  /*19860*/  LDL.LU.64 R22, [R1+0x3250] ;  /* 0x0032500001167983 */ /* 0x001f220000300a00 */
[----:B------:R-:W4:Y:S02]  /*19870*/  LDL.LU.64 R20, [R1+0x3248] ;  /* 0x0032480001147983 */ /* 0x000f240000300a00 */
[----:B------:R-:W3:Y:S02]  /*19880*/  LDL.LU.64 R24, [R1+0x3240] ;  /* 0x0032400001187983 */ /* 0x000ee40000300a00 */
[----:B------:R-:W-:Y:S01]  /*19890*/  STL [R1+0x31a0], R28 ;  /* 0x0031a01c01007387 */ /* 0x000fe20000100800 */
[----:B------:R-:W-:Y:S01]  /*198a0*/  STL [R1+0x319c], R29 ;  /* 0x00319c1d01007387 */ /* 0x000fe20000100800 */
[----:B--2---:R-:W-:Y:S01]  /*198b0*/  IMAD.MOV.U32 R0, RZ, RZ, R13 ;  /* 0x000000ffff007224 */ /* 0x004fe200078e000d */
[C---:B----4-:R-:W-:Y:S08]  /*198c0*/  HMMA.16816.F32 R20, R16.reuse, R12, R20 ;  /* 0x0000000c1014723c */ /* 0x050ff00000001814 */
[----:B---3--:R-:W-:Y:S11]  /*198d0*/  HMMA.16816.F32 R8, R16, R24, R8 ;  /* 0x000000181008723c */ /* 0x008ff60000001808 */
[----:B------:R-:W-:Y:S04]  /*198e0*/  @!UPT UIADD3 URZ, URZ, URZ, URZ ;  /* 0x0000003f3f3ff290 */ /* 0x000fe8000fffe03f */
[----:B------:R-:W-:Y:S01]  /*198f0*/  STL.64 [R1+0xfa0], R20 ;  /* 0x000fa01401007387 */ /* 0x000fe20000100a00 */
[----:B------:R0:W-:Y:S02]  /*19900*/  STL.64 [R1+0xfa8], R22 ;  /* 0x000fa81601007387 */ /* 0x0001e40000100a00 */
[----:B------:R-:W-:Y:S02]  /*19910*/  STL [R1+0x31a8], R0 ;  /* 0x0031a80001007387 */ /* 0x000fe40000100800 */
[----:B0-----:R-:W-:-:S05]  /*19920*/  IMAD.MOV.U32 R23, RZ, RZ, R12 ;  /* 0x000000ffff177224 */ /* 0x001fca00078e000c */
[----:B------:R-:W-:Y:S01]  /*19930*/  STL [R1+0x31a4], R23 ;  /* 0x0031a41701007387 */ /* 0x000fe20000100800 */
[----:B------:R0:W-:Y:S02]  /*19940*/  STL.64 [R1+0xf90], R8 ;  /* 0x000f900801007387 */ /* 0x0001e40000100a00 */
[----:B------:R-:W-:Y:S02]  /*19950*/  STL.64 [R1+0xf98], R10 ;  /* 0x000f980a01007387 */ /* 0x000fe40000100a00 */
[----:B------:R-:W2:Y:S01]  /*19960*/  LDL.LU.64 R12, [R1+0xf70] ;  /* 0x000f7000010c7983 */ /* 0x000ea20000300a00 */
[----:B------:R-:W2:Y:S04]  /*19970*/  LDL.LU.64 R14, [R1+0xf78] ;  /* 0x000f7800010e7983 */ /* 0x000ea80000300a00 */
[----:B0-----:R-:W3:Y:S01]  /*19980*/  LDL.64 R8, [R1+0x20] ;  /* 0x0000200001087983 */ /* 0x001ee20000100a00 */
[----:B------:R-:W-:-:S02]  /*19990*/  IMAD.MOV.U32 R21, RZ, RZ, R24 ;  /* 0x000000ffff157224 */ /* 0x000fc400078e0018 */
[----:B------:R-:W-:Y:S01]  /*199a0*/  IMAD.MOV.U32 R22, RZ, RZ, R25 ;  /* 0x000000ffff167224 */ /* 0x000fe200078e0019 */
[----:B---3--:R0:W-:Y:S01]  /*199b0*/  STL.64 [R1+0x3228], R8 ;  /* 0x0032280801007387 */ /* 0x0081e20000100a00 */
[----:B------:R-:W3:Y:S03]  /*199c0*/  LDL.64 R24, [R1] ;  /* 0x0000000001187983 */ /* 0x000ee60000100a00 */
[----:B0-----:R-:W4:Y:S04]  /*199d0*/  LDL.64 R8, [R1+0x60] ;  /* 0x0000600001087983 */ /* 0x001f280000100a00 */
[----:B---3--:R0:W-:Y:S04]  /*199e0*/  STL.64 [R1+0x3208], R24 ;  /* 0x0032081801007387 */ /* 0x0081e80000100a00 */
[----:B0-----:R-:W3:Y:S04]  /*199f0*/  LDL.64 R24, [R1+0x10] ;  /* 0x0000100001187983 */ /* 0x001ee80000100a00 */
[----:B---3--:R0:W-:Y:S04]  /*19a00*/  STL.64 [R1+0x3220], R24 ;  /* 0x0032201801007387 */ /* 0x0081e80000100a00 */
[----:B0-----:R-:W2:Y:S01]  /*19a10*/  LDL.64 R24, [R1+0x50] ;  /* 0x0000500001187983 */ /* 0x001ea20000100a00 */
[----:B------:R-:W-:Y:S02]  /*19a20*/  STL [R1+0x31b0], R22 ;  /* 0x0031b01601007387 */ /* 0x000fe40000100800 */
[----:B------:R0:W-:Y:S02]  /*19a30*/  STL [R1+0x31ac], R21 ;  /* 0x0031ac1501007387 */ /* 0x0001e40000100800 */
[----:B0-----:R-:W3:Y:S01]  /*19a40*/  LDL.LU.64 R20, [R1+0xf80] ;  /* 0x000f800001147983 */ /* 0x001ee20000300a00 */
[----:B------:R-:W3:Y:S02]  /*19a50*/  LDL.LU.64 R22, [R1+0xf88] ;  /* 0x000f880001167983 */ /* 0x000ee40000300a00 */
[----:B----4-:R-:W-:Y:S01]  /*19a60*/  IMAD.MOV.U32 R7, RZ, RZ, R8 ;  /* 0x000000ffff077224 */ /* 0x010fe200078e0008 */
[C---:B--2---:R-:W-:Y:S08]  /*19a70*/  HMMA.16816.F32 R12, R16.reuse, R24, R12 ;  /* 0x00000018100c723c */ /* 0x044ff0000000180c */
[----:B---3--:R-:W-:Y:S01]  /*19a80*/  HMMA.16816.F32 R20, R16, R8, R20 ;  /* 0x000000081014723c */ /* 0x008fe20000001814 */
[----:B------:R-:W-:Y:S11]  /*19a90*/  IMAD.MOV.U32 R6, RZ, RZ, R25 ;  /* 0x000000ffff067224 */ /* 0x000ff600078e0019 */
[----:B------:R-:W-:Y:S11]  /*19aa0*/  @!UPT UIADD3 URZ, URZ, URZ, URZ ;  /* 0x0000003f3f3ff290 */ /* 0x000ff6000fffe03f */
[----:B------:R0:W-:Y:S01]  /*19ab0*/  STL.64 [R1+0xf80], R20 ;  /* 0x000f801401007387 */ /* 0x0001e20000100a00 */
[----:B------:R-:W-:Y:S02]  /*19ac0*/  STL.64 [R1+0xf88], R22 ;  /* 0x000f881601007387 */ /* 0x000fe40000100a00 */
[----:B0-----:R-:W-:-:S05]  /*19ad0*/  IMAD.MOV.U32 R20, RZ, RZ, R9 ;  /* 0x000000ffff147224 */ /* 0x001fca00078e0009 */
[----:B------:R0:W-:Y:S04]  /*19ae0*/  STL [R1+0x3230], R20 ;  /* 0x0032301401007387 */ /* 0x0001e80000100800 */
[----:B0-----:R-:W2:Y:S01]  /*19af0*/  LDL.LU.64 R20, [R1+0xf60] ;  /* 0x000f600001147983 */ /* 0x001ea20000300a00 */
[----:B------:R-:W2:Y:S02]  /*19b00*/  LDL.LU.64 R22, [R1+0xf68] ;  /* 0x000f680001167983 */ /* 0x000ea40000300a00 */
[----:B------:R-:W3:Y:S02]  /*19b10*/  LDL.LU.64 R8, [R1+0xf50] ;  /* 0x000f500001087983 */ /* 0x000ee40000300a00 */
[----:B------:R-:W3:Y:S01]  /*19b20*/  LDL.LU.64 R10, [R1+0xf58] ;  /* 0x000f5800010a7983 */ /* 0x000ee20000300a00 */
[----:B------:R-:W-:Y:S01]  /*19b30*/  STL [R1+0x31b4], R7 ;  /* 0x0031b40701007387 */ /* 0x000fe20000100800 */
[----:B------:R0:W-:Y:S02]  /*19b40*/  STL.64 [R1+0xf70], R12 ;  /* 0x000f700c01007387 */ /* 0x0001e40000100a00 */
[----:B------:R1:W-:Y:S01]  /*19b50*/  STL.64 [R1+0xf78], R14 ;  /* 0x000f780e01007387 */ /* 0x0003e20000100a00 */
[----:B0-----:R-:W4:Y:S01]  /*19b60*/  LDL.LU.64 R12, [R1+0x3238] ;  /* 0x00323800010c7983 */ /* 0x001f220000300a00 */
[----:B-1----:R-:W-:-:S02]  /*19b70*/  IMAD.MOV.U32 R15, RZ, RZ, R24 ;  /* 0x000000ffff0f7224 */ /* 0x002fc400078e0018 */
[----:B------:R-:W2:Y:S02]  /*19b80*/  LDL.LU.64 R24, [R1+0xf40] ;  /* 0x000f400001187983 */ /* 0x000ea40000300a00 */
[----:B------:R-:W2:Y:S01]  /*19b90*/  LDL.LU.64 R26, [R1+0xf48] ;  /* 0x000f4800011a7983 */ /* 0x000ea20000300a00 */
[----:B------:R-:W-:Y:S01]  /*19ba0*/  STL [R1+0x3218], R6 ;  /* 0x0032180601007387 */ /* 0x000fe20000100800 */
[----:B------:R0:W-:Y:S03]  /*19bb0*/  STL.64 [R1+0x3210], R4 ;  /* 0x0032100401007387 */ /* 0x0001e60000100a00 */
[----:B0-----:R-:W2:Y:S02]  /*19bc0*/  LDL.64 R4, [R1+0x40] ;  /* 0x0000400001047983 */ /* 0x001ea40000100a00 */
[----:B--2---:R-:W-:Y:S01]  /*19bd0*/  HMMA.16816.F32 R20, R16, R4, R20 ;  /* 0x000000041014723c */ /* 0x004fe20000001814 */
[----:B------:R-:W-:-:S02]  /*19be0*/  IMAD.MOV.U32 R14, RZ, RZ, R5 ;  /* 0x000000ffff0e7224 */ /* 0x000fc400078e0005 */
[----:B------:R-:W-:Y:S11]  /*19bf0*/  IMAD.MOV.U32 R29, RZ, RZ, R4 ;  /* 0x000000ffff1d7224 */ /* 0x000ff600078e0004 */
[----:B------:R-:W-:Y:S09]  /*19c00*/  @!UPT UIADD3 URZ, URZ, URZ, URZ ;  /* 0x0000003f3f3ff290 */ /* 0x000ff2000fffe03f */
[----:B------:R0:W-:Y:S01]  /*19c10*/  STL.64 [R1+0xf60], R20 ;  /* 0x000f601401007387 */ /* 0x0001e20000100a00 */
[----:B------:R-:W-:Y:S03]  /*19c20*/  STL.64 [R1+0xf68], R22 ;  /* 0x000f681601007387 */ /* 0x000fe60000100a00 */
[----:B0-----:R-:W2:Y:S01]  /*19c30*/  LDL.LU R20, [R1+0x3230] ;  /* 0x0032300001147983 */ /* 0x001ea20000300800 */
[----:B------:R-:W2:Y:S02]  /*19c40*/  LDL.LU.64 R4, [R1+0xf30] ;  /* 0x000f300001047983 */ /* 0x000ea40000300a00 */
[----:B------:R-:W2:Y:S02]  /*19c50*/  LDL.LU.64 R6, [R1+0xf38] ;  /* 0x000f380001067983 */ /* 0x000ea40000300a00 */
[----:B------:R-:W-:Y:S01]  /*19c60*/  STL.64 [R1+0x31e0], R14 ;  /* 0x0031e00e01007387 */ /* 0x000fe20000100a00 */
[----:B----4-:R0:W-:Y:S04]  /*19c70*/  STL.64 [R1+0x31d8], R12 ;  /* 0x0031d80c01007387 */ /* 0x0101e80000100a00 */
[----:B0-----:R-:W3:Y:S02]  /*19c80*/  LDL.64 R12, [R1+0x30] ;  /* 0x00003000010c7983 */ /* 0x001ee40000100a00 */
[----:B---3--:R-:W-:Y:S01]  /*19c90*/  HMMA.16816.F32 R8, R16, R12, R8 ;  /* 0x0000000c1008723c */ /* 0x008fe20000001808 */
[----:B------:R-:W-:-:S02]  /*19ca0*/  IMAD.MOV.U32 R23, RZ, RZ, R12 ;  /* 0x000000ffff177224 */ /* 0x000fc400078e000c */
[----:B------:R-:W-:Y:S11]  /*19cb0*/  IMAD.MOV.U32 R28, RZ, RZ, R13 ;  /* 0x000000ffff1c7224 */ /* 0x000ff600078e000d */
[----:B------:R-:W-:Y:S09]  /*19cc0*/  @!UPT UIADD3 URZ, URZ, URZ, URZ ;  /* 0x0000003f3f3ff290 */ /* 0x000ff2000fffe03f */
[----:B------:R0:W-:Y:S01]  /*19cd0*/  STL.64 [R1+0xf50], R8 ;  /* 0x000f500801007387 */ /* 0x0001e20000100a00 */
[----:B------:R-:W-:Y:S03]  /*19ce0*/  STL.64 [R1+0xf58], R10 ;  /* 0x000f580a01007387 */ /* 0x000fe60000100a00 */
[----:B0-----:R-:W3:Y:S01]  /*19cf0*/  LDL.LU.64 R8, [R1+0x3228] ;  /* 0x0032280001087983 */ /* 0x001ee20000300a00 */
[----:B------:R-:W4:Y:S02]  /*19d00*/  LDL.LU.64 R12, [R1+0xf10] ;  /* 0x000f1000010c7983 */ /* 0x000f240000300a00 */
[----:B------:R-:W2:Y:S01]  /*19d10*/  LDL.LU.64 R14, [R1+0xf18] ;  /* 0x000f1800010e7983 */ /* 0x000ea20000300a00 */
[C---:B---3--:R-:W-:Y:S01]  /*19d20*/  HMMA.16816.F32 R24, R16.reuse, R8, R24 ;  /* 0x000000081018723c */ /* 0x048fe20000001818 */
[----:B--2---:R-:W-:Y:S01]  /*19d30*/  STL.64 [R1+0x3200], R14 ;  /* 0x0032000e01007387 */ /* 0x004fe20000100a00 */
[----:B----4-:R0:W-:Y:S03]  /*19d40*/  STL.64 [R1+0x31f8], R12 ;  /* 0x0031f80c01007387 */ /* 0x0101e60000100a00 */
[----:B0-----:R-:W2:Y:S01]  /*19d50*/  LDL.LU.64 R12, [R1+0xf20] ;  /* 0x000f2000010c7983 */ /* 0x001ea20000300a00 */
[----:B------:R-:W2:Y:S11]  /*19d60*/  LDL.LU.64 R14, [R1+0xf28] ;  /* 0x000f2800010e7983 */ /* 0x000eb60000300a00 */
[----:B------:R-:W-:Y:S06]  /*19d70*/  @!UPT UIADD3 URZ, URZ, URZ, URZ ;  /* 0x0000003f3f3ff290 */ /* 0x000fec000fffe03f */
[----:B------:R0:W-:Y:S01]  /*19d80*/  STL.64 [R1+0xf40], R24 ;  /* 0x000f401801007387 */ /* 0x0001e20000100a00 */
[----:B------:R-:W-:Y:S03]  /*19d90*/  STL.64 [R1+0xf48], R26 ;  /* 0x000f481a01007387 */ /* 0x000fe60000100a00 */
[----:B0-----:R-:W3:Y:S01]  /*19da0*/  LDL.LU.64 R24, [R1+0x3220] ;  /* 0x0032200001187983 */ /* 0x001ee20000300a00 */
[----:B------:R-:W-:Y:S02]  /*19db0*/  IMAD.MOV.U32 R21, RZ, RZ, R8 ;  /* 0x000000ffff157224 */ /* 0x000fe400078e0008 */
[----:B------:R-:W-:Y:S02]  /*19dc0*/  IMAD.MOV.U32 R0, RZ, RZ, R9 ;  /* 0x000000ffff007224 */ /* 0x000fe400078e0009 */
[----:B------:R-:W4:Y:S01]  /*19dd0*/  LDL.LU.64 R8, [R1+0xf00] ;  /* 0x000f000001087983 */ /* 0x000f220000300a00 */
[----:B------:R-:W4:Y:S01]  /*19de0*/  LDL.LU.64 R10, [R1+0xf08] ;  /* 0x000f0800010a7983 */ /* 0x000f220000300a00 */
[C---:B---3--:R-:W-:Y:S01]  /*19df0*/  HMMA.16816.F32 R4, R16.reuse, R24, R4 ;  /* 0x000000181004723c */ /* 0x048fe20000001804 */
[----:B------:R-:W-:Y:S11]  /*19e00*/  IMAD.MOV.U32 R22, RZ, RZ, R25 ;  /* 0x000000ffff167224 */ /* 0x000ff600078e0019 */
[----:B------:R-:W-:Y:S11]  /*19e10*/  @!UPT UIADD3 URZ, URZ, URZ, URZ ;  /* 0x0000003f3f3ff290 */ /* 0x000ff6000fffe03f */
[----:B------:R-:W-:Y:S01]  /*19e20*/  STL.64 [R1+0xf30], R4 ;  /* 0x000f300401007387 */ /* 0x000fe20000100a00 */
[----:B------:R0:W-:Y:S03]  /*19e30*/  STL.64 [R1+0xf38], R6 ;  /* 0x000f380601007387 */ /* 0x0001e60000100a00 */
[----:B0-----:R-:W3:Y:S01]  /*19e40*/  LDL.LU R6, [R1+0x3218] ;  /* 0x0032180001067983 */ /* 0x001ee20000300800 */
[----:B------:R-:W2:Y:S02]  /*19e50*/  LDL.LU.64 R4, [R1+0x3210] ;  /* 0x0032100001047983 */ /* 0x000ea40000300a00 */
[----:B------:R-:W-:Y:S02]  /*19e60*/  IMAD.MOV.U32 R7, RZ, RZ, R24 ;  /* 0x000000ffff077224 */ /* 0x000fe400078e0018 */
[----:B------:R-:W2:Y:S02]  /*19e70*/  LDL.LU.64 R24, [R1+0x3208] ;  /* 0x0032080001187983 */ /* 0x000ea40000300a00 */
[----:B--2---:R-:W-:Y:S02]  /*19e80*/  HMMA.16816.F32 R12, R16, R24, R12 ;  /* 0x00000018100c723c */ /* 0x004fe4000000180c */
[----:B---3--:R-:W-:Y:S01]  /*19e90*/  STL.64 [R1+0x31c0], R6 ;  /* 0x0031c00601007387 */ /* 0x008fe20000100a00 */
[----:B------:R0:W-:Y:S02]  /*19ea0*/  STL.64 [R1+0x31b8], R4 ;  /* 0x0031b80401007387 */ /* 0x0001e40000100a00 */
[----:B------:R-:W-:-:S02]  /*19eb0*/  IMAD.MOV.U32 R3, RZ, RZ, R24 ;  /* 0x000000ffff037224 */ /* 0x000fc400078e0018 */
[----:B------:R-:W-:Y:S01]  /*19ec0*/  IMAD.MOV.U32 R2, RZ, RZ, R25 ;  /* 0x000000ffff027224 */ /* 0x000fe200078e0019 */
[----:B0-----:R-:W2:Y:S01]  /*19ed0*/  LDL.LU.64 R4, [R1+0xef0] ;  /* 0x000ef00001047983 */ /* 0x001ea20000300a00 */
[----:B------:R-:W2:Y:S11]  /*19ee0*/  LDL.LU.64 R6, [R1+0xef8] ;  /* 0x000ef80001067983 */ /* 0x000eb60000300a00 */
[----:B------:R-:W-:Y:S03]  /*19ef0*/  @!UPT UIADD3 URZ, URZ, URZ, URZ ;  /* 0x0000003f3f3ff290 */ /* 0x000fe6000fffe03f */
[----:B------:R-:W-:Y:S01]  /*19f00*/  STL.64 [R1+0xf20], R12 ;  /* 0x000f200c01007387 */ /* 0x000fe20000100a00 */
[----:B------:R0:W-:Y:S03]  /*19f10*/  STL.64 [R1+0xf28], R14 ;  /* 0x000f280e01007387 */ /* 0x0001e60000100a00 */
[----:B0-----:R-:W3:Y:S01]  /*19f20*/  LDL.LU.64 R14, [R1+0x3200] ;  /* 0x00320000010e7983 */ /* 0x001ee20000300a00 */
[----:B------:R-:W3:Y:S02]  /*19f30*/  LDL.LU.64 R12, [R1+0x31f8] ;  /* 0x0031f800010c7983 */ /* 0x000ee40000300a00 */
[----:B------:R-:W2:Y:S02]  /*19f40*/  LDL.LU.64 R26, [R1+0x31f0] ;  /* 0x0031f000011a7983 */ /* 0x000ea40000300a00 */
[----:B------:R-:W3:Y:S02]  /*19f50*/  LDL.LU.64 R24, [R1+0x31e8] ;  /* 0x0031e80001187983 */ /* 0x000ee40000300a00 */
[C---:B---3--:R-:W-:Y:S11]  /*19f60*/  HMMA.16816.F32 R12, R16.reuse, R24, R12 ;  /* 0x00000018100c723c */ /* 0x048ff6000000180c */
[----:B------:R-:W-:Y:S11]  /*19f70*/  @!UPT UIADD3 URZ, URZ, URZ, URZ ;  /* 0x0000003f3f3ff290 */ /* 0x000ff6000fffe03f */
[----:B------:R-:W-:Y:S01]  /*19f80*/  @!UPT UIADD3 URZ, URZ, URZ, URZ ;  /* 0x0000003f3f3ff290 */ /* 0x000fe2000fffe03f */
[----:B------:R-:W-:Y:S01]  /*19f90*/  STL.64 [R1+0xf10], R12 ;  /* 0x000f100c01007387 */ /* 0x000fe20000100a00 */
[----:B------:R0:W-:Y:S03]  /*19fa0*/  STL.64 [R1+0xf18], R14 ;  /* 0x000f180e01007387 */ /* 0x0001e60000100a00 */
[----:B0-----:R-:W3:Y:S01]  /*19fb0*/  LDL.LU.64 R14, [R1+0x31e0] ;  /* 0x0031e000010e7983 */ /* 0x001ee20000300a00 */
[----:B------:R-:W4:Y:S02]  /*19fc0*/  LDL.LU.64 R12, [R1+0x31d8] ;  /* 0x0031d800010c7983 */ /* 0x000f240000300a00 */
[----:B--2---:R-:W-:Y:S02]  /*19fd0*/  STL.64 [R1+0x3078], R26 ;  /* 0x0030781a01007387 */ /* 0x004fe40000100a00 */
[----:B------:R0:W-:Y:S02]  /*19fe0*/  STL.64 [R1+0x3070], R24 ;  /* 0x0030701801007387 */ /* 0x0001e40000100a00 */
[----:B0-----:R-:W2:Y:S01]  /*19ff0*/  LDL.LU.64 R24, [R1+0x930] ;  /* 0x0009300001187983 */ /* 0x001ea20000300a00 */
[----:B------:R-:W2:Y:S01]  /*1a000*/  LDL.LU.64 R26, [R1+0x938] ;  /* 0x00093800011a7983 */ /* 0x000ea20000300a00 */
[C---:B----4-:R-:W-:Y:S11]  /*1a010*/  HMMA.16816.F32 R8, R16.reuse, R12, R8 ;  /* 0x0000000c1008723c */ /* 0x050ff60000001808 */
[----:B------:R-:W-:Y:S11]  /*1a020*/  @!UPT UIADD3 URZ, URZ, URZ, URZ ;  /* 0x0000003f3f3ff290 */ /* 0x000ff6000fffe03f */
[----:B------:R-:W-:Y:S01]  /*1a030*/  @!UPT UIADD3 URZ, URZ, URZ, URZ ;  /* 0x0000003f3f3ff290 */ /* 0x000fe2000fffe03f */
[----:B------:R-:W-:Y:S01]  /*1a040*/  STL.64 [R1+0xf00], R8 ;  /* 0x000f000801007387 */ /* 0x000fe20000100a00 */
[----:B------:R0:W-:Y:S03]  /*1a050*/  STL.64 [R1+0xf08], R10 ;  /* 0x000f080a01007387 */ /* 0x0001e60000100a00 */
[----:B0-----:R-:W4:Y:S01]  /*1a060*/  LDL.LU.64 R10, [R1+0x31d0] ;  /* 0x0031d000010a7983 */ /* 0x001f220000300a00 */
[----:B------:R-:W2:Y:S02]  /*1a070*/  LDL.LU.64 R8, [R1+0x31c8] ;  /* 0x0031c80001087983 */ /* 0x000ea40000300a00 */
[----:B------:R-:W-:Y:S01]  /*1a080*/  STL.64 [R1+0x3068], R12 ;  /* 0x0030680c01007387 */ /* 0x000fe20000100a00 */
[C---:B--2---:R-:W-:Y:S11]  /*1a090*/  HMMA.16816.F32 R4, R16.reuse, R8, R4 ;  /* 0x000000081004723c */ /* 0x044ff60000001804 */
[----:B------:R-:W-:Y:S11]  /*1a0a0*/  @!UPT UIADD3 URZ, URZ, URZ, URZ ;  /* 0x0000003f3f3ff290 */ /* 0x000ff6000fffe03f */
[----:B------:R-:W-:Y:S01]  /*1a0b0*/  @!UPT UIADD3 URZ, URZ, URZ, URZ ;  /* 0x0000003f3f3ff290 */ /* 0x000fe2000fffe03f */
[----:B------:R-:W-:Y:S01]  /*1a0c0*/  STL.64 [R1+0xef0], R4 ;  /* 0x000ef00401007387 */ /* 0x000fe20000100a00 */
[----:B------:R0:W-:Y:S03]  /*1a0d0*/  STL.64 [R1+0xef8], R6 ;  /* 0x000ef80601007387 */ /* 0x0001e60000100a00 */
[----:B0-----:R-:W2:Y:S01]  /*1a0e0*/  LDL.LU.64 R6, [R1+0x31c0] ;  /* 0x0031c00001067983 */ /* 0x001ea20000300a00 */
[----:B------:R-:W2:Y:S02]  /*1a0f0*/  LDL.LU.64 R4, [R1+0x31b8] ;  /* 0x0031b80001047983 */ /* 0x000ea40000300a00 */
[----:B----4-:R-:W-:Y:S02]  /*1a100*/  STL.64 [R1+0x3060], R10 ;  /* 0x0030600a01007387 */ /* 0x010fe40000100a00 */
[----:B------:R2:W-:Y:S02]  /*1a110*/  STL.64 [R1+0x3058], R8 ;  /* 0x0030580801007387 */ /* 0x0005e40000100a00 */
[----:B--2---:R-:W-:Y:S01]  /*1a120*/  HMMA.16816.F32 R8, R16, R4, R24 ;  /* 0x000000041008723c */ /* 0x004fe20000001818 */
[----:B------:R0:W-:Y:S06]  /*1a130*/  STL.64 [R1+0x3080], R4 ;  /* 0x0030800401007387 */ /* 0x0001ec0000100a00 */
[----:B0-----:R-:W-:Y:S11]  /*1a140*/  IMAD.MOV.U32 R4, RZ, RZ, R7 ;  /* 0x000000ffff047224 */ /* 0x001ff600078e0007 */
[----:B------:R-:W-:Y:S05]  /*1a150*/  @!UPT UIADD3 URZ, URZ, URZ, URZ ;  /* 0x0000003f3f3ff290 */ /* 0x000fea000fffe03f */
[----:B------:R-:W-:Y:S01]  /*1a160*/  STL.64 [R1+0x930], R8 ;  /* 0x0009300801007387 */ /* 0x000fe20000100a00 */
[----:B------:R-:W-:Y:S02]  /*1a170*/  STL.64 [R1+0x938], R10 ;  /* 0x0009380a01007387 */ /* 0x000fe40000100a00 */
[----:B------:R-:W2:Y:S02]  /*1a180*/  LDL.LU R7, [R1+0x31b4] ;  /* 0x0031b40001077983 */ /* 0x000ea40000300800 */
[----:B------:R-:W-:Y:S02]  /*1a190*/  IMAD.MOV.U32 R5, RZ, RZ, R22 ;  /* 0x000000ffff057224 */ /* 0x000fe400078e0016 */
[----:B------:R-:W4:Y:S03]  /*1a1a0*/  LDL.LU R22, [R1+0x31b0] ;  /* 0x0031b00001167983 */ /* 0x000f260000300800 */
[----:B------:R0:W-:Y:S02]  /*1a1b0*/  STL.64 [R1+0x3098], R4 ;  /* 0x0030980401007387 */ /* 0x0001e40000100a00 */
[----:B0-----:R-:W-:-:S02]  /*1a1c0*/  IMAD.MOV.U32 R4, RZ, RZ, R21 ;  /* 0x000000ffff047224 */ /* 0x001fc400078e0015 */
[----:B------:R-:W-:Y:S01]  /*1a1d0*/  IMAD.MOV.U32 R5, RZ, RZ, R0 ;  /* 0x000000ffff057224 */ /* 0x000fe200078e0000 */
[----:B------:R-:W4:Y:S01]  /*1a1e0*/  LDL.LU R21, [R1+0x31ac] ;  /* 0x0031ac0001157983 */ /* 0x000f220000300800 */
[----:B------:R-:W4:Y:S03]  /*1a1f0*/  LDL.LU R0, [R1+0x31a8] ;  /* 0x0031a80001007983 */ /* 0x000f260000300800 */
[----:B------:R0:W-:Y:S02]  /*1a200*/  STL.64 [R1+0x30b0], R4 ;  /* 0x0030b00401007387 */ /* 0x0001e40000100a00 */
[----:B0-----:R-:W-:Y:S02]  /*1a210*/  IMAD.MOV.U32 R4, RZ, RZ, R23 ;  /* 0x000000ffff047224 */ /* 0x001fe400078e0017 */
[----:B------:R-:W-:Y:S01]  /*1a220*/  IMAD.MOV.U32 R5, RZ, RZ, R28 ;  /* 0x000000ffff057224 */ /* 0x000fe200078e001c */
[----:B------:R-:W4:Y:S01]  /*1a230*/  LDL.LU R23, [R1+0x31a4] ;  /* 0x0031a40001177983 */ /* 0x000f220000300800 */
[----:B------:R-:W4:Y:S03]  /*1a240*/  LDL.LU R28, [R1+0x31a0] ;  /* 0x0031a000011c7983 */ /* 0x000f260000300800 */
[----:B------:R0:W-:Y:S02]  /*1a250*/  STL.64 [R1+0x30c8], R4 ;  /* 0x0030c80401007387 */ /* 0x0001e40000100a00 */
[----:B0-----:R-:W-:-:S02]  /*1a260*/  IMAD.MOV.U32 R4, RZ, RZ, R29 ;  /* 0x000000ffff047224 */ /* 0x001fc400078e001d */
[----:B---3--:R-:W-:Y:S01]  /*1a270*/  IMAD.MOV.U32 R5, RZ, RZ, R14 ;  /* 0x000000ffff057224 */ /* 0x008fe200078e000e */
[----:B------:R-:W3:Y:S01]  /*1a280*/  LDL.LU R29, [R1+0x319c] ;  /* 0x00319c00011d7983 */ /* 0x000ee20000300800 */
[----:B------:R-:W3:Y:S03]  /*1a290*/  LDL.LU R14, [R1+0x3198] ;  /* 0x00319800010e7983 */ /* 0x000ee60000300800 */
[----:B------:R0:W-:Y:S02]  /*1a2a0*/  STL.64 [R1+0x30e0], R4 ;  /* 0x0030e00401007387 */ /* 0x0001e40000100a00 */
[----:B0-----:R-:W-:Y:S02]  /*1a2b0*/  IMAD.MOV.U32 R4, RZ, RZ, R15 ;  /* 0x000000ffff047224 */ /* 0x001fe400078e000f */
[----:B------:R-:W-:Y:S01]  /*1a2c0*/  IMAD.MOV.U32 R5, RZ, RZ, R6 ;  /* 0x000000ffff057224 */ /* 0x000fe200078e0006 */
[----:B------:R-:W3:Y:S01]  /*1a2d0*/  LDL.LU R15, [R1+0x3194] ;  /* 0x00319400010f7983 */ /* 0x000ee20000300800 */
[----:B------:R-:W3:Y:S03]  /*1a2e0*/  LDL.LU R6, [R1+0x3190] ;  /* 0x0031900001067983 */ /* 0x000ee60000300800 */
[----:B------:R2:W-:Y:S02]  /*1a2f0*/  STL.64 [R1+0x30f8], R4 ;  /* 0x0030f80401007387 */ /* 0x0005e40000100a00 */
[----:B--2---:R-:W-:-:S02]  /*1a300*/  IMAD.MOV.U32 R4, RZ, RZ, R7 ;  /* 0x000000ffff047224 */ /* 0x004fc400078e0007 */
[----:B------:R-:W2:Y:S01]  /*1a310*/  LDL.LU R7, [R1+0x318c] ;  /* 0x00318c0001077983 */ /* 0x000ea20000300800 */
[----:B------:R-:W-:Y:S02]  /*1a320*/  IMAD.MOV.U32 R5, RZ, RZ, R20 ;  /* 0x000000ffff057224 */ /* 0x000fe400078e0014 */
[----:B------:R-:W2:Y:S03]  /*1a330*/  LDL.LU R20, [R1+0x3188] ;  /* 0x0031880001147983 */ /* 0x000ea60000300800 */
[----:B------:R4:W-:Y:S02]  /*1a340*/  STL.64 [R1+0x3110], R4 ;  /* 0x0031100401007387 */ /* 0x0009e40000100a00 */
[----:B----4-:R-:W-:Y:S02]  /*1a350*/  IMAD.MOV.U32 R4, RZ, RZ, R21 ;  /* 0x000000ffff047224 */ /* 0x010fe400078e0015 */
[----:B------:R-:W-:Y:S01]  /*1a360*/  IMAD.MOV.U32 R5, RZ, RZ, R22 ;  /* 0x000000ffff057224 */ /* 0x000fe200078e0016 */
[----:B------:R-:W4:Y:S01]  /*1a370*/  LDL.LU R21, [R1+0x3184] ;  /* 0x0031840001157983 */ /* 0x000f220000300800 */
[----:B------:R-:W4:Y:S03]  /*1a380*/  LDL.LU R22, [R1+0x3180] ;  /* 0x0031800001167983 */ /* 0x000f260000300800 */
[----:B------:R0:W-:Y:S01]  /*1a390*/  STL.64 [R1+0x3128], R4 ;  /* 0x0031280401007387 */ /* 0x0001e20000100a00 */
[----:B------:R-:W-:-:S02]  /*1a3a0*/  IMAD.MOV.U32 R9, RZ, RZ, R28 ;  /* 0x000000ffff097224 */ /* 0x000fc400078e001c */
[----:B0-----:R-:W-:Y:S02]  /*1a3b0*/  IMAD.MOV.U32 R4, RZ, RZ, R23 ;  /* 0x000000ffff047224 */ /* 0x001fe400078e0017 */
[----:B------:R-:W-:Y:S01]  /*1a3c0*/  IMAD.MOV.U32 R5, RZ, RZ, R0 ;  /* 0x000000ffff057224 */ /* 0x000fe200078e0000 */
[----:B------:R-:W4:Y:S01]  /*1a3d0*/  LDL.LU R23, [R1+0x317c] ;  /* 0x00317c0001177983 */ /* 0x000f220000300800 */
[----:B------:R-:W4:Y:S03]  /*1a3e0*/  LDL.LU R0, [R1+0x3178] ;  /* 0x0031780001007983 */ /* 0x000f260000300800 */
[----:B------:R-:W-:Y:S01]  /*1a3f0*/  STL.64 [R1+0x3140], R4 ;  /* 0x0031400401007387 */ /* 0x000fe20000100a00 */
[----:B---3--:R-:W-:-:S05]  /*1a400*/  IMAD.MOV.U32 R8, RZ, RZ, R29 ;  /* 0x000000ffff087224 */ /* 0x008fca00078e001d */
[----:B------:R0:W-:Y:S02]  /*1a410*/  STL.64 [R1+0x3148], R8 ;  /* 0x0031480801007387 */ /* 0x0001e40000100a00 */
[----:B0-----:R-:W-:Y:S02]  /*1a420*/  IMAD.MOV.U32 R9, RZ, RZ, R14 ;  /* 0x000000ffff097224 */ /* 0x001fe400078e000e */
[----:B------:R-:W-:-:S05]  /*1a430*/  IMAD.MOV.U32 R8, RZ, RZ, R15 ;  /* 0x000000ffff087224 */ /* 0x000fca00078e000f */
[----:B------:R0:W-:Y:S01]  /*1a440*/  STL.64 [R1+0x3160], R8 ;  /* 0x0031600801007387 */ /* 0x0001e20000100a00 */
[----:B------:R-:W3:Y:S02]  /*1a450*/  LDL.LU.64 R4, [R1+0x810] ;  /* 0x0008100001047983 */ /* 0x000ee40000300a00 */
[----:B0-----:R-:W-:Y:S02]  /*1a460*/  IMAD.MOV.U32 R9, RZ, RZ, R6 ;  /* 0x000000ffff097224 */ /* 0x001fe400078e0006 */
[----:B--2---:R-:W-:Y:S02]  /*1a470*/  IMAD.MOV.U32 R8, RZ, RZ, R7 ;  /* 0x000000ffff087224 */ /* 0x004fe400078e0007 */
[----:B------:R-:W2:Y:S04]  /*1a480*/  LDL.LU.64 R6, [R1+0x818] ;  /* 0x0008180001067983 */ /* 0x000ea80000300a00 */
[----:B--2---:R-:W-:Y:S01]  /*1a490*/  STL.64 [R1+0x3158], R6 ;  /* 0x0031580601007387 */ /* 0x004fe20000100a00 */
[----:B---3--:R0:W-:Y:S03]  /*1a4a0*/  STL.64 [R1+0x3150], R4 ;  /* 0x0031500401007387 */ /* 0x0081e60000100a00 */
[----:B0-----:R-:W2:Y:S01]  /*1a4b0*/  LDL.LU.64 R4, [R1+0x820] ;  /* 0x0008200001047983 */ /* 0x001ea20000300a00 */
[----:B------:R-:W3:Y:S03]  /*1a4c0*/  LDL.LU.64 R6, [R1+0x828] ;  /* 0x0008280001067983 */ /* 0x000ee60000300a00 */
[----:B---3--:R-:W-:Y:S01]  /*1a4d0*/  STL.64 [R1+0x3170], R6 ;  /* 0x0031700601007387 */ /* 0x008fe20000100a00 */
[----:B--2---:R0:W-:Y:S03]  /*1a4e0*/  STL.64 [R1+0x3168], R4 ;  /* 0x0031680401007387 */ /* 0x0041e60000100a00 */
[----:B0-----:R-:W4:Y:S01]  /*1a4f0*/  LDL.LU.64 R4, [R1+0x830] ;  /* 0x0008300001047983 */ /* 0x001f220000300a00 */
[----:B------:R-:W4:Y:S02]  /*1a500*/  LDL.LU.64 R6, [R1+0x838] ;  /* 0x0008380001067983 */ /* 0x000f240000300a00 */
[----:B------:R-:W2:Y:S02]  /*1a510*/  LDL.LU.64 R24, [R1+0x780] ;  /* 0x0007800001187983 */ /* 0x000ea40000300a00 */
[----:B------:R-:W3:Y:S02]  /*1a520*/  LDL.LU.64 R26, [R1+0x788] ;  /* 0x00078800011a7983 */ /* 0x000ee40000300a00 */
[----:B---3--:R-:W-:Y:S01]  /*1a530*/  STL.64 [R1+0x3090], R26 ;  /* 0x0030901a01007387 */ /* 0x008fe20000100a00 */
[----:B--2---:R0:W-:Y:S03]  /*1a540*/  STL.64 [R1+0x3088], R24 ;  /* 0x0030881801007387 */ /* 0x0041e60000100a00 */
[----:B0-----:R-:W2:Y:S01]  /*1a550*/  LDL.LU.64 R24, [R1+0x790] ;  /* 0x0007900001187983 */ /* 0x001ea20000300a00 */
[----:B------:R-:W3:Y:S03]  /*1a560*/  LDL.LU.64 R26, [R1+0x798] ;  /* 0x00079800011a7983 */ /* 0x000ee60000300a00 */
        /* <DEDUP_REMOVED lines=19> */
[----:B------:R-:W3:Y:S01]  /*1a6a0*/  LDL.LU.64 R26, [R1+0x7e8] ;  /* 0x0007e800011a7983 */ /* 0x000ee20000300a00 */
[C---:B----4-:R-:W-:Y:S02]  /*1a6b0*/  HMMA.16816.F32 R8, R20.reuse, R8, R4 ;  /* 0x000000081408723c */ /* 0x050fe40000001804 */
[----:B---3--:R-:W-:Y:S01]  /*1a6c0*/  STL.64 [R1+0x3120], R26 ;  /* 0x0031201a01007387 */ /* 0x008fe20000100a00 */
[----:B--2---:R0:W-:Y:S03]  /*1a6d0*/  STL.64 [R1+0x3118], R24 ;  /* 0x0031181801007387 */ /* 0x0041e60000100a00 */
[----:B0-----:R-:W2:Y:S01]  /*1a6e0*/  LDL.LU.64 R24, [R1+0x7f0] ;  /* 0x0007f00001187983 */ /* 0x001ea20000300a00 */
[----:B------:R-:W3:Y:S03]  /*1a6f0*/  LDL.LU.64 R26, [R1+0x7f8] ;  /* 0x0007f800011a7983 */ /* 0x000ee60000300a00 */
[----:B---3--:R-:W-:Y:S01]  /*1a700*/  STL.64 [R1+0x3138], R26 ;  /* 0x0031381a01007387 */ /* 0x008fe20000100a00 */
[----:B--2---:R0:W-:Y:S03]  /*1a710*/  STL.64 [R1+0x3130], R24 ;  /* 0x0031301801007387 */ /* 0x0041e60000100a00 */
[----:B0-----:R-:W2:Y:S01]  /*1a720*/  LDL.LU.64 R24, [R1+0x800] ;  /* 0x0008000001187983 */ /* 0x001ea20000300a00 */
[----:B------:R-:W2:Y:S02]  /*1a730*/  LDL.LU.64 R26, [R1+0x808] ;  /* 0x00080800011a7983 */ /* 0x000ea40000300a00 */
[----:B------:R-:W3:Y:S02]  /*1a740*/  LDL.LU.64 R12, [R1+0x770] ;  /* 0x00077000010c7983 */ /* 0x000ee40000300a00 */
[----:B------:R-:W3:Y:S01]  /*1a750*/  LDL.LU.64 R14, [R1+0x778] ;  /* 0x00077800010e7983 */ /* 0x000ee20000300a00 */
[----:B------:R-:W4:Y:S01]  /*1a760*/  LDL.LU.64 R6, [R1+0x3170] ;  /* 0x0031700001067983 */ /* 0x000f220000300a00 */
[----:B------:R-:W4:Y:S02]  /*1a770*/  LDL.LU.64 R4, [R1+0x3168] ;  /* 0x0031680001047983 */ /* 0x000f240000300a00 */
[----:B------:R0:W-:Y:S02]  /*1a780*/  STL.64 [R1+0x830], R8 ;  /* 0x0008300801007387 */ /* 0x0001e40000100a00 */
[----:B------:R4:W-:Y:S01]  /*1a790*/  STL.64 [R1+0x838], R10 ;  /* 0x0008380a01007387 */ /* 0x0009e20000100a00 */
[----:B0-----:R-:W4:Y:S02]  /*1a7a0*/  LDL.LU.64 R8, [R1+0x3160] ;  /* 0x0031600001087983 */ /* 0x001f240000300a00 */
[C---:B----4-:R-:W-:Y:S02]  /*1a7b0*/  HMMA.16816.F32 R8, R20.reuse, R8, R4 ;  /* 0x000000081408723c */ /* 0x050fe40000001804 */
[----:B------:R-:W4:Y:S01]  /*1a7c0*/  LDL.LU.64 R6, [R1+0x3158] ;  /* 0x0031580001067983 */ /* 0x000f220000300a00 */
[----:B------:R-:W4:Y:S11]  /*1a7d0*/  LDL.LU.64 R4, [R1+0x3150] ;  /* 0x0031500001047983 */ /* 0x000f360000300a00 */
[----:B------:R-:W-:Y:S09]  /*1a7e0*/  @!UPT UIADD3 URZ, URZ, URZ, URZ ;  /* 0x0000003f3f3ff290 */ /* 0x000ff2000fffe03f */
[----:B------:R0:W-:Y:S01]  /*1a7f0*/  STL.64 [R1+0x820], R8 ;  /* 0x0008200801007387 */ /* 0x0001e20000100a00 */
[----:B------:R4:W-:Y:S03]  /*1a800*/  STL.64 [R1+0x828], R10 ;  /* 0x0008280a01007387 */ /* 0x0009e60000100a00 */
[----:B0-----:R-:W4:Y:S02]  /*1a810*/  LDL.LU.64 R8, [R1+0x3148] ;  /* 0x0031480001087983 */ /* 0x001f240000300a00 */
[C---:B----4-:R-:W-:Y:S02]  /*1a820*/  HMMA.16816.F32 R8, R20.reuse, R8, R4 ;  /* 0x000000081408723c */ /* 0x050fe40000001804 */
[----:B------:R-:W2:Y:S11]  /*1a830*/  LDL.LU.64 R4, [R1+0x3140] ;  /* 0x0031400001047983 */ /* 0x000eb60000300a00 */
[----:B------:R-:W-:Y:S10]  /*1a840*/  @!UPT UIADD3 URZ, URZ, URZ, URZ ;  /* 0x0000003f3f3ff290 */ /* 0x000ff4000fffe03f */
[----:B------:R0:W-:Y:S01]  /*1a850*/  STL.64 [R1+0x810], R8 ;  /* 0x0008100801007387 */ /* 0x0001e20000100a00 */
[----:B------:R1:W-:Y:S03]  /*1a860*/  STL.64 [R1+0x818], R10 ;  /* 0x0008180a01007387 */ /* 0x0003e60000100a00 */
[----:B0-----:R-:W4:Y:S01]  /*1a870*/  LDL.LU.64 R8, [R1+0x760] ;  /* 0x0007600001087983 */ /* 0x001f220000300a00 */
[----:B-1----:R-:W4:Y:S01]  /*1a880*/  LDL.LU.64 R10, [R1+0x768] ;  /* 0x00076800010a7983 */ /* 0x002f220000300a00 */
        /* <DEDUP_REMOVED lines=48> */
[----:B0-----:R-:W2:Y:S01]  /*1ab90*/  LDL.LU.64 R4, [R1+0x3098] ;  /* 0x0030980001047983 */ /* 0x001ea20000300a00 */
[----:B------:R-:W-:Y:S02]  /*1aba0*/  IMAD.MOV.U32 R16, RZ, RZ, R3 ;  /* 0x000000ffff107224 */ /* 0x000fe400078e0003 */
[----:B------:R-:W-:Y:S01]  /*1abb0*/  IMAD.MOV.U32 R17, RZ, RZ, R2 ;  /* 0x000000ffff117224 */ /* 0x000fe200078e0002 */
[C---:B--2---:R-:W-:Y:S01]  /*1abc0*/  HMMA.16816.F32 R4, R20.reuse, R4, R24 ;  /* 0x000000041404723c */ /* 0x044fe20000001818 */
[----:B------:R-:W2:Y:S01]  /*1abd0*/  LDL.LU.64 R26, [R1+0x3090] ;  /* 0x00309000011a7983 */ /* 0x000ea20000300a00 */
[----:B------:R-:W2:Y:S11]  /*1abe0*/  LDL.LU.64 R24, [R1+0x3088] ;  /* 0x0030880001187983 */ /* 0x000eb60000300a00 */
[----:B------:R-:W-:Y:S10]  /*1abf0*/  @!UPT UIADD3 URZ, URZ, URZ, URZ ;  /* 0x0000003f3f3ff290 */ /* 0x000ff4000fffe03f */
[----:B------:R0:W-:Y:S01]  /*1ac00*/  STL.64 [R1+0x790], R4 ;  /* 0x0007900401007387 */ /* 0x0001e20000100a00 */
[----:B------:R-:W-:Y:S03]  /*1ac10*/  STL.64 [R1+0x798], R6 ;  /* 0x0007980601007387 */ /* 0x000fe60000100a00 */
[----:B0-----:R-:W3:Y:S01]  /*1ac20*/  LDL.LU.64 R4, [R1+0x3080] ;  /* 0x0030800001047983 */ /* 0x001ee20000300a00 */
[C---:B--2---:R-:W-:Y:S03]  /*1ac30*/  HMMA.16816.F32 R16, R20.reuse, R16, R24 ;  /* 0x000000101410723c */ /* 0x044fe60000001818 */
[----:B------:R-:W2:Y:S01]  /*1ac40*/  LDL.LU.64 R26, [R1+0x3078] ;  /* 0x00307800011a7983 */ /* 0x000ea20000300a00 */
[----:B------:R-:W3:Y:S11]  /*1ac50*/  LDL.LU.64 R24, [R1+0x3070] ;  /* 0x0030700001187983 */ /* 0x000ef60000300a00 */
[----:B------:R-:W-:Y:S08]  /*1ac60*/  @!UPT UIADD3 URZ, URZ, URZ, URZ ;  /* 0x0000003f3f3ff290 */ /* 0x000ff0000fffe03f */
[----:B------:R0:W-:Y:S01]  /*1ac70*/  STL.64 [R1+0x780], R16 ;  /* 0x0007801001007387 */ /* 0x0001e20000100a00 */
[----:B------:R1:W-:Y:S03]  /*1ac80*/  STL.64 [R1+0x788], R18 ;  /* 0x0007881201007387 */ /* 0x0003e60000100a00 */
[----:B0-----:R-:W2:Y:S01]  /*1ac90*/  LDL.LU.64 R16, [R1+0x130] ;  /* 0x0001300001107983 */ /* 0x001ea20000300a00 */
[----:B-1----:R-:W2:Y:S01]  /*1aca0*/  LDL.LU.64 R18, [R1+0x138] ;  /* 0x0001380001127983 */ /* 0x002ea20000300a00 */
[C---:B---3--:R-:W-:Y:S11]  /*1acb0*/  HMMA.16816.F32 R12, R20.reuse, R24, R12 ;  /* 0x00000018140c723c */ /* 0x048ff6000000180c */
[----:B------:R-:W-:Y:S11]  /*1acc0*/  @!UPT UIADD3 URZ, URZ, URZ, URZ ;  /* 0x0000003f3f3ff290 */ /* 0x000ff6000fffe03f */
[----:B------:R-:W-:Y:S01]  /*1acd0*/  @!UPT UIADD3 URZ, URZ, URZ, URZ ;  /* 0x0000003f3f3ff290 */ /* 0x000fe2000fffe03f */
[----:B------:R0:W-:Y:S01]  /*1ace0*/  STL.64 [R1+0x770], R12 ;  /* 0x0007700c01007387 */ /* 0x0001e20000100a00 */
[----:B------:R-:W-:Y:S03]  /*1acf0*/  STL.64 [R1+0x778], R14 ;  /* 0x0007780e01007387 */ /* 0x000fe60000100a00 */
[----:B0-----:R-:W4:Y:S01]  /*1ad00*/  LDL.LU.64 R12, [R1+0x3068] ;  /* 0x00306800010c7983 */ /* 0x001f220000300a00 */
        /* <DEDUP_REMOVED lines=9> */
[----:B0-----:R-:W3:Y:S01]  /*1ada0*/  LDL.LU.64 R10, [R1+0x3060] ;  /* 0x00306000010a7983 */ /* 0x001ee20000300a00 */
[----:B------:R-:W2:Y:S02]  /*1adb0*/  LDL.LU.64 R8, [R1+0x3058] ;  /* 0x0030580001087983 */ /* 0x000ea40000300a00 */
[----:B------:R-:W-:Y:S02]  /*1adc0*/  STL [R1+0x2fac], R13 ;  /* 0x002fac0d01007387 */ /* 0x000fe40000100800 */
[----:B------:R0:W-:Y:S02]  /*1add0*/  STL [R1+0x3040], R12 ;  /* 0x0030400c01007387 */ /* 0x0001e40000100800 */
[----:B0-----:R-:W4:Y:S01]  /*1ade0*/  LDL.64 R12, [R1+0xa0] ;  /* 0x0000a000010c7983 */ /* 0x001f220000100a00 */
[C---:B--2---:R-:W-:Y:S03]  /*1adf0*/  HMMA.16816.F32 R24, R20.reuse, R8, R24 ;  /* 0x000000081418723c */ /* 0x044fe60000001818 */
[----:B----4-:R0:W-:Y:S04]  /*1ae00*/  STL.64 [R1+0x3048], R12 ;  /* 0x0030480c01007387 */ /* 0x0101e80000100a00 */
[----:B0-----:R-:W2:Y:S01]  /*1ae10*/  LDL.64 R12, [R1+0xb0] ;  /* 0x0000b000010c7983 */ /* 0x001ea20000100a00 */
[----:B---3--:R-:W-:Y:S02]  /*1ae20*/  STL.64 [R1+0x2f98], R10 ;  /* 0x002f980a01007387 */ /* 0x008fe40000100a00 */
[----:B------:R0:W-:Y:S11]  /*1ae30*/  STL.64 [R1+0x2f90], R8 ;  /* 0x002f900801007387 */ /* 0x0001f60000100a00 */
[----:B------:R-:W-:Y:S02]  /*1ae40*/  @!UPT UIADD3 URZ, URZ, URZ, URZ ;  /* 0x0000003f3f3ff290 */ /* 0x000fe4000fffe03f */
[----:B------:R-:W-:Y:S01]  /*1ae50*/  STL.64 [R1+0x750], R24 ;  /* 0x0007501801007387 */ /* 0x000fe20000100a00 */
[----:B------:R-:W-:Y:S04]  /*1ae60*/  STL.64 [R1+0x758], R26 ;  /* 0x0007581a01007387 */ /* 0x000fe80000100a00 */
[----:B0-----:R-:W3:Y:S01]  /*1ae70*/  LDL.64 R8, [R1+0x90] ;  /* 0x0000900001087983 */ /* 0x001ee20000100a00 */
[----:B------:R-:W-:Y:S01]  /*1ae80*/  HMMA.16816.F32 R16, R20, R4, R16 ;  /* 0x000000041410723c */ /* 0x000fe20000001810 */
[----:B------:R-:W0:Y:S02]  /*1ae90*/  LDSM.16.MT88.4 R20, [R0+0x180] ;  /* 0x000180000014783b */ /* 0x000e240000004200 */
[----:B---3--:R1:W-:Y:S04]  /*1aea0*/  STL.64 [R1+0x3050], R8 ;  /* 0x0030500801007387 */ /* 0x0083e80000100a00 */
[----:B-1----:R-:W3:Y:S01]  /*1aeb0*/  LDL.LU.64 R8, [R1+0xdf0] ;  /* 0x000df00001087983 */ /* 0x002ee20000300a00 */
[----:B------:R-:W3:Y:S02]  /*1aec0*/  LDL.LU.64 R10, [R1+0xdf8] ;  /* 0x000df800010a7983 */ /* 0x000ee40000300a00 */
[----:B------:R-:W4:Y:S02]  /*1aed0*/  LDL.64 R24, [R1+0x80] ;  /* 0x0000800001187983 */ /* 0x000f240000100a00 */
[----:B------:R-:W-:Y:S11]  /*1aee0*/  STL [R1+0x2fa4], R4 ;  /* 0x002fa40401007387 */ /* 0x000ff60000100800 */
[----:B------:R-:W-:Y:S01]  /*1aef0*/  STL.64 [R1+0x130], R16 ;  /* 0x0001301001007387 */ /* 0x000fe20000100a00 */
[----:B------:R-:W-:Y:S02]  /*1af00*/  STL.64 [R1+0x138], R18 ;  /* 0x0001381201007387 */ /* 0x000fe40000100a00 */
[----:B------:R-:W3:Y:S04]  /*1af10*/  LDSM.16.MT88.4 R16, [R0+0x100] ;  /* 0x000100000010783b */ /* 0x000ee80000004200 */
[----:B------:R1:W-:Y:S02]  /*1af20*/  STL [R1+0x2fa0], R5 ;  /* 0x002fa00501007387 */ /* 0x0003e40000100800 */
[----:B-1----:R-:W4:Y:S01]  /*1af30*/  LDL.LU.64 R4, [R1+0xde0] ;  /* 0x000de00001047983 */ /* 0x002f220000300a00 */
[----:B------:R-:W4:Y:S02]  /*1af40*/  LDL.LU.64 R6, [R1+0xde8] ;  /* 0x000de80001067983 */ /* 0x000f240000300a00 */
[----:B0-----:R-:W-:Y:S02]  /*1af50*/  STL [R1+0x2f60], R20 ;  /* 0x002f601401007387 */ /* 0x001fe40000100800 */
[----:B------:R0:W-:Y:S01]  /*1af60*/  STL [R1+0x2f5c], R21 ;  /* 0x002f5c1501007387 */ /* 0x0001e20000100800 */
[----:B------:R-:W-:Y:S01]  /*1af70*/  STL [R1+0x2f58], R22 ;  /* 0x002f581601007387 */ /* 0x000fe20000100800 */
[----:B------:R1:W-:Y:S02]  /*1af80*/  STL [R1+0x2f54], R23 ;  /* 0x002f541701007387 */ /* 0x0003e40000100800 */
[----:B--2---:R-:W-:-:S02]  /*1af90*/  IMAD.MOV.U32 R3, RZ, RZ, R12 ;  /* 0x000000ffff037224 */ /* 0x004fc400078e000c */
[----:B------:R-:W-:Y:S01]  /*1afa0*/  IMAD.MOV.U32 R2, RZ, RZ, R13 ;  /* 0x000000ffff027224 */ /* 0x000fe200078e000d */
[----:B0-----:R-:W2:Y:S01]  /*1afb0*/  LDL.LU.64 R20, [R1+0xdd0] ;  /* 0x000dd00001147983 */ /* 0x001ea20000300a00 */
[----:B-1----:R-:W2:Y:S02]  /*1afc0*/  LDL.LU.64 R22, [R1+0xdd8] ;  /* 0x000dd80001167983 */ /* 0x002ea40000300a00 */
[----:B------:R-:W-:Y:S01]  /*1afd0*/  STL [R1+0x2f50], R0 ;  /* 0x002f500001007387 */ /* 0x000fe20000100800 */
[C---:B---3--:R-:W-:Y:S11]  /*1afe0*/  HMMA.16816.F32 R8, R16.reuse, R12, R8 ;  /* 0x0000000c1008723c */ /* 0x048ff60000001808 */
[----:B------:R-:W-:Y:S11]  /*1aff0*/  @!UPT UIADD3 URZ, URZ, URZ, URZ ;  /* 0x0000003f3f3ff290 */ /* 0x000ff6000fffe03f */
[----:B------:R-:W-:Y:S01]  /*1b000*/  @!UPT UIADD3 URZ, URZ, URZ, URZ ;  /* 0x0000003f3f3ff290 */ /* 0x000fe2000fffe03f */
[----:B------:R0:W-:Y:S01]  /*1b010*/  STL.64 [R1+0xdf0], R8 ;  /* 0x000df00801007387 */ /* 0x0001e20000100a00 */
[----:B------:R-:W-:Y:S03]  /*1b020*/  STL.64 [R1+0xdf8], R10 ;  /* 0x000df80a01007387 */ /* 0x000fe60000100a00 */
[----:B0-----:R-:W2:Y:S01]  /*1b030*/  LDL.LU.64 R8, [R1+0x3050] ;  /* 0x0030500001087983 */ /* 0x001ea20000300a00 */
[----:B------:R-:W4:Y:S02]  /*1b040*/  LDL.LU.64 R12, [R1+0x3048] ;  /* 0x00304800010c7983 */ /* 0x000f240000300a00 */
[----:B------:R-:W-:Y:S02]  /*1b050*/  STL [R1+0x2f68], R2 ;  /* 0x002f680201007387 */ /* 0x000fe40000100800 */
[----:B------:R-:W-:Y:S01]  /*1b060*/  STL [R1+0x2f64], R3 ;  /* 0x002f640301007387 */ /* 0x000fe20000100800 */
[C---:B----4-:R-:W-:Y:S11]  /*1b070*/  HMMA.16816.F32 R4, R16.reuse, R12, R4 ;  /* 0x0000000c1004723c */ /* 0x050ff60000001804 */
[----:B------:R-:W-:Y:S11]  /*1b080*/  @!UPT UIADD3 URZ, URZ, URZ, URZ ;  /* 0x0000003f3f3ff290 */ /* 0x000ff6000fffe03f */
[----:B------:R-:W-:Y:S01]  /*1b090*/  @!UPT UIADD3 URZ, URZ, URZ, URZ ;  /* 0x0000003f3f3ff290 */ /* 0x000fe2000fffe03f */
[----:B------:R-:W-:Y:S01]  /*1b0a0*/  STL.64 [R1+0xde0], R4 ;  /* 0x000de00401007387 */ /* 0x000fe20000100a00 */
[----:B------:R0:W-:Y:S02]  /*1b0b0*/  STL.64 [R1+0xde8], R6 ;  /* 0x000de80601007387 */ /* 0x0001e40000100a00 */
[----:B0-----:R-:W-:Y:S02]  /*1b0c0*/  IMAD.MOV.U32 R6, RZ, RZ, R13 ;  /* 0x000000ffff067224 */ /* 0x001fe400078e000d */
[----:B------:R-:W-:Y:S02]  /*1b0d0*/  IMAD.MOV.U32 R7, RZ, RZ, R12 ;  /* 0x000000ffff077224 */ /* 0x000fe400078e000c */
[----:B------:R-:W3:Y:S01]  /*1b0e0*/  LDL.LU R12, [R1+0x3040] ;  /* 0x00304000010c7983 */ /* 0x000ee20000300800 */
[----:B------:R-:W-:Y:S02]  /*1b0f0*/  STL [R1+0x2f70], R6 ;  /* 0x002f700601007387 */ /* 0x000fe40000100800 */
[----:B------:R2:W-:Y:S02]  /*1b100*/  STL [R1+0x2f6c], R7 ;  /* 0x002f6c0701007387 */ /* 0x0005e40000100800 */
[----:B--2---:R-:W-:Y:S01]  /*1b110*/  HMMA.16816.F32 R4, R16, R8, R20 ;  /* 0x000000081004723c */ /* 0x004fe20000001814 */
[----:B------:R-:W-:-:S02]  /*1b120*/  IMAD.MOV.U32 R15, RZ, RZ, R8 ;  /* 0x000000ffff0f7224 */ /* 0x000fc400078e0008 */
[----:B------:R-:W-:Y:S11]  /*1b130*/  IMAD.MOV.U32 R14, RZ, RZ, R9 ;  /* 0x000000ffff0e7224 */ /* 0x000ff600078e0009 */
[----:B------:R-:W-:Y:S09]  /*1b140*/  @!UPT UIADD3 URZ, URZ, URZ, URZ ;  /* 0x0000003f3f3ff290 */ /* 0x000ff2000fffe03f */
[----:B------:R0:W-:Y:S01]  /*1b150*/  STL.64 [R1+0xdd0], R4 ;  /* 0x000dd00401007387 */ /* 0x0001e20000100a00 */
[----:B------:R1:W-:Y:S03]  /*1b160*/  STL.64 [R1+0xdd8], R6 ;  /* 0x000dd80601007387 */ /* 0x0003e60000100a00 */
[----:B0-----:R-:W2:Y:S01]  /*1b170*/  LDL.LU.64 R4, [R1+0xdc0] ;  /* 0x000dc00001047983 */ /* 0x001ea20000300a00 */
[----:B-1----:R-:W2:Y:S02]  /*1b180*/  LDL.LU.64 R6, [R1+0xdc8] ;  /* 0x000dc80001067983 */ /* 0x002ea40000300a00 */
[----:B------:R-:W4:Y:S02]  /*1b190*/  LDL.64 R8, [R1+0x20] ;  /* 0x0000200001087983 */ /* 0x000f240000100a00 */
[----:B----4-:R0:W-:Y:S04]  /*1b1a0*/  STL.64 [R1+0x2ff0], R8 ;  /* 0x002ff00801007387 */ /* 0x0101e80000100a00 */
[----:B0-----:R-:W4:Y:S04]  /*1b1b0*/  LDL.64 R8, [R1+0x30] ;  /* 0x0000300001087983 */ /* 0x001f280000100a00 */
[----:B----4-:R0:W-:Y:S04]  /*1b1c0*/  STL.64 [R1+0x3000], R8 ;  /* 0x0030000801007387 */ /* 0x0101e80000100a00 */
[----:B0-----:R-:W4:Y:S04]  /*1b1d0*/  LDL.64 R8, [R1+0x40] ;  /* 0x0000400001087983 */ /* 0x001f280000100a00 */
[----:B----4-:R0:W-:Y:S04]  /*1b1e0*/  STL.64 [R1+0x3008], R8 ;  /* 0x0030080801007387 */ /* 0x0101e80000100a00 */
[----:B0-----:R-:W4:Y:S01]  /*1b1f0*/  LDL.64 R8, [R1+0x50] ;  /* 0x0000500001087983 */ /* 0x001f220000100a00 */
[----:B--2---:R-:W-:Y:S03]  /*1b200*/  HMMA.16816.F32 R4, R16, R24, R4 ;  /* 0x000000181004723c */ /* 0x004fe60000001804 */
[----:B----4-:R0:W-:Y:S04]  /*1b210*/  STL.64 [R1+0x3020], R8 ;  /* 0x0030200801007387 */ /* 0x0101e80000100a00 */
[----:B0-----:R-:W2:Y:S04]  /*1b220*/  LDL.64 R8, [R1+0x60] ;  /* 0x0000600001087983 */ /* 0x001ea80000100a00 */
[----:B--2---:R0:W-:Y:S04]  /*1b230*/  STL.64 [R1+0x3038], R8 ;  /* 0x0030380801007387 */ /* 0x0041e80000100a00 */
[----:B0-----:R-:W2:Y:S01]  /*1b240*/  LDL.64 R8, [R1+0x70] ;  /* 0x0000700001087983 */ /* 0x001ea20000100a00 */
[----:B------:R-:W-:Y:S02]  /*1b250*/  STL [R1+0x2f78], R14 ;  /* 0x002f780e01007387 */ /* 0x000fe40000100800 */
[----:B------:R-:W-:Y:S02]  /*1b260*/  STL [R1+0x2f74], R15 ;  /* 0x002f740f01007387 */ /* 0x000fe40000100800 */
[----:B---3--:R-:W-:Y:S03]  /*1b270*/  STL [R1+0x2ff8], R12 ;  /* 0x002ff80c01007387 */ /* 0x008fe60000100800 */
[----:B------:R0:W-:Y:S01]  /*1b280*/  STL.64 [R1+0xdc0], R4 ;  /* 0x000dc00401007387 */ /* 0x0001e20000100a00 */
[----:B------:R1:W-:Y:S02]  /*1b290*/  STL.64 [R1+0xdc8], R6 ;  /* 0x000dc80601007387 */ /* 0x0003e40000100a00 */
[----:B------:R-:W2:Y:S02]  /*1b2a0*/  LDL.LU.64 R20, [R1+0xdb0] ;  /* 0x000db00001147983 */ /* 0x000ea40000300a00 */
[----:B------:R-:W2:Y:S01]  /*1b2b0*/  LDL.LU.64 R22, [R1+0xdb8] ;  /* 0x000db80001167983 */ /* 0x000ea20000300a00 */
[----:B0-----:R-:W3:Y:S01]  /*1b2c0*/  LDL.LU.64 R4, [R1+0xd80] ;  /* 0x000d800001047983 */ /* 0x001ee20000300a00 */
[----:B-1----:R-:W4:Y:S03]  /*1b2d0*/  LDL.LU.64 R6, [R1+0xd88] ;  /* 0x000d880001067983 */ /* 0x002f260000300a00 */
[----:B----4-:R-:W-:Y:S01]  /*1b2e0*/  STL.64 [R1+0x3018], R6 ;  /* 0x0030180601007387 */ /* 0x010fe20000100a00 */
[----:B---3--:R0:W-:Y:S03]  /*1b2f0*/  STL.64 [R1+0x3010], R4 ;  /* 0x0030100401007387 */ /* 0x0081e60000100a00 */
[----:B0-----:R-:W3:Y:S01]  /*1b300*/  LDL.LU.64 R4, [R1+0xd90] ;  /* 0x000d900001047983 */ /* 0x001ee20000300a00 */
[----:B------:R-:W4:Y:S02]  /*1b310*/  LDL.LU.64 R6, [R1+0xd98] ;  /* 0x000d980001067983 */ /* 0x000f240000300a00 */
[----:B------:R-:W-:-:S02]  /*1b320*/  IMAD.MOV.U32 R29, RZ, RZ, R24 ;  /* 0x000000ffff1d7224 */ /* 0x000fc400078e0018 */
[----:B------:R-:W-:Y:S01]  /*1b330*/  IMAD.MOV.U32 R28, RZ, RZ, R25 ;  /* 0x000000ffff1c7224 */ /* 0x000fe200078e0019 */
[----:B--2---:R-:W-:Y:S01]  /*1b340*/  HMMA.16816.F32 R20, R16, R8, R20 ;  /* 0x000000081014723c */ /* 0x004fe20000001814 */
[----:B----4-:R-:W-:Y:S01]  /*1b350*/  STL.64 [R1+0x3030], R6 ;  /* 0x0030300601007387 */ /* 0x010fe20000100a00 */
[----:B---3--:R0:W-:Y:S03]  /*1b360*/  STL.64 [R1+0x3028], R4 ;  /* 0x0030280401007387 */ /* 0x0081e60000100a00 */
[----:B0-----:R-:W2:Y:S01]  /*1b370*/  LDL.LU.64 R4, [R1+0xda0] ;  /* 0x000da00001047983 */ /* 0x001ea20000300a00 */
[----:B------:R-:W2:Y:S02]  /*1b380*/  LDL.LU.64 R6, [R1+0xda8] ;  /* 0x000da80001067983 */ /* 0x000ea40000300a00 */
[----:B------:R-:W3:Y:S02]  /*1b390*/  LDL.LU.64 R12, [R1+0xd70] ;  /* 0x000d7000010c7983 */ /* 0x000ee40000300a00 */
[----:B------:R-:W3:Y:S01]  /*1b3a0*/  LDL.LU.64 R14, [R1+0xd78] ;  /* 0x000d7800010e7983 */ /* 0x000ee20000300a00 */
[----:B------:R-:W4:Y:S01]  /*1b3b0*/  LDL.64 R24, [R1] ;  /* 0x0000000001187983 */ /* 0x000f220000100a00 */
[----:B------:R-:W-:-:S03]  /*1b3c0*/  IMAD.MOV.U32 R0, RZ, RZ, R9 ;  /* 0x000000ffff007224 */ /* 0x000fc600078e0009 */
[----:B----4-:R0:W-:Y:S04]  /*1b3d0*/  STL.64 [R1+0x2fe0], R24 ;  /* 0x002fe01801007387 */ /* 0x0101e80000100a00 */
[----:B0-----:R-:W4:Y:S01]  /*1b3e0*/  LDL.64 R24, [R1+0x10] ;  /* 0x0000100001187983 */ /* 0x001f220000100a00 */
[----:B------:R-:W-:Y:S02]  /*1b3f0*/  STL [R1+0x2fa8], R28 ;  /* 0x002fa81c01007387 */ /* 0x000fe40000100800 */
[----:B------:R-:W-:Y:S02]  /*1b400*/  STL [R1+0x2f7c], R29 ;  /* 0x002f7c1d01007387 */ /* 0x000fe40000100800 */
[----:B------:R-:W-:Y:S01]  /*1b410*/  STL.64 [R1+0xdb0], R20 ;  /* 0x000db01401007387 */ /* 0x000fe20000100a00 */
[----:B------:R0:W-:Y:S02]  /*1b420*/  STL.64 [R1+0xdb8], R22 ;  /* 0x000db81601007387 */ /* 0x0001e40000100a00 */
[----:B0-----:R-:W-:-:S02]  /*1b430*/  IMAD.MOV.U32 R23, RZ, RZ, R8 ;  /* 0x000000ffff177224 */ /* 0x001fc400078e0008 */
[----:B------:R-:W2:Y:S02]  /*1b440*/  LDL.LU.64 R8, [R1+0x3038] ;  /* 0x0030380001087983 */ /* 0x000ea40000300a00 */
[C---:B--2---:R-:W-:Y:S01]  /*1b450*/  HMMA.16816.F32 R4, R16.reuse, R8, R4 ;  /* 0x000000081004723c */ /* 0x044fe20000001804 */
[----:B------:R-:W-:Y:S02]  /*1b460*/  IMAD.MOV.U32 R21, RZ, RZ, R8 ;  /* 0x000000ffff157224 */ /* 0x000fe400078e0008 */
[----:B------:R-:W-:Y:S11]  /*1b470*/  IMAD.MOV.U32 R22, RZ, RZ, R9 ;  /* 0x000000ffff167224 */ /* 0x000ff600078e0009 */
[----:B------:R-:W-:Y:S09]  /*1b480*/  @!UPT UIADD3 URZ, URZ, URZ, URZ ;  /* 0x0000003f3f3ff290 */ /* 0x000ff2000fffe03f */
        /* <DEDUP_REMOVED lines=14> */
[----:B------:R-:W-:Y:S01]  /*1b570*/  STL.64 [R1+0x2f88], R22 ;  /* 0x002f881601007387 */ /* 0x000fe20000100a00 */
[----:B------:R0:W-:Y:S04]  /*1b580*/  STL.64 [R1+0x2f80], R20 ;  /* 0x002f801401007387 */ /* 0x0001e80000100a00 */
[----:B0-----:R-:W3:Y:S01]  /*1b590*/  LDL.LU.64 R20, [R1+0xd60] ;  /* 0x000d600001147983 */ /* 0x001ee20000300a00 */
[----:B------:R-:W3:Y:S01]  /*1b5a0*/  LDL.LU.64 R22, [R1+0xd68] ;  /* 0x000d680001167983 */ /* 0x000ee20000300a00 */
[C---:B--2---:R-:W-:Y:S01]  /*1b5b0*/  HMMA.16816.F32 R4, R16.reuse, R8, R4 ;  /* 0x000000081004723c */ /* 0x044fe20000001804 */
[----:B------:R-:W-:Y:S11]  /*1b5c0*/  IMAD.MOV.U32 R2, RZ, RZ, R9 ;  /* 0x000000ffff027224 */ /* 0x000ff600078e0009 */
[----:B------:R-:W-:Y:S11]  /*1b5d0*/  @!UPT UIADD3 URZ, URZ, URZ, URZ ;  /* 0x0000003f3f3ff290 */ /* 0x000ff6000fffe03f */
[----:B------:R-:W-:Y:S01]  /*1b5e0*/  STL.64 [R1+0xd80], R4 ;  /* 0x000d800401007387 */ /* 0x000fe20000100a00 */
[----:B------:R0:W-:Y:S02]  /*1b5f0*/  STL.64 [R1+0xd88], R6 ;  /* 0x000d880601007387 */ /* 0x0001e40000100a00 */
[----:B0-----:R-:W-:Y:S02]  /*1b600*/  IMAD.MOV.U32 R7, RZ, RZ, R8 ;  /* 0x000000ffff077224 */ /* 0x001fe400078e0008 */
[----:B------:R-:W3:Y:S02]  /*1b610*/  LDL.LU.64 R8, [R1+0x3000] ;  /* 0x0030000001087983 */ /* 0x000ee40000300a00 */
[C---:B---3--:R-:W-:Y:S01]  /*1b620*/  HMMA.16816.F32 R12, R16.reuse, R8, R12 ;  /* 0x00000008100c723c */ /* 0x048fe2000000180c */
[----:B------:R-:W-:Y:S11]  /*1b630*/  IMAD.MOV.U32 R6, RZ, RZ, R9 ;  /* 0x000000ffff067224 */ /* 0x000ff600078e0009 */
[----:B------:R-:W-:Y:S11]  /*1b640*/  @!UPT UIADD3 URZ, URZ, URZ, URZ ;  /* 0x0000003f3f3ff290 */ /* 0x000ff6000fffe03f */
[----:B------:R0:W-:Y:S01]  /*1b650*/  STL.64 [R1+0xd70], R12 ;  /* 0x000d700c01007387 */ /* 0x0001e20000100a00 */
[----:B------:R1:W-:Y:S03]  /*1b660*/  STL.64 [R1+0xd78], R14 ;  /* 0x000d780e01007387 */ /* 0x0003e60000100a00 */
[----:B0-----:R-:W2:Y:S01]  /*1b670*/  LDL.LU R12, [R1+0x2ff8] ;  /* 0x002ff800010c7983 */ /* 0x001ea20000300800 */
[----:B-1----:R-:W-:Y:S02]  /*1b680*/  IMAD.MOV.U32 R15, RZ, RZ, R8 ;  /* 0x000000ffff0f7224 */ /* 0x002fe400078e0008 */
[----:B------:R-:W3:Y:S02]  /*1b690*/  LDL.LU.64 R8, [R1+0x2ff0] ;  /* 0x002ff00001087983 */ /* 0x000ee40000300a00 */
[----:B------:R0:W-:Y:S01]  /*1b6a0*/  STL.64 [R1+0x2fe8], R6 ;  /* 0x002fe80601007387 */ /* 0x0001e20000100a00 */
[----:B------:R-:W4:Y:S04]  /*1b6b0*/  LDL.LU.64 R4, [R1+0xd50] ;  /* 0x000d500001047983 */ /* 0x000f280000300a00 */
[----:B0-----:R-:W4:Y:S01]  /*1b6c0*/  LDL.LU.64 R6, [R1+0xd58] ;  /* 0x000d580001067983 */ /* 0x001f220000300a00 */
[----:B---3--:R-:W-:Y:S01]  /*1b6d0*/  HMMA.16816.F32 R20, R16, R8, R20 ;  /* 0x000000081014723c */ /* 0x008fe20000001814 */
[----:B------:R-:W-:-:S02]  /*1b6e0*/  IMAD.MOV.U32 R14, RZ, RZ, R9 ;  /* 0x000000ffff0e7224 */ /* 0x000fc400078e0009 */
[----:B------:R-:W-:Y:S11]  /*1b6f0*/  IMAD.MOV.U32 R29, RZ, RZ, R8 ;  /* 0x000000ffff1d7224 */ /* 0x000ff600078e0008 */
[----:B------:R-:W-:Y:S09]  /*1b700*/  @!UPT UIADD3 URZ, URZ, URZ, URZ ;  /* 0x0000003f3f3ff290 */ /* 0x000ff2000fffe03f */
[----:B------:R-:W-:Y:S01]  /*1b710*/  STL.64 [R1+0xd60], R20 ;  /* 0x000d601401007387 */ /* 0x000fe20000100a00 */
[----:B------:R-:W-:Y:S02]  /*1b720*/  STL.64 [R1+0xd68], R22 ;  /* 0x000d681601007387 */ /* 0x000fe40000100a00 */
[----:B------:R-:W-:Y:S02]  /*1b730*/  STL.64 [R1+0x2fd8], R14 ;  /* 0x002fd80e01007387 */ /* 0x000fe40000100a00 */
[----:B--2---:R0:W-:Y:S02]  /*1b740*/  STL [R1+0x2fd0], R12 ;  /* 0x002fd00c01007387 */ /* 0x0041e40000100800 */
[----:B0-----:R-:W2:Y:S01]  /*1b750*/  LDL.LU.64 R12, [R1+0xd40] ;  /* 0x000d4000010c7983 */ /* 0x001ea20000300a00 */
[----:B------:R-:W2:Y:S02]  /*1b760*/  LDL.LU.64 R14, [R1+0xd48] ;  /* 0x000d4800010e7983 */ /* 0x000ea40000300a00 */
[----:B------:R-:W3:Y:S02]  /*1b770*/  LDL.LU.64 R8, [R1+0xd20] ;  /* 0x000d200001087983 */ /* 0x000ee40000300a00 */
[----:B------:R-:W2:Y:S01]  /*1b780*/  LDL.LU.64 R10, [R1+0xd28] ;  /* 0x000d2800010a7983 */ /* 0x000ea20000300a00 */
[C---:B----4-:R-:W-:Y:S01]  /*1b790*/  HMMA.16816.F32 R4, R16.reuse, R24, R4 ;  /* 0x000000181004723c */ /* 0x050fe20000001804 */
[----:B--2---:R-:W-:Y:S01]  /*1b7a0*/  STL.64 [R1+0x2fb8], R10 ;  /* 0x002fb80a01007387 */ /* 0x004fe20000100a00 */
[----:B---3--:R0:W-:Y:S03]  /*1b7b0*/  STL.64 [R1+0x2fb0], R8 ;  /* 0x002fb00801007387 */ /* 0x0081e60000100a00 */
[----:B0-----:R-:W2:Y:S01]  /*1b7c0*/  LDL.LU.64 R8, [R1+0xd30] ;  /* 0x000d300001087983 */ /* 0x001ea20000300a00 */
[----:B------:R-:W2:Y:S02]  /*1b7d0*/  LDL.LU.64 R10, [R1+0xd38] ;  /* 0x000d3800010a7983 */ /* 0x000ea40000300a00 */
[----:B------:R-:W3:Y:S02]  /*1b7e0*/  LDL.LU.64 R20, [R1+0xd10] ;  /* 0x000d100001147983 */ /* 0x000ee40000300a00 */
[----:B------:R-:W3:Y:S11]  /*1b7f0*/  LDL.LU.64 R22, [R1+0xd18] ;  /* 0x000d180001167983 */ /* 0x000ef60000300a00 */
[----:B------:R-:W-:Y:S02]  /*1b800*/  @!UPT UIADD3 URZ, URZ, URZ, URZ ;  /* 0x0000003f3f3ff290 */ /* 0x000fe4000fffe03f */
[----:B------:R0:W-:Y:S01]  /*1b810*/  STL.64 [R1+0xd50], R4 ;  /* 0x000d500401007387 */ /* 0x0001e20000100a00 */
[----:B------:R1:W-:Y:S02]  /*1b820*/  STL.64 [R1+0xd58], R6 ;  /* 0x000d580601007387 */ /* 0x0003e40000100a00 */
[----:B0-----:R-:W-:Y:S01]  /*1b830*/  IMAD.MOV.U32 R4, RZ, RZ, R24 ;  /* 0x000000ffff047224 */ /* 0x001fe200078e0018 */
[----:B-1----:R-:W4:Y:S01]  /*1b840*/  LDL.LU.64 R6, [R1+0x2fe8] ;  /* 0x002fe80001067983 */ /* 0x002f220000300a00 */
[----:B------:R-:W-:Y:S02]  /*1b850*/  IMAD.MOV.U32 R5, RZ, RZ, R25 ;  /* 0x000000ffff057224 */ /* 0x000fe400078e0019 */
[----:B------:R-:W2:Y:S02]  /*1b860*/  LDL.LU.64 R24, [R1+0x2fe0] ;  /* 0x002fe00001187983 */ /* 0x000ea40000300a00 */
[C---:B--2---:R-:W-:Y:S01]  /*1b870*/  HMMA.16816.F32 R12, R16.reuse, R24, R12 ;  /* 0x00000018100c723c */ /* 0x044fe2000000180c */
[----:B------:R-:W-:Y:S11]  /*1b880*/  IMAD.MOV.U32 R28, RZ, RZ, R25 ;  /* 0x000000ffff1c7224 */ /* 0x000ff600078e0019 */
[----:B------:R-:W-:Y:S11]  /*1b890*/  @!UPT UIADD3 URZ, URZ, URZ, URZ ;  /* 0x0000003f3f3ff290 */ /* 0x000ff6000fffe03f */
[----:B------:R-:W-:Y:S01]  /*1b8a0*/  STL.64 [R1+0xd40], R12 ;  /* 0x000d400c01007387 */ /* 0x000fe20000100a00 */
[----:B------:R0:W-:Y:S03]  /*1b8b0*/  STL.64 [R1+0xd48], R14 ;  /* 0x000d480e01007387 */ /* 0x0001e60000100a00 */
[----:B0-----:R-:W2:Y:S01]  /*1b8c0*/  LDL.LU.64 R14, [R1+0x2fd8] ;  /* 0x002fd800010e7983 */ /* 0x001ea20000300a00 */
[----:B------:R-:W2:Y:S02]  /*1b8d0*/  LDL.LU R12, [R1+0x2fd0] ;  /* 0x002fd000010c7983 */ /* 0x000ea40000300800 */
[----:B------:R-:W-:Y:S02]  /*1b8e0*/  IMAD.MOV.U32 R13, RZ, RZ, R24 ;  /* 0x000000ffff0d7224 */ /* 0x000fe400078e0018 */
[----:B------:R-:W2:Y:S01]  /*1b8f0*/  LDL.LU.64 R26, [R1+0x2fc8] ;  /* 0x002fc800011a7983 */ /* 0x000ea20000300a00 */
        /* <DEDUP_REMOVED lines=11> */
[----:B------:R-:W2:Y:S01]  /*1b9b0*/  LDL.LU R13, [R1+0x2fac] ;  /* 0x002fac00010d7983 */ /* 0x000ea20000300800 */
[----:B------:R-:W-:Y:S02]  /*1b9c0*/  IMAD.MOV.U32 R25, RZ, RZ, R28 ;  /* 0x000000ffff197224 */ /* 0x000fe400078e001c */
[----:B------:R-:W3:Y:S03]  /*1b9d0*/  LDL.LU R28, [R1+0x2fa8] ;  /* 0x002fa800011c7983 */ /* 0x000ee60000300800 */
[----:B------:R0:W-:Y:S02]  /*1b9e0*/  STL.64 [R1+0x2e68], R24 ;  /* 0x002e681801007387 */ /* 0x0001e40000100a00 */
[----:B0-----:R-:W-:Y:S02]  /*1b9f0*/  IMAD.MOV.U32 R24, RZ, RZ, R4 ;  /* 0x000000ffff187224 */ /* 0x001fe400078e0004 */
[----:B------:R-:W-:Y:S01]  /*1ba00*/  IMAD.MOV.U32 R25, RZ, RZ, R5 ;  /* 0x000000ffff197224 */ /* 0x000fe200078e0005 */
[----:B------:R-:W3:Y:S01]  /*1ba10*/  LDL.LU R4, [R1+0x2fa4] ;  /* 0x002fa40001047983 */ /* 0x000ee20000300800 */
[----:B------:R-:W3:Y:S03]  /*1ba20*/  LDL.LU R5, [R1+0x2fa0] ;  /* 0x002fa00001057983 */ /* 0x000ee60000300800 */
[----:B------:R0:W-:Y:S04]  /*1ba30*/  STL.64 [R1+0x2e80], R24 ;  /* 0x002e801801007387 */ /* 0x0001e80000100a00 */
[----:B0-----:R-:W3:Y:S01]  /*1ba40*/  LDL.LU.64 R24, [R1+0x730] ;  /* 0x0007300001187983 */ /* 0x001ee20000300a00 */
[----:B------:R-:W3:Y:S01]  /*1ba50*/  LDL.LU.64 R26, [R1+0x738] ;  /* 0x00073800011a7983 */ /* 0x000ee20000300a00 */
[C---:B--2---:R-:W-:Y:S11]  /*1ba60*/  HMMA.16816.F32 R8, R16.reuse, R12, R8 ;  /* 0x0000000c1008723c */ /* 0x044ff60000001808 */
[----:B------:R-:W-:Y:S11]  /*1ba70*/  @!UPT UIADD3 URZ, URZ, URZ, URZ ;  /* 0x0000003f3f3ff290 */ /* 0x000ff6000fffe03f */
[----:B------:R-:W-:Y:S01]  /*1ba80*/  @!UPT UIADD3 URZ, URZ, URZ, URZ ;  /* 0x0000003f3f3ff290 */ /* 0x000fe2000fffe03f */
[----:B------:R-:W-:Y:S01]  /*1ba90*/  STL.64 [R1+0xd20], R8 ;  /* 0x000d200801007387 */ /* 0x000fe20000100a00 */
[----:B------:R0:W-:Y:S03]  /*1baa0*/  STL.64 [R1+0xd28], R10 ;  /* 0x000d280a01007387 */ /* 0x0001e60000100a00 */
[----:B0-----:R-:W2:Y:S01]  /*1bab0*/  LDL.LU.64 R10, [R1+0x2f98] ;  /* 0x002f9800010a7983 */ /* 0x001ea20000300a00 */
[----:B------:R-:W3:Y:S02]  /*1bac0*/  LDL.LU.64 R8, [R1+0x2f90] ;  /* 0x002f900001087983 */ /* 0x000ee40000300a00 */
[----:B------:R-:W-:Y:S01]  /*1bad0*/  STL.64 [R1+0x2e48], R12 ;  /* 0x002e480c01007387 */ /* 0x000fe20000100a00 */
[C---:B---3--:R-:W-:Y:S11]  /*1bae0*/  HMMA.16816.F32 R20, R16.reuse, R8, R20 ;  /* 0x000000081014723c */ /* 0x048ff60000001814 */
[----:B------:R-:W-:Y:S11]  /*1baf0*/  @!UPT UIADD3 URZ, URZ, URZ, URZ ;  /* 0x0000003f3f3ff290 */ /* 0x000ff6000fffe03f */
[----:B------:R-:W-:Y:S01]  /*1bb00*/  @!UPT UIADD3 URZ, URZ, URZ, URZ ;  /* 0x0000003f3f3ff290 */ /* 0x000fe2000fffe03f */
[----:B------:R-:W-:Y:S01]  /*1bb10*/  STL.64 [R1+0xd10], R20 ;  /* 0x000d101401007387 */ /* 0x000fe20000100a00 */
[----:B------:R0:W-:Y:S03]  /*1bb20*/  STL.64 [R1+0xd18], R22 ;  /* 0x000d181601007387 */ /* 0x0001e60000100a00 */
[----:B0-----:R-:W3:Y:S01]  /*1bb30*/  LDL.LU.64 R22, [R1+0x2f88] ;  /* 0x002f880001167983 */ /* 0x001ee20000300a00 */
[----:B------:R-:W3:Y:S02]  /*1bb40*/  LDL.LU.64 R20, [R1+0x2f80] ;  /* 0x002f800001147983 */ /* 0x000ee40000300a00 */
[----:B--2---:R-:W-:Y:S02]  /*1bb50*/  STL.64 [R1+0x2e40], R10 ;  /* 0x002e400a01007387 */ /* 0x004fe40000100a00 */
[----:B------:R0:W-:Y:S02]  /*1bb60*/  STL.64 [R1+0x2e38], R8 ;  /* 0x002e380801007387 */ /* 0x0001e40000100a00 */
[----:B0-----:R-:W-:Y:S07]  /*1bb70*/  HMMA.16816.F32 R8, R16, R4, R24 ;  /* 0x000000041008723c */ /* 0x001fee0000001818 */
[----:B------:R-:W-:-:S02]  /*1bb80*/  IMAD.MOV.U32 R16, RZ, RZ, R29 ;  /* 0x000000ffff107224 */ /* 0x000fc400078e001d */
[----:B------:R-:W-:Y:S01]  /*1bb90*/  IMAD.MOV.U32 R17, RZ, RZ, R14 ;  /* 0x000000ffff117224 */ /* 0x000fe200078e000e */
[----:B------:R-:W2:Y:S11]  /*1bba0*/  LDL.LU R29, [R1+0x2f7c] ;  /* 0x002f7c00011d7983 */ /* 0x000eb60000300800 */
[----:B------:R-:W-:Y:S02]  /*1bbb0*/  @!UPT UIADD3 URZ, URZ, URZ, URZ ;  /* 0x0000003f3f3ff290 */ /* 0x000fe4000fffe03f */
[----:B------:R-:W-:Y:S01]  /*1bbc0*/  STL.64 [R1+0x730], R8 ;  /* 0x0007300801007387 */ /* 0x000fe20000100a00 */
[----:B------:R-:W-:Y:S02]  /*1bbd0*/  STL.64 [R1+0x738], R10 ;  /* 0x0007380a01007387 */ /* 0x000fe40000100a00 */
[----:B------:R-:W2:Y:S02]  /*1bbe0*/  LDL.LU R14, [R1+0x2f78] ;  /* 0x002f7800010e7983 */ /* 0x000ea40000300800 */
[----:B------:R0:W-:Y:S02]  /*1bbf0*/  STL.64 [R1+0x2e88], R16 ;  /* 0x002e881001007387 */ /* 0x0001e40000100a00 */
[----:B0-----:R-:W-:Y:S02]  /*1bc00*/  IMAD.MOV.U32 R16, RZ, RZ, R15 ;  /* 0x000000ffff107224 */ /* 0x001fe400078e000f */
[----:B----4-:R-:W-:Y:S01]  /*1bc10*/  IMAD.MOV.U32 R17, RZ, RZ, R6 ;  /* 0x000000ffff117224 */ /* 0x010fe200078e0006 */
[----:B------:R-:W4:Y:S01]  /*1bc20*/  LDL.LU R15, [R1+0x2f74] ;  /* 0x002f7400010f7983 */ /* 0x000f220000300800 */
[----:B------:R-:W4:Y:S03]  /*1bc30*/  LDL.LU R6, [R1+0x2f70] ;  /* 0x002f700001067983 */ /* 0x000f260000300800 */
[----:B------:R0:W-:Y:S02]  /*1bc40*/  STL.64 [R1+0x2ea0], R16 ;  /* 0x002ea01001007387 */ /* 0x0001e40000100a00 */
[----:B0-----:R-:W-:-:S02]  /*1bc50*/  IMAD.MOV.U32 R16, RZ, RZ, R7 ;  /* 0x000000ffff107224 */ /* 0x001fc400078e0007 */
[----:B------:R-:W4:Y:S01]  /*1bc60*/  LDL.LU R7, [R1+0x2f6c] ;  /* 0x002f6c0001077983 */ /* 0x000f220000300800 */
[----:B------:R-:W-:Y:S02]  /*1bc70*/  IMAD.MOV.U32 R17, RZ, RZ, R2 ;  /* 0x000000ffff117224 */ /* 0x000fe400078e0002 */
[----:B------:R-:W4:Y:S03]  /*1bc80*/  LDL.LU R2, [R1+0x2f68] ;  /* 0x002f680001027983 */ /* 0x000f260000300800 */
[----:B------:R0:W-:Y:S02]  /*1bc90*/  STL.64 [R1+0x2eb8], R16 ;  /* 0x002eb81001007387 */ /* 0x0001e40000100a00 */
[----:B0-----:R-:W-:Y:S02]  /*1bca0*/  IMAD.MOV.U32 R16, RZ, RZ, R3 ;  /* 0x000000ffff107224 */ /* 0x001fe400078e0003 */
[----:B------:R-:W4:Y:S01]  /*1bcb0*/  LDL.LU R3, [R1+0x2f64] ;  /* 0x002f640001037983 */ /* 0x000f220000300800 */
[----:B---3--:R-:W-:-:S03]  /*1bcc0*/  IMAD.MOV.U32 R17, RZ, RZ, R20 ;  /* 0x000000ffff117224 */ /* 0x008fc600078e0014 */
[----:B------:R-:W3:Y:S02]  /*1bcd0*/  LDL.LU R20, [R1+0x2f60] ;  /* 0x002f600001147983 */ /* 0x000ee40000300800 */
[----:B------:R0:W-:Y:S02]  /*1bce0*/  STL.64 [R1+0x2ed0], R16 ;  /* 0x002ed01001007387 */ /* 0x0001e40000100a00 */
[----:B0-----:R-:W-:Y:S02]  /*1bcf0*/  IMAD.MOV.U32 R16, RZ, RZ, R21 ;  /* 0x000000ffff107224 */ /* 0x001fe400078e0015 */
[----:B------:R-:W-:Y:S01]  /*1bd00*/  IMAD.MOV.U32 R17, RZ, RZ, R22 ;  /* 0x000000ffff117224 */ /* 0x000fe200078e0016 */
[----:B------:R-:W3:Y:S01]  /*1bd10*/  LDL.LU R21, [R1+0x2f5c] ;  /* 0x002f5c0001157983 */ /* 0x000ee20000300800 */
[----:B------:R-:W3:Y:S03]  /*1bd20*/  LDL.LU R22, [R1+0x2f58] ;  /* 0x002f580001167983 */ /* 0x000ee60000300800 */
[----:B------:R0:W-:Y:S02]  /*1bd30*/  STL.64 [R1+0x2ee8], R16 ;  /* 0x002ee81001007387 */ /* 0x0001e40000100a00 */
[----:B0-----:R-:W-:-:S02]  /*1bd40*/  IMAD.MOV.U32 R16, RZ, RZ, R23 ;  /* 0x000000ffff107224 */ /* 0x001fc400078e0017 */
[----:B------:R-:W-:Y:S01]  /*1bd50*/  IMAD.MOV.U32 R17, RZ, RZ, R0 ;  /* 0x000000ffff117224 */ /* 0x000fe200078e0000 */
[----:B------:R-:W3:Y:S01]  /*1bd60*/  LDL.LU R23, [R1+0x2f54] ;  /* 0x002f540001177983 */ /* 0x000ee20000300800 */
[----:B------:R-:W3:Y:S03]  /*1bd70*/  LDL.LU R0, [R1+0x2f50] ;  /* 0x002f500001007983 */ /* 0x000ee60000300800 */
[----:B------:R0:W-:Y:S01]  /*1bd80*/  STL.64 [R1+0x2f00], R16 ;  /* 0x002f001001007387 */ /* 0x0001e20000100a00 */
[----:B--2---:R-:W-:Y:S02]  /*1bd90*/  IMAD.MOV.U32 R9, RZ, RZ, R14 ;  /* 0x000000ffff097224 */ /* 0x004fe400078e000e */
[----:B0-----:R-:W-:Y:S02]  /*1bda0*/  IMAD.MOV.U32 R16, RZ, RZ, R29 ;  /* 0x000000ffff107224 */ /* 0x001fe400078e001d */
[----:B------:R-:W-:-:S02]  /*1bdb0*/  IMAD.MOV.U32 R17, RZ, RZ, R28 ;  /* 0x000000ffff117224 */ /* 0x000fc400078e001c */
[----:B----4-:R-:W-:-:S03]  /*1bdc0*/  IMAD.MOV.U32 R8, RZ, RZ, R15 ;  /* 0x000000ffff087224 */ /* 0x010fc600078e000f */
[----:B------:R-:W-:Y:S04]  /*1bdd0*/  STL.64 [R1+0x2f18], R16 ;  /* 0x002f181001007387 */ /* 0x000fe80000100a00 */
[----:B------:R0:W-:Y:S02]  /*1bde0*/  STL.64 [R1+0x2f20], R8 ;  /* 0x002f200801007387 */ /* 0x0001e40000100a00 */
[----:B0-----:R-:W-:Y:S02]  /*1bdf0*/  IMAD.MOV.U32 R9, RZ, RZ, R6 ;  /* 0x000000ffff097224 */ /* 0x001fe400078e0006 */
[----:B------:R-:W-:-:S05]  /*1be00*/  IMAD.MOV.U32 R8, RZ, RZ, R7 ;  /* 0x000000ffff087224 */ /* 0x000fca00078e0007 */
[----:B------:R-:W-:Y:S01]  /*1be10*/  STL.64 [R1+0x2f38], R8 ;  /* 0x002f380801007387 */ /* 0x000fe20000100a00 */
[----:B------:R-:W2:Y:S02]  /*1be20*/  LDL.LU.64 R16, [R1+0x610] ;  /* 0x0006100001107983 */ /* 0x000ea40000300a00 */
[----:B------:R-:W4:Y:S02]  /*1be30*/  LDL.LU.64 R18, [R1+0x618] ;  /* 0x0006180001127983 */ /* 0x000f240000300a00 */
[----:B----4-:R-:W-:Y:S01]  /*1be40*/  STL.64 [R1+0x2f30], R18 ;  /* 0x002f301201007387 */ /* 0x010fe20000100a00 */
[----:B--2---:R0:W-:Y:S03]  /*1be50*/  STL.64 [R1+0x2f28], R16 ;  /* 0x002f281001007387 */ /* 0x0041e60000100a00 */
[----:B0-----:R-:W2:Y:S01]  /*1be60*/  LDL.LU.64 R16, [R1+0x620] ;  /* 0x0006200001107983 */ /* 0x001ea20000300a00 */
[----:B------:R-:W4:Y:S03]  /*1be70*/  LDL.LU.64 R18, [R1+0x628] ;  /* 0x0006280001127983 */ /* 0x000f260000300a00 */
[----:B----4-:R-:W-:Y:S01]  /*1be80*/  STL.64 [R1+0x2f48], R18 ;  /* 0x002f481201007387 */ /* 0x010fe20000100a00 */
[----:B--2---:R0:W-:Y:S03]  /*1be90*/  STL.64 [R1+0x2f40], R16 ;  /* 0x002f401001007387 */ /* 0x0041e60000100a00 */
[----:B0-----:R-:W3:Y:S01]  /*1bea0*/  LDL.LU.64 R16, [R1+0x630] ;  /* 0x0006300001107983 */ /* 0x001ee20000300a00 */
[----:B------:R-:W3:Y:S02]  /*1beb0*/  LDL.LU.64 R18, [R1+0x638] ;  /* 0x0006380001127983 */ /* 0x000ee40000300a00 */
        /* <DEDUP_REMOVED lines=21> */
[----:B------:R-:W4:Y:S02]  /*1c010*/  LDL.LU.64 R26, [R1+0x5f8] ;  /* 0x0005f800011a7983 */ /* 0x000f240000300a00 */
[----:B------:R-:W-:-:S02]  /*1c020*/  IMAD.MOV.U32 R8, RZ, RZ, R3 ;  /* 0x000000ffff087224 */ /* 0x000fc400078e0003 */
[----:B------:R-:W-:-:S07]  /*1c030*/  IMAD.MOV.U32 R9, RZ, RZ, R2 ;  /* 0x000000ffff097224 */ /* 0x000fce00078e0002 */
[C---:B---3--:R-:W-:Y:S01]  /*1c040*/  HMMA.16816.F32 R8, R20.reuse, R8, R16 ;  /* 0x000000081408723c */ /* 0x048fe20000001810 */
[----:B----4-:R-:W-:Y:S01]  /*1c050*/  STL.64 [R1+0x2f10], R26 ;  /* 0x002f101a01007387 */ /* 0x010fe20000100a00 */
[----:B--2---:R0:W-:Y:S03]  /*1c060*/  STL.64 [R1+0x2f08], R24 ;  /* 0x002f081801007387 */ /* 0x0041e60000100a00 */
[----:B0-----:R-:W2:Y:S01]  /*1c070*/  LDL.LU.64 R24, [R1+0x600] ;  /* 0x0006000001187983 */ /* 0x001ea20000300a00 */
[----:B------:R-:W2:Y:S02]  /*1c080*/  LDL.LU.64 R26, [R1+0x608] ;  /* 0x00060800011a7983 */ /* 0x000ea40000300a00 */
[----:B------:R0:W-:Y:S02]  /*1c090*/  STL.64 [R1+0x2e60], R4 ;  /* 0x002e600401007387 */ /* 0x0001e40000100a00 */
[----:B0-----:R-:W3:Y:S01]  /*1c0a0*/  LDL.LU.64 R4, [R1+0x580] ;  /* 0x0005800001047983 */ /* 0x001ee20000300a00 */
[----:B------:R-:W4:Y:S03]  /*1c0b0*/  LDL.LU.64 R6, [R1+0x588] ;  /* 0x0005880001067983 */ /* 0x000f260000300a00 */
[----:B----4-:R-:W-:Y:S01]  /*1c0c0*/  STL.64 [R1+0x2e78], R6 ;  /* 0x002e780601007387 */ /* 0x010fe20000100a00 */
[----:B---3--:R0:W-:Y:S03]  /*1c0d0*/  STL.64 [R1+0x2e70], R4 ;  /* 0x002e700401007387 */ /* 0x0081e60000100a00 */
[----:B0-----:R-:W3:Y:S01]  /*1c0e0*/  LDL.LU.64 R4, [R1+0x590] ;  /* 0x0005900001047983 */ /* 0x001ee20000300a00 */
[----:B------:R-:W3:Y:S02]  /*1c0f0*/  LDL.LU.64 R6, [R1+0x598] ;  /* 0x0005980001067983 */ /* 0x000ee40000300a00 */
[----:B------:R-:W4:Y:S02]  /*1c100*/  LDL.LU.64 R12, [R1+0x570] ;  /* 0x00057000010c7983 */ /* 0x000f240000300a00 */
[----:B------:R-:W4:Y:S01]  /*1c110*/  LDL.LU.64 R14, [R1+0x578] ;  /* 0x00057800010e7983 */ /* 0x000f220000300a00 */
[----:B------:R-:W2:Y:S01]  /*1c120*/  LDL.LU.64 R18, [R1+0x2f48] ;  /* 0x002f480001127983 */ /* 0x000ea20000300a00 */
[----:B------:R-:W2:Y:S02]  /*1c130*/  LDL.LU.64 R16, [R1+0x2f40] ;  /* 0x002f400001107983 */ /* 0x000ea40000300a00 */
[----:B------:R0:W-:Y:S02]  /*1c140*/  STL.64 [R1+0x630], R8 ;  /* 0x0006300801007387 */ /* 0x0001e40000100a00 */
[----:B------:R2:W-:Y:S01]  /*1c150*/  STL.64 [R1+0x638], R10 ;  /* 0x0006380a01007387 */ /* 0x0005e20000100a00 */
        /* <DEDUP_REMOVED lines=118> */
[----:B------:R-:W3:Y:S04]  /*1c8c0*/  LDSM.16.MT88.4 R16, [R0+0x200] ;  /* 0x000200000010783b */ /* 0x000ee80000004200 */
        /* <DEDUP_REMOVED lines=381> */
[----:B0-----:R-:W4:Y:S01]  /*1e0a0*/  LDL.LU.64 R12, [R1+0xa0] ;  /* 0x0000a000010c7983 */ /* 0x001f220000300a00 */
[C---:B--2---:R-:W-:Y:S03]  /*1e0b0*/  HMMA.16816.F32 R24, R20.reuse, R8, R24 ;  /* 0x000000081418723c */ /* 0x044fe60000001818 */
[----:B----4-:R0:W-:Y:S04]  /*1e0c0*/  STL.64 [R1+0x2c18], R12 ;  /* 0x002c180c01007387 */ /* 0x0101e80000100a00 */
[----:B0-----:R-:W2:Y:S01]  /*1e0d0*/  LDL.LU.64 R12, [R1+0xb0] ;  /* 0x0000b000010c7983 */ /* 0x001ea20000300a00 */
[----:B---3--:R-:W-:Y:S02]  /*1e0e0*/  STL.64 [R1+0x2b70], R10 ;  /* 0x002b700a01007387 */ /* 0x008fe40000100a00 */
[----:B------:R0:W-:Y:S11]  /*1e0f0*/  STL.64 [R1+0x2b68], R8 ;  /* 0x002b680801007387 */ /* 0x0001f60000100a00 */
[----:B------:R-:W-:Y:S02]  /*1e100*/  @!UPT UIADD3 URZ, URZ, URZ, URZ ;  /* 0x0000003f3f3ff290 */ /* 0x000fe4000fffe03f */
[----:B------:R-:W-:Y:S01]  /*1e110*/  STL.64 [R1+0x350], R24 ;  /* 0x0003501801007387 */ /* 0x000fe20000100a00 */
[----:B------:R-:W-:Y:S04]  /*1e120*/  STL.64 [R1+0x358], R26 ;  /* 0x0003581a01007387 */ /* 0x000fe80000100a00 */
[----:B0-----:R-:W3:Y:S01]  /*1e130*/  LDL.LU.64 R8, [R1+0x90] ;  /* 0x0000900001087983 */ /* 0x001ee20000300a00 */
[----:B------:R-:W-:Y:S01]  /*1e140*/  HMMA.16816.F32 R16, R20, R4, R16 ;  /* 0x000000041410723c */ /* 0x000fe20000001810 */
[----:B------:R-:W0:Y:S02]  /*1e150*/  LDSM.16.MT88.4 R20, [R0+0x380] ;  /* 0x000380000014783b */ /* 0x000e240000004200 */
[----:B---3--:R1:W-:Y:S04]  /*1e160*/  STL.64 [R1+0x2c20], R8 ;  /* 0x002c200801007387 */ /* 0x0083e80000100a00 */
[----:B-1----:R-:W3:Y:S01]  /*1e170*/  LDL.LU.64 R8, [R1+0xa30] ;  /* 0x000a300001087983 */ /* 0x002ee20000300a00 */
[----:B------:R-:W3:Y:S02]  /*1e180*/  LDL.LU.64 R10, [R1+0xa38] ;  /* 0x000a3800010a7983 */ /* 0x000ee40000300a00 */
[----:B------:R-:W4:Y:S02]  /*1e190*/  LDL.LU.64 R24, [R1+0x80] ;  /* 0x0000800001187983 */ /* 0x000f240000300a00 */
[----:B------:R-:W-:Y:S11]  /*1e1a0*/  STL [R1+0x2b78], R5 ;  /* 0x002b780501007387 */ /* 0x000ff60000100800 */
[----:B------:R-:W-:Y:S01]  /*1e1b0*/  STL.64 [R1+0xf0], R16 ;  /* 0x0000f01001007387 */ /* 0x000fe20000100a00 */
[----:B------:R-:W-:Y:S02]  /*1e1c0*/  STL.64 [R1+0xf8], R18 ;  /* 0x0000f81201007387 */ /* 0x000fe40000100a00 */
[----:B------:R1:W3:Y:S04]  /*1e1d0*/  LDSM.16.MT88.4 R16, [R0+0x300] ;  /* 0x000300000010783b */ /* 0x0002e80000004200 */
[----:B0-----:R-:W-:Y:S01]  /*1e1e0*/  STL [R1+0x2b3c], R20 ;  /* 0x002b3c1401007387 */ /* 0x001fe20000100800 */
[----:B------:R0:W-:Y:S01]  /*1e1f0*/  STL [R1+0x2b38], R21 ;  /* 0x002b381501007387 */ /* 0x0001e20000100800 */
[----:B------:R-:W-:Y:S02]  /*1e200*/  STL [R1+0x2b34], R22 ;  /* 0x002b341601007387 */ /* 0x000fe40000100800 */
[----:B------:R0:W-:Y:S02]  /*1e210*/  STL [R1+0x2b30], R23 ;  /* 0x002b301701007387 */ /* 0x0001e40000100800 */
[----:B--2---:R-:W-:-:S02]  /*1e220*/  IMAD.MOV.U32 R6, RZ, RZ, R12 ;  /* 0x000000ffff067224 */ /* 0x004fc400078e000c */
[----:B-1----:R-:W-:Y:S01]  /*1e230*/  IMAD.MOV.U32 R0, RZ, RZ, R13 ;  /* 0x000000ffff007224 */ /* 0x002fe200078e000d */
[----:B0-----:R-:W2:Y:S01]  /*1e240*/  LDL.LU.64 R20, [R1+0xa20] ;  /* 0x000a200001147983 */ /* 0x001ea20000300a00 */
[----:B------:R-:W2:Y:S01]  /*1e250*/  LDL.LU.64 R22, [R1+0xa28] ;  /* 0x000a280001167983 */ /* 0x000ea20000300a00 */
[C---:B---3--:R-:W-:Y:S11]  /*1e260*/  HMMA.16816.F32 R8, R16.reuse, R12, R8 ;  /* 0x0000000c1008723c */ /* 0x048ff60000001808 */
[----:B------:R-:W-:Y:S11]  /*1e270*/  @!UPT UIADD3 URZ, URZ, URZ, URZ ;  /* 0x0000003f3f3ff290 */ /* 0x000ff6000fffe03f */
[----:B------:R-:W-:Y:S01]  /*1e280*/  @!UPT UIADD3 URZ, URZ, URZ, URZ ;  /* 0x0000003f3f3ff290 */ /* 0x000fe2000fffe03f */
[----:B------:R0:W-:Y:S01]  /*1e290*/  STL.64 [R1+0xa30], R8 ;  /* 0x000a300801007387 */ /* 0x0001e20000100a00 */
[----:B------:R-:W-:Y:S03]  /*1e2a0*/  STL.64 [R1+0xa38], R10 ;  /* 0x000a380a01007387 */ /* 0x000fe60000100a00 */
[----:B0-----:R-:W3:Y:S01]  /*1e2b0*/  LDL.LU.64 R8, [R1+0x2c20] ;  /* 0x002c200001087983 */ /* 0x001ee20000300a00 */
[----:B------:R-:W2:Y:S02]  /*1e2c0*/  LDL.LU.64 R12, [R1+0x2c18] ;  /* 0x002c1800010c7983 */ /* 0x000ea40000300a00 */
[----:B------:R-:W-:Y:S02]  /*1e2d0*/  STL [R1+0x2b44], R0 ;  /* 0x002b440001007387 */ /* 0x000fe40000100800 */
[----:B------:R-:W-:Y:S01]  /*1e2e0*/  STL [R1+0x2b40], R6 ;  /* 0x002b400601007387 */ /* 0x000fe20000100800 */
[----:B--2---:R-:W-:Y:S01]  /*1e2f0*/  HMMA.16816.F32 R20, R16, R12, R20 ;  /* 0x0000000c1014723c */ /* 0x004fe20000001814 */
[----:B------:R-:W-:-:S02]  /*1e300*/  IMAD.MOV.U32 R29, RZ, RZ, R12 ;  /* 0x000000ffff1d7224 */ /* 0x000fc400078e000c */
[----:B------:R-:W-:Y:S11]  /*1e310*/  IMAD.MOV.U32 R7, RZ, RZ, R13 ;  /* 0x000000ffff077224 */ /* 0x000ff600078e000d */
[----:B------:R-:W-:Y:S09]  /*1e320*/  @!UPT UIADD3 URZ, URZ, URZ, URZ ;  /* 0x0000003f3f3ff290 */ /* 0x000ff2000fffe03f */
[----:B------:R0:W-:Y:S01]  /*1e330*/  STL.64 [R1+0xa20], R20 ;  /* 0x000a201401007387 */ /* 0x0001e20000100a00 */
[----:B------:R1:W-:Y:S03]  /*1e340*/  STL.64 [R1+0xa28], R22 ;  /* 0x000a281601007387 */ /* 0x0003e60000100a00 */
[----:B0-----:R-:W4:Y:S01]  /*1e350*/  LDL.LU.64 R20, [R1+0xa00] ;  /* 0x000a000001147983 */ /* 0x001f220000300a00 */
[----:B-1----:R-:W4:Y:S02]  /*1e360*/  LDL.LU.64 R22, [R1+0xa08] ;  /* 0x000a080001167983 */ /* 0x002f240000300a00 */
[----:B------:R-:W2:Y:S02]  /*1e370*/  LDL.LU.64 R12, [R1+0x40] ;  /* 0x00004000010c7983 */ /* 0x000ea40000300a00 */
[----:B--2---:R0:W-:Y:S04]  /*1e380*/  STL.64 [R1+0x2bf0], R12 ;  /* 0x002bf00c01007387 */ /* 0x0041e80000100a00 */
[----:B0-----:R-:W2:Y:S04]  /*1e390*/  LDL.LU.64 R12, [R1+0x50] ;  /* 0x00005000010c7983 */ /* 0x001ea80000300a00 */
[----:B--2---:R0:W-:Y:S04]  /*1e3a0*/  STL.64 [R1+0x2c08], R12 ;  /* 0x002c080c01007387 */ /* 0x0041e80000100a00 */
[----:B0-----:R-:W2:Y:S01]  /*1e3b0*/  LDL.LU.64 R12, [R1+0x60] ;  /* 0x00006000010c7983 */ /* 0x001ea20000300a00 */
[----:B------:R-:W-:Y:S02]  /*1e3c0*/  STL [R1+0x2b4c], R7 ;  /* 0x002b4c0701007387 */ /* 0x000fe40000100800 */
[----:B------:R0:W-:Y:S02]  /*1e3d0*/  STL [R1+0x2c10], R4 ;  /* 0x002c100401007387 */ /* 0x0001e40000100800 */
[----:B0-----:R-:W2:Y:S01]  /*1e3e0*/  LDL.LU.64 R4, [R1+0xa10] ;  /* 0x000a100001047983 */ /* 0x001ea20000300a00 */
[----:B------:R-:W2:Y:S02]  /*1e3f0*/  LDL.LU.64 R6, [R1+0xa18] ;  /* 0x000a180001067983 */ /* 0x000ea40000300a00 */
[----:B------:R-:W-:Y:S02]  /*1e400*/  STL [R1+0x2b48], R29 ;  /* 0x002b481d01007387 */ /* 0x000fe40000100800 */
[----:B---3--:R-:W-:-:S02]  /*1e410*/  IMAD.MOV.U32 R3, RZ, RZ, R8 ;  /* 0x000000ffff037224 */ /* 0x008fc400078e0008 */
[----:B------:R-:W-:Y:S01]  /*1e420*/  IMAD.MOV.U32 R28, RZ, RZ, R9 ;  /* 0x000000ffff1c7224 */ /* 0x000fe200078e0009 */
[C---:B--2---:R-:W-:Y:S11]  /*1e430*/  HMMA.16816.F32 R4, R16.reuse, R8, R4 ;  /* 0x000000081004723c */ /* 0x044ff60000001804 */
[----:B------:R-:W-:Y:S11]  /*1e440*/  @!UPT UIADD3 URZ, URZ, URZ, URZ ;  /* 0x0000003f3f3ff290 */ /* 0x000ff6000fffe03f */
[----:B------:R-:W-:Y:S01]  /*1e450*/  @!UPT UIADD3 URZ, URZ, URZ, URZ ;  /* 0x0000003f3f3ff290 */ /* 0x000fe2000fffe03f */
[----:B------:R-:W-:Y:S01]  /*1e460*/  STL.64 [R1+0xa10], R4 ;  /* 0x000a100401007387 */ /* 0x000fe20000100a00 */
[----:B------:R4:W-:Y:S02]  /*1e470*/  STL.64 [R1+0xa18], R6 ;  /* 0x000a180601007387 */ /* 0x0009e40000100a00 */
[----:B------:R-:W2:Y:S01]  /*1e480*/  LDL.LU.64 R8, [R1+0x30] ;  /* 0x0000300001087983 */ /* 0x000ea20000300a00 */
[----:B----4-:R-:W-:Y:S01]  /*1e490*/  HMMA.16816.F32 R4, R16, R24, R20 ;  /* 0x000000181004723c */ /* 0x010fe20000001814 */
[----:B--2---:R-:W-:Y:S01]  /*1e4a0*/  STL.64 [R1+0x2be8], R8 ;  /* 0x002be80801007387 */ /* 0x004fe20000100a00 */
[----:B------:R-:W-:Y:S02]  /*1e4b0*/  STL [R1+0x2b54], R28 ;  /* 0x002b541c01007387 */ /* 0x000fe40000100800 */
[----:B------:R-:W-:Y:S11]  /*1e4c0*/  STL [R1+0x2b50], R3 ;  /* 0x002b500301007387 */ /* 0x000ff60000100800 */
[----:B------:R-:W-:Y:S08]  /*1e4d0*/  @!UPT UIADD3 URZ, URZ, URZ, URZ ;  /* 0x0000003f3f3ff290 */ /* 0x000ff0000fffe03f */
[----:B------:R0:W-:Y:S01]  /*1e4e0*/  STL.64 [R1+0xa00], R4 ;  /* 0x000a000401007387 */ /* 0x0001e20000100a00 */
[----:B------:R1:W-:Y:S04]  /*1e4f0*/  STL.64 [R1+0xa08], R6 ;  /* 0x000a080601007387 */ /* 0x0003e80000100a00 */
[----:B0-----:R-:W2:Y:S01]  /*1e500*/  LDL.LU.64 R4, [R1+0x9e0] ;  /* 0x0009e00001047983 */ /* 0x001ea20000300a00 */
[----:B-1----:R-:W2:Y:S02]  /*1e510*/  LDL.LU.64 R6, [R1+0x9e8] ;  /* 0x0009e80001067983 */ /* 0x002ea40000300a00 */
[----:B------:R-:W3:Y:S02]  /*1e520*/  LDL.LU.64 R8, [R1+0x9c0] ;  /* 0x0009c00001087983 */ /* 0x000ee40000300a00 */
[----:B------:R-:W4:Y:S02]  /*1e530*/  LDL.LU.64 R10, [R1+0x9c8] ;  /* 0x0009c800010a7983 */ /* 0x000f240000300a00 */
[----:B------:R-:W-:-:S02]  /*1e540*/  IMAD.MOV.U32 R23, RZ, RZ, R24 ;  /* 0x000000ffff177224 */ /* 0x000fc400078e0018 */
[----:B------:R-:W-:Y:S01]  /*1e550*/  IMAD.MOV.U32 R2, RZ, RZ, R25 ;  /* 0x000000ffff027224 */ /* 0x000fe200078e0019 */
[----:B----4-:R-:W-:Y:S01]  /*1e560*/  STL.64 [R1+0x2c00], R10 ;  /* 0x002c000a01007387 */ /* 0x010fe20000100a00 */
[----:B---3--:R0:W-:Y:S03]  /*1e570*/  STL.64 [R1+0x2bf8], R8 ;  /* 0x002bf80801007387 */ /* 0x0081e60000100a00 */
[----:B0-----:R-:W3:Y:S01]  /*1e580*/  LDL.LU.64 R8, [R1+0x9d0] ;  /* 0x0009d00001087983 */ /* 0x001ee20000300a00 */
[----:B------:R-:W3:Y:S02]  /*1e590*/  LDL.LU.64 R10, [R1+0x9d8] ;  /* 0x0009d800010a7983 */ /* 0x000ee40000300a00 */
[----:B------:R-:W4:Y:S02]  /*1e5a0*/  LDL.LU.64 R24, [R1] ;  /* 0x0000000001187983 */ /* 0x000f240000300a00 */
[----:B----4-:R0:W-:Y:S04]  /*1e5b0*/  STL.64 [R1+0x2bb8], R24 ;  /* 0x002bb81801007387 */ /* 0x0101e80000100a00 */
[----:B0-----:R-:W4:Y:S04]  /*1e5c0*/  LDL.LU.64 R24, [R1+0x10] ;  /* 0x0000100001187983 */ /* 0x001f280000300a00 */
[----:B----4-:R0:W-:Y:S04]  /*1e5d0*/  STL.64 [R1+0x2bc8], R24 ;  /* 0x002bc81801007387 */ /* 0x0101e80000100a00 */
[----:B0-----:R-:W4:Y:S04]  /*1e5e0*/  LDL.LU.64 R24, [R1+0x20] ;  /* 0x0000200001187983 */ /* 0x001f280000300a00 */
[----:B----4-:R0:W-:Y:S04]  /*1e5f0*/  STL.64 [R1+0x2be0], R24 ;  /* 0x002be01801007387 */ /* 0x0101e80000100a00 */
[----:B0-----:R-:W4:Y:S01]  /*1e600*/  LDL.LU.64 R24, [R1+0x70] ;  /* 0x0000700001187983 */ /* 0x001f220000300a00 */
[----:B------:R-:W-:Y:S02]  /*1e610*/  STL [R1+0x2b5c], R2 ;  /* 0x002b5c0201007387 */ /* 0x000fe40000100800 */
[----:B------:R0:W-:Y:S02]  /*1e620*/  STL [R1+0x2b58], R23 ;  /* 0x002b581701007387 */ /* 0x0001e40000100800 */
[----:B------:R-:W4:Y:S01]  /*1e630*/  LDL.LU.64 R20, [R1+0x9f0] ;  /* 0x0009f00001147983 */ /* 0x000f220000300a00 */
[----:B0-----:R-:W4:Y:S01]  /*1e640*/  LDL.LU.64 R22, [R1+0x9f8] ;  /* 0x0009f80001167983 */ /* 0x001f220000300a00 */
[C---:B--2---:R-:W-:Y:S08]  /*1e650*/  HMMA.16816.F32 R4, R16.reuse, R12, R4 ;  /* 0x0000000c1004723c */ /* 0x044ff00000001804 */
[----:B----4-:R-:W-:Y:S11]  /*1e660*/  HMMA.16816.F32 R20, R16, R24, R20 ;  /* 0x000000181014723c */ /* 0x010ff60000001814 */
[----:B------:R-:W-:Y:S11]  /*1e670*/  @!UPT UIADD3 URZ, URZ, URZ, URZ ;  /* 0x0000003f3f3ff290 */ /* 0x000ff6000fffe03f */
[----:B------:R-:W-:Y:S01]  /*1e680*/  @!UPT UIADD3 URZ, URZ, URZ, URZ ;  /* 0x0000003f3f3ff290 */ /* 0x000fe2000fffe03f */
[----:B------:R0:W-:Y:S01]  /*1e690*/  STL.64 [R1+0x9f0], R20 ;  /* 0x0009f01401007387 */ /* 0x0001e20000100a00 */
[----:B------:R1:W-:Y:S02]  /*1e6a0*/  STL.64 [R1+0x9f8], R22 ;  /* 0x0009f81601007387 */ /* 0x0003e40000100a00 */
[----:B0-----:R-:W-:Y:S02]  /*1e6b0*/  IMAD.MOV.U32 R21, RZ, RZ, R24 ;  /* 0x000000ffff157224 */ /* 0x001fe400078e0018 */
[----:B-1----:R-:W-:Y:S02]  /*1e6c0*/  IMAD.MOV.U32 R22, RZ, RZ, R25 ;  /* 0x000000ffff167224 */ /* 0x002fe400078e0019 */
[----:B------:R-:W2:Y:S01]  /*1e6d0*/  LDL.LU.64 R24, [R1+0x9b0] ;  /* 0x0009b00001187983 */ /* 0x000ea20000300a00 */
[----:B------:R-:W2:Y:S02]  /*1e6e0*/  LDL.LU.64 R26, [R1+0x9b8] ;  /* 0x0009b800011a7983 */ /* 0x000ea40000300a00 */
[----:B------:R-:W-:Y:S02]  /*1e6f0*/  STL [R1+0x2b60], R21 ;  /* 0x002b601501007387 */ /* 0x000fe40000100800 */
[----:B------:R0:W-:Y:S01]  /*1e700*/  STL.64 [R1+0x9e0], R4 ;  /* 0x0009e00401007387 */ /* 0x0001e20000100a00 */
[----:B------:R1:W-:Y:S01]  /*1e710*/  STL.64 [R1+0x9e8], R6 ;  /* 0x0009e80601007387 */ /* 0x0003e20000100a00 */
[----:B------:R-:W-:-:S03]  /*1e720*/  IMAD.MOV.U32 R20, RZ, RZ, R13 ;  /* 0x000000ffff147224 */ /* 0x000fc600078e000d */
[----:B0-----:R-:W4:Y:S01]  /*1e730*/  LDL.LU R4, [R1+0x2c10] ;  /* 0x002c100001047983 */ /* 0x001f220000300800 */
[----:B-1----:R-:W-:Y:S02]  /*1e740*/  IMAD.MOV.U32 R6, RZ, RZ, R12 ;  /* 0x000000ffff067224 */ /* 0x002fe400078e000c */
[----:B------:R-:W3:Y:S02]  /*1e750*/  LDL.LU.64 R12, [R1+0x2c08] ;  /* 0x002c0800010c7983 */ /* 0x000ee40000300a00 */
[C---:B---3--:R-:W-:Y:S01]  /*1e760*/  HMMA.16816.F32 R8, R16.reuse, R12, R8 ;  /* 0x0000000c1008723c */ /* 0x048fe20000001808 */
[----:B------:R-:W-:Y:S02]  /*1e770*/  IMAD.MOV.U32 R29, RZ, RZ, R12 ;  /* 0x000000ffff1d7224 */ /* 0x000fe400078e000c */
[----:B------:R-:W-:Y:S11]  /*1e780*/  IMAD.MOV.U32 R0, RZ, RZ, R13 ;  /* 0x000000ffff007224 */ /* 0x000ff600078e000d */
[----:B------:R-:W-:Y:S09]  /*1e790*/  @!UPT UIADD3 URZ, URZ, URZ, URZ ;  /* 0x0000003f3f3ff290 */ /* 0x000ff2000fffe03f */
[----:B------:R-:W-:Y:S01]  /*1e7a0*/  STL.64 [R1+0x9d0], R8 ;  /* 0x0009d00801007387 */ /* 0x000fe20000100a00 */
[----:B------:R0:W-:Y:S03]  /*1e7b0*/  STL.64 [R1+0x9d8], R10 ;  /* 0x0009d80a01007387 */ /* 0x0001e60000100a00 */
[----:B0-----:R-:W3:Y:S01]  /*1e7c0*/  LDL.LU.64 R10, [R1+0x2c00] ;  /* 0x002c0000010a7983 */ /* 0x001ee20000300a00 */
[----:B------:R-:W3:Y:S02]  /*1e7d0*/  LDL.LU.64 R8, [R1+0x2bf8] ;  /* 0x002bf80001087983 */ /* 0x000ee40000300a00 */
[----:B------:R-:W3:Y:S02]  /*1e7e0*/  LDL.LU.64 R12, [R1+0x2bf0] ;  /* 0x002bf000010c7983 */ /* 0x000ee40000300a00 */
[----:B---3--:R-:W-:Y:S11]  /*1e7f0*/  HMMA.16816.F32 R8, R16, R12, R8 ;  /* 0x0000000c1008723c */ /* 0x008ff60000001808 */
[----:B------:R-:W-:Y:S11]  /*1e800*/  @!UPT UIADD3 URZ, URZ, URZ, URZ ;  /* 0x0000003f3f3ff290 */ /* 0x000ff6000fffe03f */
[----:B------:R-:W-:Y:S01]  /*1e810*/  @!UPT UIADD3 URZ, URZ, URZ, URZ ;  /* 0x0000003f3f3ff290 */ /* 0x000fe2000fffe03f */
[----:B------:R0:W-:Y:S01]  /*1e820*/  STL.64 [R1+0x9c0], R8 ;  /* 0x0009c00801007387 */ /* 0x0001e20000100a00 */
[----:B------:R-:W-:Y:S03]  /*1e830*/  STL.64 [R1+0x9c8], R10 ;  /* 0x0009c80a01007387 */ /* 0x000fe60000100a00 */
[----:B0-----:R-:W2:Y:S01]  /*1e840*/  LDL.LU.64 R8, [R1+0x2be8] ;  /* 0x002be80001087983 */ /* 0x001ea20000300a00 */
[----:B------:R-:W-:Y:S02]  /*1e850*/  IMAD.MOV.U32 R7, RZ, RZ, R13 ;  /* 0x000000ffff077224 */ /* 0x000fe400078e000d */
[----:B------:R-:W-:-:S03]  /*1e860*/  IMAD.MOV.U32 R3, RZ, RZ, R12 ;  /* 0x000000ffff037224 */ /* 0x000fc600078e000c */
[----:B------:R-:W-:Y:S01]  /*1e870*/  STL.64 [R1+0x2bd8], R6 ;  /* 0x002bd80601007387 */ /* 0x000fe20000100a00 */
[----:B----4-:R0:W-:Y:S03]  /*1e880*/  STL [R1+0x2bd0], R4 ;  /* 0x002bd00401007387 */ /* 0x0101e60000100800 */
[----:B0-----:R-:W3:Y:S01]  /*1e890*/  LDL.LU.64 R4, [R1+0x9a0] ;  /* 0x0009a00001047983 */ /* 0x001ee20000300a00 */
[----:B------:R-:W3:Y:S02]  /*1e8a0*/  LDL.LU.64 R6, [R1+0x9a8] ;  /* 0x0009a80001067983 */ /* 0x000ee40000300a00 */
[----:B------:R-:W4:Y:S02]  /*1e8b0*/  LDL.LU.64 R12, [R1+0x990] ;  /* 0x00099000010c7983 */ /* 0x000f240000300a00 */
[----:B------:R-:W4:Y:S01]  /*1e8c0*/  LDL.LU.64 R14, [R1+0x998] ;  /* 0x00099800010e7983 */ /* 0x000f220000300a00 */
[----:B--2---:R-:W-:Y:S01]  /*1e8d0*/  HMMA.16816.F32 R24, R16, R8, R24 ;  /* 0x000000081018723c */ /* 0x004fe20000001818 */
[----:B------:R-:W-:-:S02]  /*1e8e0*/  IMAD.MOV.U32 R23, RZ, RZ, R8 ;  /* 0x000000ffff177224 */ /* 0x000fc400078e0008 */
[----:B------:R-:W-:Y:S11]  /*1e8f0*/  IMAD.MOV.U32 R28, RZ, RZ, R9 ;  /* 0x000000ffff1c7224 */ /* 0x000ff600078e0009 */
[----:B------:R-:W-:Y:S09]  /*1e900*/  @!UPT UIADD3 URZ, URZ, URZ, URZ ;  /* 0x0000003f3f3ff290 */ /* 0x000ff2000fffe03f */
[----:B------:R0:W-:Y:S01]  /*1e910*/  STL.64 [R1+0x9b0], R24 ;  /* 0x0009b01801007387 */ /* 0x0001e20000100a00 */
[----:B------:R-:W-:Y:S03]  /*1e920*/  STL.64 [R1+0x9b8], R26 ;  /* 0x0009b81a01007387 */ /* 0x000fe60000100a00 */
[----:B0-----:R-:W3:Y:S01]  /*1e930*/  LDL.LU.64 R24, [R1+0x2be0] ;  /* 0x002be00001187983 */ /* 0x001ee20000300a00 */
[----:B------:R-:W2:Y:S02]  /*1e940*/  LDL.LU.64 R8, [R1+0x960] ;  /* 0x0009600001087983 */ /* 0x000ea40000300a00 */
[----:B------:R-:W2:Y:S02]  /*1e950*/  LDL.LU.64 R10, [R1+0x968] ;  /* 0x00096800010a7983 */ /* 0x000ea40000300a00 */
[----:B--2---:R-:W-:Y:S01]  /*1e960*/  STL.64 [R1+0x2b90], R10 ;  /* 0x002b900a01007387 */ /* 0x004fe20000100a00 */
[----:B------:R0:W-:Y:S03]  /*1e970*/  STL.64 [R1+0x2b88], R8 ;  /* 0x002b880801007387 */ /* 0x0001e60000100a00 */
[----:B0-----:R-:W2:Y:S01]  /*1e980*/  LDL.LU.64 R8, [R1+0x970] ;  /* 0x0009700001087983 */ /* 0x001ea20000300a00 */
[----:B------:R-:W2:Y:S01]  /*1e990*/  LDL.LU.64 R10, [R1+0x978] ;  /* 0x00097800010a7983 */ /* 0x000ea20000300a00 */
[----:B---3--:R-:W-:Y:S01]  /*1e9a0*/  HMMA.16816.F32 R4, R16, R24, R4 ;  /* 0x000000181004723c */ /* 0x008fe20000001804 */
[----:B------:R-:W-:-:S02]  /*1e9b0*/  IMAD.MOV.U32 R21, RZ, RZ, R24 ;  /* 0x000000ffff157224 */ /* 0x000fc400078e0018 */
[----:B------:R-:W-:Y:S01]  /*1e9c0*/  IMAD.MOV.U32 R2, RZ, RZ, R25 ;  /* 0x000000ffff027224 */ /* 0x000fe200078e0019 */
[----:B--2---:R-:W-:Y:S01]  /*1e9d0*/  STL.64 [R1+0x2bb0], R10 ;  /* 0x002bb00a01007387 */ /* 0x004fe20000100a00 */
[----:B------:R0:W-:Y:S03]  /*1e9e0*/  STL.64 [R1+0x2ba8], R8 ;  /* 0x002ba80801007387 */ /* 0x0001e60000100a00 */
[----:B0-----:R-:W2:Y:S01]  /*1e9f0*/  LDL.LU.64 R8, [R1+0x980] ;  /* 0x0009800001087983 */ /* 0x001ea20000300a00 */
[----:B------:R-:W2:Y:S11]  /*1ea00*/  LDL.LU.64 R10, [R1+0x988] ;  /* 0x00098800010a7983 */ /* 0x000eb60000300a00 */
[----:B------:R-:W-:Y:S03]  /*1ea10*/  @!UPT UIADD3 URZ, URZ, URZ, URZ ;  /* 0x0000003f3f3ff290 */ /* 0x000fe6000fffe03f */
[----:B------:R-:W-:Y:S02]  /*1ea20*/  STL.64 [R1+0x9a0], R4 ;  /* 0x0009a00401007387 */ /* 0x000fe40000100a00 */
[----:B------:R0:W-:Y:S02]  /*1ea30*/  STL.64 [R1+0x9a8], R6 ;  /* 0x0009a80601007387 */ /* 0x0001e40000100a00 */
[----:B0-----:R-:W3:Y:S01]  /*1ea40*/  LDL.LU.64 R6, [R1+0x2bd8] ;  /* 0x002bd80001067983 */ /* 0x001ee20000300a00 */
[----:B------:R-:W2:Y:S02]  /*1ea50*/  LDL.LU R4, [R1+0x2bd0] ;  /* 0x002bd00001047983 */ /* 0x000ea40000300800 */
[----:B------:R-:W4:Y:S02]  /*1ea60*/  LDL.LU.64 R24, [R1+0x2bc8] ;  /* 0x002bc80001187983 */ /* 0x000f240000300a00 */
[C---:B----4-:R-:W-:Y:S01]  /*1ea70*/  HMMA.16816.F32 R12, R16.reuse, R24, R12 ;  /* 0x00000018100c723c */ /* 0x050fe2000000180c */
[----:B------:R-:W-:Y:S11]  /*1ea80*/  IMAD.MOV.U32 R5, RZ, RZ, R25 ;  /* 0x000000ffff057224 */ /* 0x000ff600078e0019 */
[----:B------:R-:W-:Y:S11]  /*1ea90*/  @!UPT UIADD3 URZ, URZ, URZ, URZ ;  /* 0x0000003f3f3ff290 */ /* 0x000ff6000fffe03f */
[----:B------:R0:W-:Y:S01]  /*1eaa0*/  STL.64 [R1+0x990], R12 ;  /* 0x0009900c01007387 */ /* 0x0001e20000100a00 */
[----:B------:R1:W-:Y:S03]  /*1eab0*/  STL.64 [R1+0x998], R14 ;  /* 0x0009980e01007387 */ /* 0x0003e60000100a00 */
[----:B0-----:R-:W4:Y:S01]  /*1eac0*/  LDL.LU R12, [R1+0x2bc0] ;  /* 0x002bc000010c7983 */ /* 0x001f220000300800 */
[----:B-1----:R-:W-:Y:S02]  /*1ead0*/  IMAD.MOV.U32 R14, RZ, RZ, R24 ;  /* 0x000000ffff0e7224 */ /* 0x002fe400078e0018 */
        /* <DEDUP_REMOVED lines=16> */
[----:B0-----:R-:W4:Y:S01]  /*1ebe0*/  LDL.LU.64 R10, [R1+0x2b90] ;  /* 0x002b9000010a7983 */ /* 0x001f220000300a00 */
[----:B------:R-:W4:Y:S02]  /*1ebf0*/  LDL.LU.64 R8, [R1+0x2b88] ;  /* 0x002b880001087983 */ /* 0x000f240000300a00 */
[----:B------:R-:W-:Y:S02]  /*1ec00*/  STL.64 [R1+0x2a28], R26 ;  /* 0x002a281a01007387 */ /* 0x000fe40000100a00 */
[----:B------:R0:W-:Y:S02]  /*1ec10*/  STL.64 [R1+0x2a20], R24 ;  /* 0x002a201801007387 */ /* 0x0001e40000100a00 */
[----:B0-----:R-:W-:-:S02]  /*1ec20*/  IMAD.MOV.U32 R24, RZ, RZ, R13 ;  /* 0x000000ffff187224 */ /* 0x001fc400078e000d */
[----:B------:R-:W4:Y:S01]  /*1ec30*/  LDL.LU R13, [R1+0x2b84] ;  /* 0x002b8400010d7983 */ /* 0x000f220000300800 */
[----:B------:R-:W-:Y:S02]  /*1ec40*/  IMAD.MOV.U32 R25, RZ, RZ, R15 ;  /* 0x000000ffff197224 */ /* 0x000fe400078e000f */
[----:B------:R-:W2:Y:S03]  /*1ec50*/  LDL.LU R15, [R1+0x2b80] ;  /* 0x002b8000010f7983 */ /* 0x000ea60000300800 */
[----:B------:R0:W-:Y:S02]  /*1ec60*/  STL.64 [R1+0x2a38], R24 ;  /* 0x002a381801007387 */ /* 0x0001e40000100a00 */
[----:B0-----:R-:W-:Y:S02]  /*1ec70*/  IMAD.MOV.U32 R24, RZ, RZ, R14 ;  /* 0x000000ffff187224 */ /* 0x001fe400078e000e */
[----:B------:R-:W2:Y:S01]  /*1ec80*/  LDL.LU R14, [R1+0x2b7c] ;  /* 0x002b7c00010e7983 */ /* 0x000ea20000300800 */
[----:B------:R-:W-:-:S02]  /*1ec90*/  IMAD.MOV.U32 R25, RZ, RZ, R5 ;  /* 0x000000ffff197224 */ /* 0x000fc400078e0005 */
[----:B------:R-:W2:Y:S03]  /*1eca0*/  LDL.LU R5, [R1+0x2b78] ;  /* 0x002b780001057983 */ /* 0x000ea60000300800 */
[----:B------:R0:W-:Y:S04]  /*1ecb0*/  STL.64 [R1+0x2a50], R24 ;  /* 0x002a501801007387 */ /* 0x0001e80000100a00 */
[----:B0-----:R-:W2:Y:S01]  /*1ecc0*/  LDL.LU.64 R24, [R1+0x330] ;  /* 0x0003300001187983 */ /* 0x001ea20000300a00 */
        /* <DEDUP_REMOVED lines=8> */
[----:B--2---:R-:W-:Y:S02]  /*1ed50*/  STL.64 [R1+0x2a18], R14 ;  /* 0x002a180e01007387 */ /* 0x004fe40000100a00 */
[----:B------:R0:W-:Y:S02]  /*1ed60*/  STL.64 [R1+0x2a10], R12 ;  /* 0x002a100c01007387 */ /* 0x0001e40000100a00 */
[----:B0-----:R-:W2:Y:S01]  /*1ed70*/  LDL.LU.64 R12, [R1+0x950] ;  /* 0x00095000010c7983 */ /* 0x001ea20000300a00 */
[----:B------:R-:W2:Y:S03]  /*1ed80*/  LDL.LU.64 R14, [R1+0x958] ;  /* 0x00095800010e7983 */ /* 0x000ea60000300a00 */
[----:B----4-:R-:W-:Y:S01]  /*1ed90*/  STL.64 [R1+0x2a08], R10 ;  /* 0x002a080a01007387 */ /* 0x010fe20000100a00 */
[----:B---3--:R0:W-:Y:S01]  /*1eda0*/  STL.64 [R1+0x2a00], R8 ;  /* 0x002a000801007387 */ /* 0x0081e20000100a00 */
[C---:B--2---:R-:W-:Y:S08]  /*1edb0*/  HMMA.16816.F32 R12, R16.reuse, R8, R12 ;  /* 0x00000008100c723c */ /* 0x044ff0000000180c */
[----:B0-----:R-:W-:Y:S07]  /*1edc0*/  HMMA.16816.F32 R8, R16, R4, R24 ;  /* 0x000000041008723c */ /* 0x001fee0000001818 */
[----:B------:R-:W-:-:S02]  /*1edd0*/  IMAD.MOV.U32 R16, RZ, RZ, R21 ;  /* 0x000000ffff107224 */ /* 0x000fc400078e0015 */
[----:B------:R-:W-:-:S06]  /*1ede0*/  IMAD.MOV.U32 R17, RZ, RZ, R2 ;  /* 0x000000ffff117224 */ /* 0x000fcc00078e0002 */
[----:B------:R-:W-:Y:S01]  /*1edf0*/  STL.64 [R1+0x950], R12 ;  /* 0x0009500c01007387 */ /* 0x000fe20000100a00 */
[----:B------:R-:W-:Y:S02]  /*1ee00*/  STL.64 [R1+0x958], R14 ;  /* 0x0009580e01007387 */ /* 0x000fe40000100a00 */
[----:B------:R-:W2:Y:S05]  /*1ee10*/  LDL.LU R21, [R1+0x2b60] ;  /* 0x002b600001157983 */ /* 0x000eaa0000300800 */
[----:B------:R-:W-:Y:S01]  /*1ee20*/  STL.64 [R1+0x330], R8 ;  /* 0x0003300801007387 */ /* 0x000fe20000100a00 */
[----:B------:R-:W-:Y:S01]  /*1ee30*/  STL.64 [R1+0x338], R10 ;  /* 0x0003380a01007387 */ /* 0x000fe20000100a00 */
[----:B------:R-:W3:Y:S02]  /*1ee40*/  LDL.LU R2, [R1+0x2b5c] ;  /* 0x002b5c0001027983 */ /* 0x000ee40000300800 */
        /* <DEDUP_REMOVED lines=22> */
[----:B--2---:R-:W-:Y:S02]  /*1efb0*/  IMAD.MOV.U32 R16, RZ, RZ, R21 ;  /* 0x000000ffff107224 */ /* 0x004fe400078e0015 */
[----:B------:R-:W2:Y:S01]  /*1efc0*/  LDL.LU R21, [R1+0x2b38] ;  /* 0x002b380001157983 */ /* 0x000ea20000300800 */
[----:B------:R-:W2:Y:S02]  /*1efd0*/  LDL.LU R22, [R1+0x2b34] ;  /* 0x002b340001167983 */ /* 0x000ea40000300800 */
[----:B------:R3:W-:Y:S02]  /*1efe0*/  STL.64 [R1+0x2ad0], R16 ;  /* 0x002ad01001007387 */ /* 0x0007e40000100a00 */
[----:B---3--:R-:W-:Y:S02]  /*1eff0*/  IMAD.MOV.U32 R17, RZ, RZ, R2 ;  /* 0x000000ffff117224 */ /* 0x008fe400078e0002 */
[----:B----4-:R-:W-:Y:S02]  /*1f000*/  IMAD.MOV.U32 R16, RZ, RZ, R23 ;  /* 0x000000ffff107224 */ /* 0x010fe400078e0017 */
[----:B------:R-:W2:Y:S01]  /*1f010*/  LDL.LU R23, [R1+0x2b30] ;  /* 0x002b300001177983 */ /* 0x000ea20000300800 */
[----:B------:R-:W3:Y:S02]  /*1f020*/  LDL.LU R2, [R1+0x2b2c] ;  /* 0x002b2c0001027983 */ /* 0x000ee40000300800 */
[----:B------:R0:W-:Y:S02]  /*1f030*/  STL.64 [R1+0x2ae8], R16 ;  /* 0x002ae81001007387 */ /* 0x0001e40000100a00 */
[----:B0-----:R-:W-:-:S02]  /*1f040*/  IMAD.MOV.U32 R17, RZ, RZ, R28 ;  /* 0x000000ffff117224 */ /* 0x001fc400078e001c */
[----:B------:R-:W-:Y:S02]  /*1f050*/  IMAD.MOV.U32 R16, RZ, RZ, R3 ;  /* 0x000000ffff107224 */ /* 0x000fe400078e0003 */
[----:B------:R-:W-:Y:S01]  /*1f060*/  IMAD.MOV.U32 R9, RZ, RZ, R7 ;  /* 0x000000ffff097224 */ /* 0x000fe200078e0007 */
[----:B------:R-:W4:Y:S01]  /*1f070*/  LDL.LU R3, [R1+0x2b28] ;  /* 0x002b280001037983 */ /* 0x000f220000300800 */
[----:B------:R-:W2:Y:S02]  /*1f080*/  LDL.LU R28, [R1+0x2b24] ;  /* 0x002b2400011c7983 */ /* 0x000ea40000300800 */
[----:B------:R0:W-:Y:S02]  /*1f090*/  STL.64 [R1+0x2b00], R16 ;  /* 0x002b001001007387 */ /* 0x0001e40000100a00 */
[----:B------:R-:W-:Y:S02]  /*1f0a0*/  IMAD.MOV.U32 R8, RZ, RZ, R29 ;  /* 0x000000ffff087224 */ /* 0x000fe400078e001d */
[----:B------:R-:W2:Y:S03]  /*1f0b0*/  LDL.LU R29, [R1+0x2b20] ;  /* 0x002b2000011d7983 */ /* 0x000ea60000300800 */
[----:B------:R-:W-:Y:S01]  /*1f0c0*/  STL.64 [R1+0x2b08], R8 ;  /* 0x002b080801007387 */ /* 0x000fe20000100a00 */
[----:B0-----:R-:W2:Y:S01]  /*1f0d0*/  LDL.LU.64 R16, [R1+0x220] ;  /* 0x0002200001107983 */ /* 0x001ea20000300a00 */
[----:B------:R-:W2:Y:S03]  /*1f0e0*/  LDL.LU.64 R18, [R1+0x228] ;  /* 0x0002280001127983 */ /* 0x000ea60000300a00 */
[----:B--2---:R-:W-:Y:S01]  /*1f0f0*/  STL.64 [R1+0x2b18], R18 ;  /* 0x002b181201007387 */ /* 0x004fe20000100a00 */
[----:B------:R0:W-:Y:S03]  /*1f100*/  STL.64 [R1+0x2b10], R16 ;  /* 0x002b101001007387 */ /* 0x0001e60000100a00 */
[----:B0-----:R-:W2:Y:S01]  /*1f110*/  LDL.LU.64 R16, [R1+0x230] ;  /* 0x0002300001107983 */ /* 0x001ea20000300a00 */
[----:B------:R-:W2:Y:S02]  /*1f120*/  LDL.LU.64 R18, [R1+0x238] ;  /* 0x0002380001127983 */ /* 0x000ea40000300a00 */
[----:B------:R-:W2:Y:S02]  /*1f130*/  LDL.LU.64 R24, [R1+0x1a0] ;  /* 0x0001a00001187983 */ /* 0x000ea40000300a00 */
[----:B------:R-:W2:Y:S02]  /*1f140*/  LDL.LU.64 R26, [R1+0x1a8] ;  /* 0x0001a800011a7983 */ /* 0x000ea40000300a00 */
[----:B--2---:R-:W-:Y:S01]  /*1f150*/  STL.64 [R1+0x2a68], R26 ;  /* 0x002a681a01007387 */ /* 0x004fe20000100a00 */
[----:B------:R0:W-:Y:S03]  /*1f160*/  STL.64 [R1+0x2a60], R24 ;  /* 0x002a601801007387 */ /* 0x0001e60000100a00 */
[----:B0-----:R-:W2:Y:S01]  /*1f170*/  LDL.LU.64 R24, [R1+0x1b0] ;  /* 0x0001b00001187983 */ /* 0x001ea20000300a00 */
[----:B------:R-:W2:Y:S03]  /*1f180*/  LDL.LU.64 R26, [R1+0x1b8] ;  /* 0x0001b800011a7983 */ /* 0x000ea60000300a00 */
        /* <DEDUP_REMOVED lines=19> */
[----:B------:R-:W2:Y:S02]  /*1f2c0*/  LDL.LU.64 R26, [R1+0x208] ;  /* 0x00020800011a7983 */ /* 0x000ea40000300a00 */
[----:B------:R-:W-:-:S02]  /*1f2d0*/  IMAD.MOV.U32 R8, RZ, RZ, R6 ;  /* 0x000000ffff087224 */ /* 0x000fc400078e0006 */
[----:B------:R-:W-:-:S07]  /*1f2e0*/  IMAD.MOV.U32 R9, RZ, RZ, R0 ;  /* 0x000000ffff097224 */ /* 0x000fce00078e0000 */
[C---:B------:R-:W-:Y:S01]  /*1f2f0*/  HMMA.16816.F32 R8, R20.reuse, R8, R16 ;  /* 0x000000081408723c */ /* 0x040fe20000001810 */
[----:B--2---:R-:W-:Y:S01]  /*1f300*/  STL.64 [R1+0x2af8], R26 ;  /* 0x002af81a01007387 */ /* 0x004fe20000100a00 */
[----:B------:R0:W-:Y:S03]  /*1f310*/  STL.64 [R1+0x2af0], R24 ;  /* 0x002af01801007387 */ /* 0x0001e60000100a00 */
[----:B0-----:R-:W2:Y:S01]  /*1f320*/  LDL.LU.64 R24, [R1+0x210] ;  /* 0x0002100001187983 */ /* 0x001ea20000300a00 */
[----:B------:R-:W2:Y:S02]  /*1f330*/  LDL.LU.64 R26, [R1+0x218] ;  /* 0x00021800011a7983 */ /* 0x000ea40000300a00 */
[----:B------:R0:W-:Y:S02]  /*1f340*/  STL.64 [R1+0x2a30], R4 ;  /* 0x002a300401007387 */ /* 0x0001e40000100a00 */
[----:B0-----:R-:W2:Y:S01]  /*1f350*/  LDL.LU.64 R4, [R1+0x180] ;  /* 0x0001800001047983 */ /* 0x001ea20000300a00 */
[----:B------:R-:W2:Y:S03]  /*1f360*/  LDL.LU.64 R6, [R1+0x188] ;  /* 0x0001880001067983 */ /* 0x000ea60000300a00 */
[----:B--2---:R-:W-:Y:S01]  /*1f370*/  STL.64 [R1+0x2a48], R6 ;  /* 0x002a480601007387 */ /* 0x004fe20000100a00 */
[----:B------:R0:W-:Y:S03]  /*1f380*/  STL.64 [R1+0x2a40], R4 ;  /* 0x002a400401007387 */ /* 0x0001e60000100a00 */
[----:B0-----:R-:W2:Y:S01]  /*1f390*/  LDL.LU.64 R4, [R1+0x190] ;  /* 0x0001900001047983 */ /* 0x001ea20000300a00 */
[----:B------:R-:W2:Y:S02]  /*1f3a0*/  LDL.LU.64 R6, [R1+0x198] ;  /* 0x0001980001067983 */ /* 0x000ea40000300a00 */
[----:B------:R-:W2:Y:S02]  /*1f3b0*/  LDL.LU.64 R12, [R1+0x170] ;  /* 0x00017000010c7983 */ /* 0x000ea40000300a00 */
[----:B------:R-:W2:Y:S01]  /*1f3c0*/  LDL.LU.64 R14, [R1+0x178] ;  /* 0x00017800010e7983 */ /* 0x000ea20000300a00 */
[----:B------:R-:W2:Y:S01]  /*1f3d0*/  LDL.LU.64 R18, [R1+0x2b18] ;  /* 0x002b180001127983 */ /* 0x000ea20000300a00 */
[----:B------:R-:W2:Y:S02]  /*1f3e0*/  LDL.LU.64 R16, [R1+0x2b10] ;  /* 0x002b100001107983 */ /* 0x000ea40000300a00 */
[----:B------:R0:W-:Y:S02]  /*1f3f0*/  STL.64 [R1+0x230], R8 ;  /* 0x0002300801007387 */ /* 0x0001e40000100a00 */
[----:B------:R2:W-:Y:S01]  /*1f400*/  STL.64 [R1+0x238], R10 ;  /* 0x0002380a01007387 */ /* 0x0005e20000100a00 */
        /* <DEDUP_REMOVED lines=74> */
[----:B------:R-:W-:Y:S01]  /*1f8b0*/  STL.64 [R1+0x180], R24 ;  /* 0x0001801801007387 */ /* 0x000fe20000100a00 */
[----:B------:R0:W-:Y:S03]  /*1f8c0*/  STL.64 [R1+0x188], R26 ;  /* 0x0001881a01007387 */ /* 0x0001e60000100a00 */
[----:B0-----:R-:W2:Y:S01]  /*1f8d0*/  LDL.LU.64 R26, [R1+0x2a28] ;  /* 0x002a2800011a7983 */ /* 0x001ea20000300a00 */
[----:B------:R-:W2:Y:S02]  /*1f8e0*/  LDL.LU.64 R24, [R1+0x2a20] ;  /* 0x002a200001187983 */ /* 0x000ea40000300a00 */
[C---:B--2---:R-:W-:Y:S11]  /*1f8f0*/  HMMA.16816.F32 R12, R20.reuse, R24, R12 ;  /* 0x00000018140c723c */ /* 0x044ff6000000180c */
[----:B------:R-:W-:Y:S11]  /*1f900*/  @!UPT UIADD3 URZ, URZ, URZ, URZ ;  /* 0x0000003f3f3ff290 */ /* 0x000ff6000fffe03f */
[----:B------:R-:W-:Y:S01]  /*1f910*/  @!UPT UIADD3 URZ, URZ, URZ, URZ ;  /* 0x0000003f3f3ff290 */ /* 0x000fe2000fffe03f */
[----:B------:R-:W-:Y:S01]  /*1f920*/  STL.64 [R1+0x170], R12 ;  /* 0x0001700c01007387 */ /* 0x000fe20000100a00 */
[----:B------:R0:W-:Y:S03]  /*1f930*/  STL.64 [R1+0x178], R14 ;  /* 0x0001780e01007387 */ /* 0x0001e60000100a00 */
[----:B0-----:R-:W2:Y:S01]  /*1f940*/  LDL.LU.64 R14, [R1+0x2a18] ;  /* 0x002a1800010e7983 */ /* 0x001ea20000300a00 */
[----:B------:R-:W3:Y:S02]  /*1f950*/  LDL.LU.64 R12, [R1+0x2a10] ;  /* 0x002a1000010c7983 */ /* 0x000ee40000300a00 */
[----:B------:R0:W-:Y:S02]  /*1f960*/  STL.64 [R1+0x29c0], R26 ;  /* 0x0029c01a01007387 */ /* 0x0001e40000100a00 */
[----:B------:R-:W2:Y:S01]  /*1f970*/  LDL.LU.64 R24, [R1+0x150] ;  /* 0x0001500001187983 */ /* 0x000ea20000300a00 */
[----:B0-----:R-:W2:Y:S01]  /*1f980*/  LDL.LU.64 R26, [R1+0x158] ;  /* 0x00015800011a7983 */ /* 0x001ea20000300a00 */
[C---:B---3--:R-:W-:Y:S11]  /*1f990*/  HMMA.16816.F32 R8, R20.reuse, R12, R8 ;  /* 0x0000000c1408723c */ /* 0x048ff60000001808 */
[----:B------:R-:W-:Y:S11]  /*1f9a0*/  @!UPT UIADD3 URZ, URZ, URZ, URZ ;  /* 0x0000003f3f3ff290 */ /* 0x000ff6000fffe03f */
[----:B------:R-:W-:Y:S01]  /*1f9b0*/  @!UPT UIADD3 URZ, URZ, URZ, URZ ;  /* 0x0000003f3f3ff290 */ /* 0x000fe2000fffe03f */
[----:B------:R-:W-:Y:S01]  /*1f9c0*/  STL.64 [R1+0x160], R8 ;  /* 0x0001600801007387 */ /* 0x000fe20000100a00 */
[----:B------:R0:W-:Y:S03]  /*1f9d0*/  STL.64 [R1+0x168], R10 ;  /* 0x0001680a01007387 */ /* 0x0001e60000100a00 */
[----:B0-----:R-:W3:Y:S01]  /*1f9e0*/  LDL.LU.64 R10, [R1+0x2a08] ;  /* 0x002a0800010a7983 */ /* 0x001ee20000300a00 */
[----:B------:R-:W3:Y:S02]  /*1f9f0*/  LDL.LU.64 R8, [R1+0x2a00] ;  /* 0x002a000001087983 */ /* 0x000ee40000300a00 */
[----:B--2---:R-:W-:Y:S01]  /*1fa00*/  STL.64 [R1+0x29f0], R14 ;  /* 0x0029f00e01007387 */ /* 0x004fe20000100a00 */
[C---:B---3--:R-:W-:Y:S11]  /*1fa10*/  HMMA.16816.F32 R24, R20.reuse, R8, R24 ;  /* 0x000000081418723c */ /* 0x048ff60000001818 */
[----:B------:R-:W-:Y:S11]  /*1fa20*/  @!UPT UIADD3 URZ, URZ, URZ, URZ ;  /* 0x0000003f3f3ff290 */ /* 0x000ff6000fffe03f */
[----:B------:R-:W-:Y:S01]  /*1fa30*/  @!UPT UIADD3 URZ, URZ, URZ, URZ ;  /* 0x0000003f3f3ff290 */ /* 0x000fe2000fffe03f */
[----:B------:R-:W-:Y:S01]  /*1fa40*/  STL.64 [R1+0x150], R24 ;  /* 0x0001501801007387 */ /* 0x000fe20000100a00 */
[----:B------:R-:W-:Y:S02]  /*1fa50*/  IMAD.MOV.U32 R0, RZ, RZ, R27 ;  /* 0x000000ffff007224 */ /* 0x000fe400078e001b */
[----:B------:R-:W-:Y:S02]  /*1fa60*/  STL [R1+0x158], R26 ;  /* 0x0001581a01007387 */ /* 0x000fe40000100800 */
[----:B------:R0:W-:Y:S02]  /*1fa70*/  STL.64 [R1+0x29f8], R10 ;  /* 0x0029f80a01007387 */ /* 0x0001e40000100a00 */
[----:B0-----:R-:W2:Y:S01]  /*1fa80*/  LDL.64 R10, [R1+0xb8] ;  /* 0x0000b800010a7983 */ /* 0x001ea20000100a00 */
[----:B------:R0:W-:Y:S02]  /*1fa90*/  STL [R1+0x1890], R0 ;  /* 0x0018900001007387 */ /* 0x0001e40000100800 */
[----:B------:R-:W3:Y:S01]  /*1faa0*/  LDL.64 R26, [R1+0x88] ;  /* 0x00008800011a7983 */ /* 0x000ee20000100a00 */
[----:B0-----:R-:W2:Y:S01]  /*1fab0*/  LDL R0, [R1+0x10d0] ;  /* 0x0010d00001007983 */ /* 0x001ea20000100800 */
[----:B------:R-:W-:Y:S01]  /*1fac0*/  HMMA.16816.F32 R4, R20, R4, R16 ;  /* 0x000000041404723c */ /* 0x000fe20000001810 */
[----:B------:R-:W-:-:S02]  /*1fad0*/  IMAD.MOV.U32 R12, RZ, RZ, R29 ;  /* 0x000000ffff0c7224 */ /* 0x000fc400078e001d */
[----:B----4-:R-:W-:Y:S02]  /*1fae0*/  IMAD.MOV.U32 R14, RZ, RZ, R3 ;  /* 0x000000ffff0e7224 */ /* 0x010fe400078e0003 */
[----:B------:R-:W-:Y:S02]  /*1faf0*/  IMAD.MOV.U32 R13, RZ, RZ, R28 ;  /* 0x000000ffff0d7224 */ /* 0x000fe400078e001c */
[----:B------:R-:W-:Y:S11]  /*1fb00*/  IMAD.MOV.U32 R15, RZ, RZ, R2 ;  /* 0x000000ffff0f7224 */ /* 0x000ff600078e0002 */
[----:B------:R-:W-:Y:S06]  /*1fb10*/  @!UPT UIADD3 URZ, URZ, URZ, URZ ;  /* 0x0000003f3f3ff290 */ /* 0x000fec000fffe03f */
[----:B------:R-:W-:Y:S02]  /*1fb20*/  IMAD.MOV.U32 R29, RZ, RZ, R7 ;  /* 0x000000ffff1d7224 */ /* 0x000fe400078e0007 */
[----:B------:R-:W-:Y:S02]  /*1fb30*/  IMAD.MOV.U32 R3, RZ, RZ, R6 ;  /* 0x000000ffff037224 */ /* 0x000fe400078e0006 */
[----:B------:R-:W-:Y:S02]  /*1fb40*/  IMAD.MOV.U32 R28, RZ, RZ, R5 ;  /* 0x000000ffff1c7224 */ /* 0x000fe400078e0005 */
[----:B------:R-:W-:Y:S01]  /*1fb50*/  IMAD.MOV.U32 R2, RZ, RZ, R4 ;  /* 0x000000ffff027224 */ /* 0x000fe200078e0004 */
[----:B--2---:R-:W0:Y:S04]  /*1fb60*/  LDSM.16.MT88.4 R20, [R0+0x4080] ;  /* 0x004080000014783b */ /* 0x004e280000004200 */
[----:B---3--:R1:W-:Y:S01]  /*1fb70*/  STL.64 [R1+0x29d0], R26 ;  /* 0x0029d01a01007387 */ /* 0x0083e20000100a00 */
[----:B------:R-:W2:Y:S02]  /*1fb80*/  LDL.LU R24, [R1+0x10b0] ;  /* 0x0010b00001187983 */ /* 0x000ea40000300800 */
[----:B------:R-:W2:Y:S01]  /*1fb90*/  LDL.LU R25, [R1+0x10b4] ;  /* 0x0010b40001197983 */ /* 0x000ea20000300800 */
[----:B------:R-:W3:Y:S04]  /*1fba0*/  LDSM.16.MT88.4 R16, [R0+0x4000] ;  /* 0x004000000010783b */ /* 0x000ee80000004200 */
[----:B-1----:R-:W2:Y:S01]  /*1fbb0*/  LDL.LU R26, [R1+0x10b8] ;  /* 0x0010b800011a7983 */ /* 0x002ea20000300800 */
[----:B------:R-:W2:Y:S02]  /*1fbc0*/  LDL.LU R27, [R1+0x10bc] ;  /* 0x0010bc00011b7983 */ /* 0x000ea40000300800 */
[----:B------:R-:W-:Y:S02]  /*1fbd0*/  STL [R1+0x18a0], R29 ;  /* 0x0018a01d01007387 */ /* 0x000fe40000100800 */
[----:B------:R-:W-:Y:S01]  /*1fbe0*/  STL [R1+0x189c], R3 ;  /* 0x00189c0301007387 */ /* 0x000fe20000100800 */
[----:B------:R-:W-:Y:S01]  /*1fbf0*/  STL [R1+0x1898], R28 ;  /* 0x0018981c01007387 */ /* 0x000fe20000100800 */
[----:B------:R-:W-:Y:S02]  /*1fc00*/  STL [R1+0x1894], R2 ;  /* 0x0018940201007387 */ /* 0x000fe40000100800 */
[----:B------:R-:W-:Y:S01]  /*1fc10*/  STL [R1+0x28d8], R0 ;  /* 0x0028d80001007387 */ /* 0x000fe20000100800 */
[----:B0-----:R-:W-:Y:S01]  /*1fc20*/  STL.64 [R1+0x28b0], R22 ;  /* 0x0028b01601007387 */ /* 0x001fe20000100a00 */
[----:B------:R0:W-:Y:S03]  /*1fc30*/  STL.64 [R1+0x28a8], R20 ;  /* 0x0028a81401007387 */ /* 0x0001e60000100a00 */
[----:B0-----:R-:W4:Y:S01]  /*1fc40*/  LDL.LU R20, [R1+0x10a0] ;  /* 0x0010a00001147983 */ /* 0x001f220000300800 */
[----:B------:R-:W4:Y:S02]  /*1fc50*/  LDL.LU R21, [R1+0x10a4] ;  /* 0x0010a40001157983 */ /* 0x000f240000300800 */
[----:B------:R-:W2:Y:S02]  /*1fc60*/  LDL.LU R22, [R1+0x10a8] ;  /* 0x0010a80001167983 */ /* 0x000ea40000300800 */
[----:B------:R-:W2:Y:S01]  /*1fc70*/  LDL.LU R23, [R1+0x10ac] ;  /* 0x0010ac0001177983 */ /* 0x000ea20000300800 */
[----:B---3--:R-:W-:Y:S01]  /*1fc80*/  HMMA.16816.F32 R12, R16, R10, R12 ;  /* 0x0000000a100c723c */ /* 0x008fe2000000180c */
[----:B------:R-:W-:-:S02]  /*1fc90*/  IMAD.MOV.U32 R5, RZ, RZ, R10 ;  /* 0x000000ffff057224 */ /* 0x000fc400078e000a */
[----:B------:R-:W-:Y:S11]  /*1fca0*/  IMAD.MOV.U32 R4, RZ, RZ, R11 ;  /* 0x000000ffff047224 */ /* 0x000ff600078e000b */
[----:B------:R-:W-:Y:S10]  /*1fcb0*/  @!UPT UIADD3 URZ, URZ, URZ, URZ ;  /* 0x0000003f3f3ff290 */ /* 0x000ff4000fffe03f */
[----:B------:R-:W-:Y:S01]  /*1fcc0*/  IMAD.MOV.U32 R8, RZ, RZ, R14 ;  /* 0x000000ffff087224 */ /* 0x000fe200078e000e */
[----:B--2---:R0:W-:Y:S01]  /*1fcd0*/  STL.64 [R1+0x29e0], R22 ;  /* 0x0029e01601007387 */ /* 0x0041e20000100a00 */
[----:B----4-:R-:W-:Y:S03]  /*1fce0*/  STL.64 [R1+0x29d8], R20 ;  /* 0x0029d81401007387 */ /* 0x010fe60000100a00 */
[----:B0-----:R-:W2:Y:S01]  /*1fcf0*/  LDL.64 R22, [R1+0xa8] ;  /* 0x0000a80001167983 */ /* 0x001ea20000100a00 */
[----:B------:R-:W3:Y:S02]  /*1fd00*/  LDL.LU.64 R10, [R1+0x29f8] ;  /* 0x0029f800010a7983 */ /* 0x000ee40000300a00 */
[----:B------:R-:W-:Y:S02]  /*1fd10*/  STL.64 [R1+0x10c0], R12 ;  /* 0x0010c00c01007387 */ /* 0x000fe40000100a00 */
[----:B------:R0:W-:Y:S02]  /*1fd20*/  STL.64 [R1+0x10c8], R14 ;  /* 0x0010c80e01007387 */ /* 0x0001e40000100a00 */
[----:B0-----:R-:W4:Y:S01]  /*1fd30*/  LDL.LU.64 R14, [R1+0x29f0] ;  /* 0x0029f000010e7983 */ /* 0x001f220000300a00 */
[----:B------:R0:W-:Y:S02]  /*1fd40*/  STL [R1+0x28e0], R4 ;  /* 0x0028e00401007387 */ /* 0x0001e40000100800 */
[----:B------:R1:W-:Y:S01]  /*1fd50*/  STL [R1+0x28dc], R5 ;  /* 0x0028dc0501007387 */ /* 0x0003e20000100800 */
[----:B0-----:R-:W3:Y:S01]  /*1fd60*/  LDL.LU R4, [R1+0x1090] ;  /* 0x0010900001047983 */ /* 0x001ee20000300800 */
[----:B-1----:R-:W3:Y:S02]  /*1fd70*/  LDL.LU R5, [R1+0x1094] ;  /* 0x0010940001057983 */ /* 0x002ee40000300800 */
[----:B----4-:R-:W-:-:S02]  /*1fd80*/  IMAD.MOV.U32 R6, RZ, RZ, R14 ;  /* 0x000000ffff067224 */ /* 0x010fc400078e000e */
[----:B------:R-:W-:Y:S01]  /*1fd90*/  IMAD.MOV.U32 R7, RZ, RZ, R15 ;  /* 0x000000ffff077224 */ /* 0x000fe200078e000f */
[----:B------:R-:W4:Y:S01]  /*1fda0*/  LDL.LU R14, [R1+0x29ec] ;  /* 0x0029ec00010e7983 */ /* 0x000f220000300800 */
[----:B------:R-:W4:Y:S01]  /*1fdb0*/  LDL.LU R15, [R1+0x29e8] ;  /* 0x0029e800010f7983 */ /* 0x000f220000300800 */
[C---:B--2---:R-:W-:Y:S01]  /*1fdc0*/  HMMA.16816.F32 R24, R16.reuse, R22, R24 ;  /* 0x000000161018723c */ /* 0x044fe20000001818 */
[----:B------:R-:W-:Y:S02]  /*1fdd0*/  STL [R1+0x18a4], R8 ;  /* 0x0018a40801007387 */ /* 0x000fe40000100800 */
[----:B------:R-:W-:Y:S02]  /*1fde0*/  IMAD.MOV.U32 R3, RZ, RZ, R22 ;  /* 0x000000ffff037224 */ /* 0x000fe400078e0016 */
[----:B------:R-:W-:Y:S02]  /*1fdf0*/  IMAD.MOV.U32 R2, RZ, RZ, R23 ;  /* 0x000000ffff027224 */ /* 0x000fe400078e0017 */
[----:B------:R-:W2:Y:S01]  /*1fe00*/  LDL.LU.64 R22, [R1+0x29e0] ;  /* 0x0029e00001167983 */ /* 0x000ea20000300a00 */
[----:B------:R-:W2:Y:S11]  /*1fe10*/  LDL.LU.64 R20, [R1+0x29d8] ;  /* 0x0029d80001147983 */ /* 0x000eb60000300a00 */
[----:B------:R-:W-:Y:S04]  /*1fe20*/  @!UPT UIADD3 URZ, URZ, URZ, URZ ;  /* 0x0000003f3f3ff290 */ /* 0x000fe8000fffe03f */
[----:B------:R-:W-:Y:S01]  /*1fe30*/  STL.64 [R1+0x10b0], R24 ;  /* 0x0010b01801007387 */ /* 0x000fe20000100a00 */
[----:B------:R-:W-:Y:S02]  /*1fe40*/  IMAD.MOV.U32 R13, RZ, RZ, R24 ;  /* 0x000000ffff0d7224 */ /* 0x000fe400078e0018 */
[----:B------:R-:W-:Y:S02]  /*1fe50*/  IMAD.MOV.U32 R9, RZ, RZ, R26 ;  /* 0x000000ffff097224 */ /* 0x000fe400078e001a */
[----:B------:R0:W-:Y:S02]  /*1fe60*/  STL.64 [R1+0x10b8], R26 ;  /* 0x0010b81a01007387 */ /* 0x0001e40000100a00 */
[----:B0-----:R-:W2:Y:S04]  /*1fe70*/  LDL.LU.64 R26, [R1+0x29d0] ;  /* 0x0029d000011a7983 */ /* 0x001ea80000300a00 */
[----:B----4-:R0:W-:Y:S01]  /*1fe80*/  STL.64 [R1+0x2918], R14 ;  /* 0x0029180e01007387 */ /* 0x0101e20000100a00 */
[----:B------:R1:W-:Y:S03]  /*1fe90*/  STL.64 [R1+0x2910], R12 ;  /* 0x0029100c01007387 */ /* 0x0003e60000100a00 */
[----:B0-----:R-:W4:Y:S01]  /*1fea0*/  LDL.64 R14, [R1+0x98] ;  /* 0x00009800010e7983 */ /* 0x001f220000100a00 */
[----:B------:R-:W-:Y:S02]  /*1feb0*/  STL [R1+0x28e8], R2 ;  /* 0x0028e80201007387 */ /* 0x000fe40000100800 */
[----:B------:R-:W-:Y:S02]  /*1fec0*/  STL [R1+0x28e4], R3 ;  /* 0x0028e40301007387 */ /* 0x000fe40000100800 */
[----:B------:R-:W-:Y:S01]  /*1fed0*/  STL [R1+0x18a8], R9 ;  /* 0x0018a80901007387 */ /* 0x000fe20000100800 */
[----:B---3--:R-:W-:Y:S01]  /*1fee0*/  STL [R1+0x2948], R10 ;  /* 0x0029480a01007387 */ /* 0x008fe20000100800 */
[----:B--2---:R-:W-:Y:S01]  /*1fef0*/  HMMA.16816.F32 R4, R16, R26, R4 ;  /* 0x0000001a1004723c */ /* 0x004fe20000001804 */
[----:B-1----:R-:W-:-:S07]  /*1ff00*/  IMAD.MOV.U32 R13, RZ, RZ, R11 ;  /* 0x000000ffff0d7224 */ /* 0x002fce00078e000b */
[C---:B----4-:R-:W-:Y:S11]  /*1ff10*/  HMMA.16816.F32 R20, R16.reuse, R14, R20 ;  /* 0x0000000e1014723c */ /* 0x050ff60000001814 */
[----:B------:R-:W-:Y:S11]  /*1ff20*/  @!UPT UIADD3 URZ, URZ, URZ, URZ ;  /* 0x0000003f3f3ff290 */ /* 0x000ff6000fffe03f */
[----:B------:R-:W-:Y:S01]  /*1ff30*/  @!UPT UIADD3 URZ, URZ, URZ, URZ ;  /* 0x0000003f3f3ff290 */ /* 0x000fe2000fffe03f */
[----:B------:R0:W-:Y:S01]  /*1ff40*/  STL.64 [R1+0x10a0], R20 ;  /* 0x0010a01401007387 */ /* 0x0001e20000100a00 */
[----:B------:R1:W-:Y:S02]  /*1ff50*/  STL.64 [R1+0x10a8], R22 ;  /* 0x0010a81601007387 */ /* 0x0003e40000100a00 */
[----:B0-----:R-:W-:Y:S02]  /*1ff60*/  IMAD.MOV.U32 R20, RZ, RZ, R15 ;  /* 0x000000ffff147224 */ /* 0x001fe400078e000f */
[----:B------:R-:W-:Y:S02]  /*1ff70*/  IMAD.MOV.U32 R21, RZ, RZ, R14 ;  /* 0x000000ffff157224 */ /* 0x000fe400078e000e */
[----:B-1----:R-:W-:Y:S02]  /*1ff80*/  IMAD.MOV.U32 R23, RZ, RZ, R26 ;  /* 0x000000ffff177224 */ /* 0x002fe400078e001a */
[----:B------:R-:W-:Y:S01]  /*1ff90*/  IMAD.MOV.U32 R22, RZ, RZ, R27 ;  /* 0x000000ffff167224 */ /* 0x000fe200078e001b */
[----:B------:R0:W-:Y:S01]  /*1ffa0*/  STL [R1+0x28f0], R20 ;  /* 0x0028f01401007387 */ /* 0x0001e20000100800 */
[----:B------:R1:W-:Y:S02]  /*1ffb0*/  STL [R1+0x28ec], R21 ;  /* 0x0028ec1501007387 */ /* 0x0003e40000100800 */
[----:B------:R-:W-:Y:S02]  /*1ffc0*/  STL.64 [R1+0x1090], R4 ;  /* 0x0010900401007387 */ /* 0x000fe40000100a00 */
[----:B------:R-:W-:Y:S01]  /*1ffd0*/  STL.64 [R1+0x1098], R6 ;  /* 0x0010980601007387 */ /* 0x000fe20000100a00 */
[----:B------:R2:W-:Y:S01]  /*1ffe0*/  STL.64 [R1+0x2960], R22 ;  /* 0x0029601601007387 */ /* 0x0005e20000100a00 */
[----:B------:R-:W3:Y:S02]  /*1fff0*/  LDL.LU R12, [R1+0x1000] ;  /* 0x00100000010c7983 */ /* 0x000ee40000300800 */
[----:B------:R-:W4:Y:S02]  /*20000*/  LDL.LU R11, [R1+0x29c8] ;  /* 0x0029c800010b7983 */ /* 0x000f240000300800 */
[----:B------:R-:W3:Y:S01]  /*20010*/  LDL.LU R14, [R1+0x1008] ;  /* 0x00100800010e7983 */ /* 0x000ee20000300800 */
[----:B------:R-:W3:Y:S01]  /*20020*/  LDL.LU R15, [R1+0x100c] ;  /* 0x00100c00010f7983 */ /* 0x000ee20000300800 */
[----:B------:R-:W3:Y:S02]  /*20030*/  LDL.LU R8, [R1+0x1020] ;  /* 0x0010200001087983 */ /* 0x000ee40000300800 */
[----:B------:R-:W3:Y:S02]  /*20040*/  LDL.LU R9, [R1+0x1024] ;  /* 0x0010240001097983 */ /* 0x000ee40000300800 */
[----:B------:R-:W4:Y:S01]  /*20050*/  LDL.LU R10, [R1+0x1028] ;  /* 0x00102800010a7983 */ /* 0x000f220000300800 */
[----:B0-----:R-:W3:Y:S01]  /*20060*/  LDL.LU R20, [R1+0x1030] ;  /* 0x0010300001147983 */ /* 0x001ee20000300800 */
[----:B-1----:R-:W3:Y:S03]  /*20070*/  LDL.LU R21, [R1+0x1034] ;  /* 0x0010340001157983 */ /* 0x002ee60000300800 */
[----:B--2---:R-:W2:Y:S01]  /*20080*/  LDL.LU R22, [R1+0x1038] ;  /* 0x0010380001167983 */ /* 0x004ea20000300800 */
[----:B------:R-:W2:Y:S02]  /*20090*/  LDL.LU R23, [R1+0x103c] ;  /* 0x00103c0001177983 */ /* 0x000ea40000300800 */
[----:B------:R-:W2:Y:S02]  /*200a0*/  LDL.LU R4, [R1+0x1060] ;  /* 0x0010600001047983 */ /* 0x000ea40000300800 */
[----:B------:R-:W2:Y:S01]  /*200b0*/  LDL.LU R5, [R1+0x1064] ;  /* 0x0010640001057983 */ /* 0x000ea20000300800 */
[----:B------:R-:W2:Y:S01]  /*200c0*/  LDL.LU R6, [R1+0x1068] ;  /* 0x0010680001067983 */ /* 0x000ea20000300800 */
[----:B------:R-:W2:Y:S02]  /*200d0*/  LDL.LU R7, [R1+0x106c] ;  /* 0x00106c0001077983 */ /* 0x000ea40000300800 */
[----:B------:R-:W3:Y:S02]  /*200e0*/  LDL.LU R24, [R1+0x1080] ;  /* 0x0010800001187983 */ /* 0x000ee40000300800 */
[----:B------:R-:W3:Y:S01]  /*200f0*/  LDL.LU R25, [R1+0x1084] ;  /* 0x0010840001197983 */ /* 0x000ee20000300800 */
[----:B------:R-:W3:Y:S01]  /*20100*/  LDL.LU R26, [R1+0x1088] ;  /* 0x00108800011a7983 */ /* 0x000ee20000300800 */
[----:B------:R-:W3:Y:S03]  /*20110*/  LDL.LU R27, [R1+0x108c] ;  /* 0x00108c00011b7983 */ /* 0x000ee60000300800 */
[----:B--2---:R0:W-:Y:S01]  /*20120*/  STL.64 [R1+0x29a8], R6 ;  /* 0x0029a80601007387 */ /* 0x0041e20000100a00 */
[----:B------:R-:W-:Y:S03]  /*20130*/  STL.64 [R1+0x29a0], R4 ;  /* 0x0029a00401007387 */ /* 0x000fe60000100a00 */
[----:B0-----:R-:W2:Y:S04]  /*20140*/  LDL.64 R6, [R1+0x68] ;  /* 0x0000680001067983 */ /* 0x001ea80000100a00 */
[----:B--2---:R0:W-:Y:S04]  /*20150*/  STL.64 [R1+0x29b8], R6 ;  /* 0x0029b80601007387 */ /* 0x0041e80000100a00 */
[----:B0-----:R-:W2:Y:S01]  /*20160*/  LDL.64 R6, [R1+0x78] ;  /* 0x0000780001067983 */ /* 0x001ea20000100a00 */
[----:B------:R0:W-:Y:S02]  /*20170*/  STL.64 [R1+0x2970], R22 ;  /* 0x0029701601007387 */ /* 0x0001e40000100a00 */
[----:B---3--:R-:W-:Y:S01]  /*20180*/  STL.64 [R1+0x2968], R20 ;  /* 0x0029681401007387 */ /* 0x008fe20000100a00 */
[----:B0-----:R-:W3:Y:S04]  /*20190*/  LDL.64 R22, [R1+0x38] ;  /* 0x0000380001167983 */ /* 0x001ee80000100a00 */
[----:B---3--:R0:W-:Y:S04]  /*201a0*/  STL.64 [R1+0x2980], R22 ;  /* 0x0029801601007387 */ /* 0x0081e80000100a00 */
[----:B0-----:R-:W3:Y:S04]  /*201b0*/  LDL.64 R22, [R1+0x48] ;  /* 0x0000480001167983 */ /* 0x001ee80000100a00 */
[----:B---3--:R0:W-:Y:S04]  /*201c0*/  STL.64 [R1+0x2998], R22 ;  /* 0x0029981601007387 */ /* 0x0081e80000100a00 */
[----:B0-----:R-:W3:Y:S04]  /*201d0*/  LDL.64 R22, [R1+0x58] ;  /* 0x0000580001167983 */ /* 0x001ee80000100a00 */
[----:B---3--:R0:W-:Y:S01]  /*201e0*/  STL.64 [R1+0x29b0], R22 ;  /* 0x0029b01601007387 */ /* 0x0081e20000100a00 */
[----:B------:R-:W3:Y:S02]  /*201f0*/  LDL.LU R20, [R1+0x1070] ;  /* 0x0010700001147983 */ /* 0x000ee40000300800 */
[----:B------:R-:W3:Y:S01]  /*20200*/  LDL.LU R21, [R1+0x1074] ;  /* 0x0010740001157983 */ /* 0x000ee20000300800 */
[----:B0-----:R-:W3:Y:S01]  /*20210*/  LDL.LU R22, [R1+0x1078] ;  /* 0x0010780001167983 */ /* 0x001ee20000300800 */
[----:B------:R-:W3:Y:S02]  /*20220*/  LDL.LU R23, [R1+0x107c] ;  /* 0x00107c0001177983 */ /* 0x000ee40000300800 */
[----:B----4-:R0:W-:Y:S02]  /*20230*/  STL.64 [R1+0x2958], R10 ;  /* 0x0029580a01007387 */ /* 0x0101e40000100a00 */
[----:B------:R1:W-:Y:S01]  /*20240*/  STL.64 [R1+0x2950], R8 ;  /* 0x0029500801007387 */ /* 0x0003e20000100a00 */
[----:B0-----:R-:W4:Y:S04]  /*20250*/  LDL.64 R10, [R1+0x28] ;  /* 0x00002800010a7983 */ /* 0x001f280000100a00 */
[----:B----4-:R0:W-:Y:S01]  /*20260*/  STL.64 [R1+0x2978], R10 ;  /* 0x0029780a01007387 */ /* 0x0101e20000100a00 */
[----:B-1----:R-:W4:Y:S02]  /*20270*/  LDL.LU R8, [R1+0x1040] ;  /* 0x0010400001087983 */ /* 0x002f240000300800 */
[----:B------:R-:W4:Y:S01]  /*20280*/  LDL.LU R9, [R1+0x1044] ;  /* 0x0010440001097983 */ /* 0x000f220000300800 */
[----:B0-----:R-:W3:Y:S01]  /*20290*/  LDL.LU R10, [R1+0x1048] ;  /* 0x00104800010a7983 */ /* 0x001ee20000300800 */
[----:B------:R-:W3:Y:S01]  /*202a0*/  LDL.LU R11, [R1+0x104c] ;  /* 0x00104c00010b7983 */ /* 0x000ee20000300800 */
[----:B--2---:R-:W-:Y:S02]  /*202b0*/  HMMA.16816.F32 R24, R16, R6, R24 ;  /* 0x000000061018723c */ /* 0x004fe40000001818 */
[----:B---3--:R-:W-:Y:S01]  /*202c0*/  STL.64 [R1+0x2990], R10 ;  /* 0x0029900a01007387 */ /* 0x008fe20000100a00 */
[----:B----4-:R0:W-:Y:S03]  /*202d0*/  STL.64 [R1+0x2988], R8 ;  /* 0x0029880801007387 */ /* 0x0101e60000100a00 */
[----:B0-----:R-:W2:Y:S01]  /*202e0*/  LDL.LU R8, [R1+0x1050] ;  /* 0x0010500001087983 */ /* 0x001ea20000300800 */
[----:B------:R-:W2:Y:S02]  /*202f0*/  LDL.LU R9, [R1+0x1054] ;  /* 0x0010540001097983 */ /* 0x000ea40000300800 */
[----:B------:R-:W2:Y:S02]  /*20300*/  LDL.LU R10, [R1+0x1058] ;  /* 0x00105800010a7983 */ /* 0x000ea40000300800 */
[----:B------:R-:W2:Y:S01]  /*20310*/  LDL.LU R11, [R1+0x105c] ;  /* 0x00105c00010b7983 */ /* 0x000ea20000300800 */
[----:B------:R0:W-:Y:S01]  /*20320*/  STL.64 [R1+0x2928], R14 ;  /* 0x0029280e01007387 */ /* 0x0001e20000100a00 */
[----:B------:R-:W-:Y:S03]  /*20330*/  STL.64 [R1+0x2920], R12 ;  /* 0x0029200c01007387 */ /* 0x000fe60000100a00 */
[----:B0-----:R-:W3:Y:S04]  /*20340*/  LDL.64 R14, [R1+0x8] ;  /* 0x00000800010e7983 */ /* 0x001ee80000100a00 */
[----:B---3--:R0:W-:Y:S04]  /*20350*/  STL.64 [R1+0x2940], R14 ;  /* 0x0029400e01007387 */ /* 0x0081e80000100a00 */
[----:B0-----:R-:W3:Y:S01]  /*20360*/  LDL.64 R14, [R1+0x18] ;  /* 0x00001800010e7983 */ /* 0x001ee20000100a00 */
[----:B------:R0:W-:Y:S02]  /*20370*/  STL.64 [R1+0x1080], R24 ;  /* 0x0010801801007387 */ /* 0x0001e40000100a00 */
[----:B------:R1:W-:Y:S02]  /*20380*/  STL.64 [R1+0x1088], R26 ;  /* 0x0010881a01007387 */ /* 0x0003e40000100a00 */
[----:B0-----:R-:W-:Y:S01]  /*20390*/  IMAD.MOV.U32 R25, RZ, RZ, R6 ;  /* 0x000000ffff197224 */ /* 0x001fe200078e0006 */
[----:B-1----:R-:W4:Y:S01]  /*203a0*/  LDL.LU.64 R26, [R1+0x29c0] ;  /* 0x0029c000011a7983 */ /* 0x002f220000300a00 */
[----:B------:R-:W-:-:S02]  /*203b0*/  IMAD.MOV.U32 R24, RZ, RZ, R7 ;  /* 0x000000ffff187224 */ /* 0x000fc400078e0007 */
[----:B------:R-:W2:Y:S02]  /*203c0*/  LDL.LU.64 R6, [R1+0x29b8] ;  /* 0x0029b80001067983 */ /* 0x000ea40000300a00 */
[C---:B--2---:R-:W-:Y:S01]  /*203d0*/  HMMA.16816.F32 R20, R16.reuse, R6, R20 ;  /* 0x000000061014723c */ /* 0x044fe20000001814 */
[----:B----4-:R-:W-:Y:S01]  /*203e0*/  STL.64 [R1+0x2938], R26 ;  /* 0x0029381a01007387 */ /* 0x010fe20000100a00 */
[----:B------:R0:W-:Y:S02]  /*203f0*/  STL.64 [R1+0x2930], R24 ;  /* 0x0029301801007387 */ /* 0x0001e40000100a00 */
[----:B------:R-:W-:Y:S02]  /*20400*/  IMAD.MOV.U32 R29, RZ, RZ, R6 ;  /* 0x000000ffff1d7224 */ /* 0x000fe400078e0006 */
[----:B------:R-:W-:Y:S01]  /*20410*/  IMAD.MOV.U32 R28, RZ, RZ, R7 ;  /* 0x000000ffff1c7224 */ /* 0x000fe200078e0007 */
[----:B0-----:R-:W2:Y:S01]  /*20420*/  LDL.LU R24, [R1+0x1010] ;  /* 0x0010100001187983 */ /* 0x001ea20000300800 */
[----:B------:R-:W2:Y:S02]  /*20430*/  LDL.LU R25, [R1+0x1014] ;  /* 0x0010140001197983 */ /* 0x000ea40000300800 */
[----:B------:R-:W2:Y:S02]  /*20440*/  LDL.LU R26, [R1+0x1018] ;  /* 0x00101800011a7983 */ /* 0x000ea40000300800 */
[----:B------:R-:W2:Y:S11]  /*20450*/  LDL.LU R27, [R1+0x101c] ;  /* 0x00101c00011b7983 */ /* 0x000eb60000300800 */
[----:B------:R-:W-:Y:S01]  /*20460*/  STL.64 [R1+0x1070], R20 ;  /* 0x0010701401007387 */ /* 0x000fe20000100a00 */
[----:B------:R0:W-:Y:S03]  /*20470*/  STL.64 [R1+0x1078], R22 ;  /* 0x0010781601007387 */ /* 0x0001e60000100a00 */
[----:B0-----:R-:W4:Y:S01]  /*20480*/  LDL.LU.64 R22, [R1+0x29b0] ;  /* 0x0029b00001167983 */ /* 0x001f220000300a00 */
[----:B------:R-:W4:Y:S02]  /*20490*/  LDL.LU.64 R6, [R1+0x29a8] ;  /* 0x0029a80001067983 */ /* 0x000f240000300a00 */
[----:B------:R-:W4:Y:S02]  /*204a0*/  LDL.LU.64 R4, [R1+0x29a0] ;  /* 0x0029a00001047983 */ /* 0x000f240000300a00 */
[C---:B----4-:R-:W-:Y:S11]  /*204b0*/  HMMA.16816.F32 R4, R16.reuse, R22, R4 ;  /* 0x000000161004723c */ /* 0x050ff60000001804 */
[----:B------:R-:W-:Y:S11]  /*204c0*/  @!UPT UIADD3 URZ, URZ, URZ, URZ ;  /* 0x0000003f3f3ff290 */ /* 0x000ff6000fffe03f */
[----:B------:R-:W-:Y:S01]  /*204d0*/  @!UPT UIADD3 URZ, URZ, URZ, URZ ;  /* 0x0000003f3f3ff290 */ /* 0x000fe2000fffe03f */
[----:B------:R-:W-:Y:S01]  /*204e0*/  STL.64 [R1+0x1060], R4 ;  /* 0x0010600401007387 */ /* 0x000fe20000100a00 */
[----:B------:R0:W-:Y:S02]  /*204f0*/  STL.64 [R1+0x1068], R6 ;  /* 0x0010680601007387 */ /* 0x0001e40000100a00 */
[----:B0-----:R-:W-:Y:S02]  /*20500*/  IMAD.MOV.U32 R7, RZ, RZ, R22 ;  /* 0x000000ffff077224 */ /* 0x001fe400078e0016 */
[----:B------:R-:W-:Y:S02]  /*20510*/  IMAD.MOV.U32 R6, RZ, RZ, R23 ;  /* 0x000000ffff067224 */ /* 0x000fe400078e0017 */
[----:B------:R-:W4:Y:S02]  /*20520*/  LDL.LU.64 R22, [R1+0x2998] ;  /* 0x0029980001167983 */ /* 0x000f240000300a00 */
[----:B----4-:R-:W-:Y:S01]  /*20530*/  HMMA.16816.F32 R8, R16, R22, R8 ;  /* 0x000000161008723c */ /* 0x010fe20000001808 */
[----:B------:R-:W-:-:S02]  /*20540*/  IMAD.MOV.U32 R5, RZ, RZ, R22 ;  /* 0x000000ffff057224 */ /* 0x000fc400078e0016 */
[----:B------:R-:W-:Y:S11]  /*20550*/  IMAD.MOV.U32 R0, RZ, RZ, R23 ;  /* 0x000000ffff007224 */ /* 0x000ff600078e0017 */
[----:B------:R-:W-:Y:S09]  /*20560*/  @!UPT UIADD3 URZ, URZ, URZ, URZ ;  /* 0x0000003f3f3ff290 */ /* 0x000ff2000fffe03f */
[----:B------:R-:W-:Y:S01]  /*20570*/  STL.64 [R1+0x1050], R8 ;  /* 0x0010500801007387 */ /* 0x000fe20000100a00 */
[----:B------:R0:W-:Y:S03]  /*20580*/  STL.64 [R1+0x1058], R10 ;  /* 0x0010580a01007387 */ /* 0x0001e60000100a00 */
[----:B0-----:R-:W4:Y:S01]  /*20590*/  LDL.LU.64 R10, [R1+0x2990] ;  /* 0x00299000010a7983 */ /* 0x001f220000300a00 */
[----:B------:R-:W4:Y:S02]  /*205a0*/  LDL.LU.64 R8, [R1+0x2988] ;  /* 0x0029880001087983 */ /* 0x000f240000300a00 */
        /* <DEDUP_REMOVED lines=10> */
[----:B------:R-:W-:Y:S01]  /*20650*/  STL.64 [R1+0x2908], R6 ;  /* 0x0029080601007387 */ /* 0x000fe20000100a00 */
[----:B------:R0:W-:Y:S04]  /*20660*/  STL.64 [R1+0x2900], R4 ;  /* 0x0029000401007387 */ /* 0x0001e80000100a00 */
[----:B0-----:R-:W2:Y:S01]  /*20670*/  LDL.LU R4, [R1+0xff0] ;  /* 0x000ff00001047983 */ /* 0x001ea20000300800 */
[----:B------:R-:W2:Y:S02]  /*20680*/  LDL.LU R5, [R1+0xff4] ;  /* 0x000ff40001057983 */ /* 0x000ea40000300800 */
[----:B------:R-:W2:Y:S02]  /*20690*/  LDL.LU R6, [R1+0xff8] ;  /* 0x000ff80001067983 */ /* 0x000ea40000300800 */
[----:B------:R-:W2:Y:S01]  /*206a0*/  LDL.LU R7, [R1+0xffc] ;  /* 0x000ffc0001077983 */ /* 0x000ea20000300800 */
[C---:B----4-:R-:W-:Y:S01]  /*206b0*/  HMMA.16816.F32 R20, R16.reuse, R10, R20 ;  /* 0x0000000a1014723c */ /* 0x050fe20000001814 */
[----:B------:R-:W-:Y:S11]  /*206c0*/  IMAD.MOV.U32 R2, RZ, RZ, R11 ;  /* 0x000000ffff027224 */ /* 0x000ff600078e000b */
[----:B------:R-:W-:Y:S11]  /*206d0*/  @!UPT UIADD3 URZ, URZ, URZ, URZ ;  /* 0x0000003f3f3ff290 */ /* 0x000ff6000fffe03f */
[----:B------:R0:W-:Y:S01]  /*206e0*/  STL.64 [R1+0x1030], R20 ;  /* 0x0010301401007387 */ /* 0x0001e20000100a00 */
[----:B------:R1:W-:Y:S02]  /*206f0*/  STL.64 [R1+0x1038], R22 ;  /* 0x0010381601007387 */ /* 0x0003e40000100a00 */
[----:B0-----:R-:W-:Y:S01]  /*20700*/  IMAD.MOV.U32 R21, RZ, RZ, R10 ;  /* 0x000000ffff157224 */ /* 0x001fe200078e000a */
[----:B-1----:R-:W4:Y:S01]  /*20710*/  LDL.LU.64 R22, [R1+0x2960] ;  /* 0x0029600001167983 */ /* 0x002f220000300a00 */
[----:B------:R-:W3:Y:S02]  /*20720*/  LDL.LU.64 R10, [R1+0x2958] ;  /* 0x00295800010a7983 */ /* 0x000ee40000300a00 */
[----:B------:R-:W3:Y:S02]  /*20730*/  LDL.LU.64 R8, [R1+0x2950] ;  /* 0x0029500001087983 */ /* 0x000ee40000300a00 */
[C---:B---3--:R-:W-:Y:S11]  /*20740*/  HMMA.16816.F32 R8, R16.reuse, R14, R8 ;  /* 0x0000000e1008723c */ /* 0x048ff60000001808 */
[----:B------:R-:W-:Y:S11]  /*20750*/  @!UPT UIADD3 URZ, URZ, URZ, URZ ;  /* 0x0000003f3f3ff290 */ /* 0x000ff6000fffe03f */
[----:B------:R-:W-:Y:S01]  /*20760*/  @!UPT UIADD3 URZ, URZ, URZ, URZ ;  /* 0x0000003f3f3ff290 */ /* 0x000fe2000fffe03f */
[----:B------:R0:W-:Y:S01]  /*20770*/  STL.64 [R1+0x1020], R8 ;  /* 0x0010200801007387 */ /* 0x0001e20000100a00 */
[----:B------:R1:W-:Y:S02]  /*20780*/  STL.64 [R1+0x1028], R10 ;  /* 0x0010280a01007387 */ /* 0x0003e40000100a00 */
[----:B0-----:R-:W-:Y:S01]  /*20790*/  IMAD.MOV.U32 R9, RZ, RZ, R14 ;  /* 0x000000ffff097224 */ /* 0x001fe200078e000e */
[----:B-1----:R-:W3:Y:S01]  /*207a0*/  LDL.LU R10, [R1+0x2948] ;  /* 0x00294800010a7983 */ /* 0x002ee20000300800 */
[----:B------:R-:W-:Y:S02]  /*207b0*/  IMAD.MOV.U32 R8, RZ, RZ, R15 ;  /* 0x000000ffff087224 */ /* 0x000fe400078e000f */
        /* <DEDUP_REMOVED lines=27> */
[----:B---3--:R0:W-:Y:S02]  /*20970*/  STL.64 [R1+0x2780], R12 ;  /* 0x0027800c01007387 */ /* 0x0081e40000100a00 */
[----:B0-----:R-:W3:Y:S01]  /*20980*/  LDL.LU R12, [R1+0x860] ;  /* 0x00086000010c7983 */ /* 0x001ee20000300800 */
[----:B------:R-:W3:Y:S02]  /*20990*/  LDL.LU R13, [R1+0x864] ;  /* 0x00086400010d7983 */ /* 0x000ee40000300800 */
[----:B------:R-:W2:Y:S02]  /*209a0*/  LDL.LU R14, [R1+0x868] ;  /* 0x00086800010e7983 */ /* 0x000ea40000300800 */
[----:B------:R-:W-:-:S02]  /*209b0*/  IMAD.MOV.U32 R15, RZ, RZ, R10 ;  /* 0x000000ffff0f7224 */ /* 0x000fc400078e000a */
[----:B------:R-:W4:Y:S04]  /*209c0*/  LDL.LU R10, [R1+0x28f8] ;  /* 0x0028f800010a7983 */ /* 0x000f280000300800 */
[----:B--2---:R0:W-:Y:S01]  /*209d0*/  STL.64 [R1+0x2798], R14 ;  /* 0x0027980e01007387 */ /* 0x0041e20000100a00 */
[----:B---3--:R1:W-:Y:S02]  /*209e0*/  STL.64 [R1+0x2790], R12 ;  /* 0x0027900c01007387 */ /* 0x0083e40000100a00 */
[----:B0-----:R-:W-:Y:S02]  /*209f0*/  IMAD.MOV.U32 R14, RZ, RZ, R11 ;  /* 0x000000ffff0e7224 */ /* 0x001fe400078e000b */
[----:B------:R-:W-:Y:S01]  /*20a00*/  IMAD.MOV.U32 R15, RZ, RZ, R20 ;  /* 0x000000ffff0f7224 */ /* 0x000fe200078e0014 */
[----:B------:R-:W4:Y:S01]  /*20a10*/  LDL.LU R11, [R1+0x28f4] ;  /* 0x0028f400010b7983 */ /* 0x000f220000300800 */
[----:B------:R-:W2:Y:S03]  /*20a20*/  LDL.LU R20, [R1+0x28f0] ;  /* 0x0028f00001147983 */ /* 0x000ea60000300800 */
[----:B------:R0:W-:Y:S01]  /*20a30*/  STL.64 [R1+0x27b0], R14 ;  /* 0x0027b00e01007387 */ /* 0x0001e20000100a00 */
[----:B-1----:R-:W4:Y:S02]  /*20a40*/  LDL.LU R12, [R1+0xfe0] ;  /* 0x000fe000010c7983 */ /* 0x002f240000300800 */
[----:B------:R-:W4:Y:S01]  /*20a50*/  LDL.LU R13, [R1+0xfe4] ;  /* 0x000fe400010d7983 */ /* 0x000f220000300800 */
[----:B0-----:R-:W4:Y:S01]  /*20a60*/  LDL.LU R14, [R1+0xfe8] ;  /* 0x000fe800010e7983 */ /* 0x001f220000300800 */
[----:B------:R-:W4:Y:S02]  /*20a70*/  LDL.LU R15, [R1+0xfec] ;  /* 0x000fec00010f7983 */ /* 0x000f240000300800 */
[----:B----4-:R-:W-:Y:S11]  /*20a80*/  HMMA.16816.F32 R12, R16, R10, R12 ;  /* 0x0000000a100c723c */ /* 0x010ff6000000180c */
[----:B------:R-:W-:Y:S11]  /*20a90*/  @!UPT UIADD3 URZ, URZ, URZ, URZ ;  /* 0x0000003f3f3ff290 */ /* 0x000ff6000fffe03f */
[----:B------:R-:W-:Y:S01]  /*20aa0*/  @!UPT UIADD3 URZ, URZ, URZ, URZ ;  /* 0x0000003f3f3ff290 */ /* 0x000fe2000fffe03f */
[----:B------:R-:W-:Y:S01]  /*20ab0*/  STL.64 [R1+0xfe0], R12 ;  /* 0x000fe00c01007387 */ /* 0x000fe20000100a00 */
[----:B------:R0:W-:Y:S02]  /*20ac0*/  STL.64 [R1+0xfe8], R14 ;  /* 0x000fe80e01007387 */ /* 0x0001e40000100a00 */
[----:B0-----:R-:W-:Y:S02]  /*20ad0*/  IMAD.MOV.U32 R14, RZ, RZ, R9 ;  /* 0x000000ffff0e7224 */ /* 0x001fe400078e0009 */
[----:B------:R-:W-:-:S05]  /*20ae0*/  IMAD.MOV.U32 R15, RZ, RZ, R8 ;  /* 0x000000ffff0f7224 */ /* 0x000fca00078e0008 */
[----:B------:R-:W-:Y:S01]  /*20af0*/  STL.64 [R1+0x27c8], R14 ;  /* 0x0027c80e01007387 */ /* 0x000fe20000100a00 */
[----:B------:R0:W-:Y:S02]  /*20b00*/  STL.64 [R1+0x2778], R10 ;  /* 0x0027780a01007387 */ /* 0x0001e40000100a00 */
[----:B------:R-:W3:Y:S02]  /*20b10*/  LDL.LU R8, [R1+0x850] ;  /* 0x0008500001087983 */ /* 0x000ee40000300800 */
[----:B------:R-:W3:Y:S01]  /*20b20*/  LDL.LU R9, [R1+0x854] ;  /* 0x0008540001097983 */ /* 0x000ee20000300800 */
[----:B0-----:R-:W4:Y:S01]  /*20b30*/  LDL.LU R10, [R1+0x858] ;  /* 0x00085800010a7983 */ /* 0x001f220000300800 */
[----:B------:R-:W4:Y:S02]  /*20b40*/  LDL.LU R11, [R1+0x85c] ;  /* 0x00085c00010b7983 */ /* 0x000f240000300800 */
[----:B------:R-:W-:Y:S02]  /*20b50*/  IMAD.MOV.U32 R14, RZ, RZ, R21 ;  /* 0x000000ffff0e7224 */ /* 0x000fe400078e0015 */
[----:B------:R-:W-:Y:S01]  /*20b60*/  IMAD.MOV.U32 R15, RZ, RZ, R2 ;  /* 0x000000ffff0f7224 */ /* 0x000fe200078e0002 */
[----:B------:R-:W2:Y:S01]  /*20b70*/  LDL.LU R21, [R1+0x28ec] ;  /* 0x0028ec0001157983 */ /* 0x000ea20000300800 */
[----:B------:R-:W2:Y:S03]  /*20b80*/  LDL.LU R2, [R1+0x28e8] ;  /* 0x0028e80001027983 */ /* 0x000ea60000300800 */
[----:B------:R-:W-:Y:S04]  /*20b90*/  STL.64 [R1+0x27e0], R14 ;  /* 0x0027e00e01007387 */ /* 0x000fe80000100a00 */
[----:B----4-:R-:W-:Y:S01]  /*20ba0*/  STL.64 [R1+0x27a8], R10 ;  /* 0x0027a80a01007387 */ /* 0x010fe20000100a00 */
[----:B---3--:R0:W-:Y:S03]  /*20bb0*/  STL.64 [R1+0x27a0], R8 ;  /* 0x0027a00801007387 */ /* 0x0081e60000100a00 */
[----:B0-----:R-:W3:Y:S01]  /*20bc0*/  LDL.LU R8, [R1+0x870] ;  /* 0x0008700001087983 */ /* 0x001ee20000300800 */
[----:B------:R-:W3:Y:S02]  /*20bd0*/  LDL.LU R9, [R1+0x874] ;  /* 0x0008740001097983 */ /* 0x000ee40000300800 */
[----:B------:R-:W4:Y:S02]  /*20be0*/  LDL.LU R10, [R1+0x878] ;  /* 0x00087800010a7983 */ /* 0x000f240000300800 */
[----:B------:R-:W4:Y:S02]  /*20bf0*/  LDL.LU R11, [R1+0x87c] ;  /* 0x00087c00010b7983 */ /* 0x000f240000300800 */
[----:B------:R-:W-:-:S02]  /*20c00*/  IMAD.MOV.U32 R14, RZ, RZ, R3 ;  /* 0x000000ffff0e7224 */ /* 0x000fc400078e0003 */
        /* <DEDUP_REMOVED lines=25> */
[----:B------:R0:W-:Y:S02]  /*20da0*/  STL.64 [R1+0x2828], R14 ;  /* 0x0028280e01007387 */ /* 0x0001e40000100a00 */
[----:B0-----:R-:W-:Y:S02]  /*20db0*/  IMAD.MOV.U32 R14, RZ, RZ, R29 ;  /* 0x000000ffff0e7224 */ /* 0x001fe400078e001d */
[----:B------:R-:W-:-:S05]  /*20dc0*/  IMAD.MOV.U32 R15, RZ, RZ, R28 ;  /* 0x000000ffff0f7224 */ /* 0x000fca00078e001c */
        /* <DEDUP_REMOVED lines=8> */
[----:B------:R-:W-:-:S05]  /*20e50*/  IMAD.MOV.U32 R15, RZ, RZ, R24 ;  /* 0x000000ffff0f7224 */ /* 0x000fca00078e0018 */
[----:B------:R-:W-:Y:S04]  /*20e60*/  STL.64 [R1+0x2858], R14 ;  /* 0x0028580e01007387 */ /* 0x000fe80000100a00 */
[----:B----4-:R-:W-:Y:S01]  /*20e70*/  STL.64 [R1+0x2808], R10 ;  /* 0x0028080a01007387 */ /* 0x010fe20000100a00 */
[----:B---3--:R0:W-:Y:S03]  /*20e80*/  STL.64 [R1+0x2800], R8 ;  /* 0x0028000801007387 */ /* 0x0081e60000100a00 */
[----:B0-----:R-:W3:Y:S01]  /*20e90*/  LDL.LU R8, [R1+0x8b0] ;  /* 0x0008b00001087983 */ /* 0x001ee20000300800 */
[----:B------:R-:W3:Y:S02]  /*20ea0*/  LDL.LU R9, [R1+0x8b4] ;  /* 0x0008b40001097983 */ /* 0x000ee40000300800 */
[----:B------:R-:W-:-:S02]  /*20eb0*/  IMAD.MOV.U32 R14, RZ, RZ, R23 ;  /* 0x000000ffff0e7224 */ /* 0x000fc400078e0017 */
[----:B------:R-:W-:Y:S02]  /*20ec0*/  IMAD.MOV.U32 R15, RZ, RZ, R22 ;  /* 0x000000ffff0f7224 */ /* 0x000fe400078e0016 */
[----:B--2---:R-:W-:Y:S02]  /*20ed0*/  IMAD.MOV.U32 R10, RZ, RZ, R6 ;  /* 0x000000ffff0a7224 */ /* 0x004fe400078e0006 */
[----:B------:R-:W-:Y:S01]  /*20ee0*/  IMAD.MOV.U32 R11, RZ, RZ, R7 ;  /* 0x000000ffff0b7224 */ /* 0x000fe200078e0007 */
[----:B------:R-:W2:Y:S01]  /*20ef0*/  LDL.LU R6, [R1+0x28cc] ;  /* 0x0028cc0001067983 */ /* 0x000ea20000300800 */
[----:B------:R-:W4:Y:S02]  /*20f00*/  LDL.LU R7, [R1+0x28c8] ;  /* 0x0028c80001077983 */ /* 0x000f240000300800 */
[----:B------:R0:W-:Y:S01]  /*20f10*/  STL.64 [R1+0x2870], R14 ;  /* 0x0028700e01007387 */ /* 0x0001e20000100a00 */
[----:B------:R-:W-:Y:S01]  /*20f20*/  STL.64 [R1+0x2820], R10 ;  /* 0x0028200a01007387 */ /* 0x000fe20000100a00 */
[----:B0-----:R-:W-:-:S02]  /*20f30*/  IMAD.MOV.U32 R14, RZ, RZ, R21 ;  /* 0x000000ffff0e7224 */ /* 0x001fc400078e0015 */
[----:B------:R-:W-:Y:S01]  /*20f40*/  IMAD.MOV.U32 R15, RZ, RZ, R20 ;  /* 0x000000ffff0f7224 */ /* 0x000fe200078e0014 */
[----:B---3--:R0:W-:Y:S04]  /*20f50*/  STL.64 [R1+0x2818], R8 ;  /* 0x0028180801007387 */ /* 0x0081e80000100a00 */
[----:B0-----:R-:W3:Y:S01]  /*20f60*/  LDL.LU R8, [R1+0x8c0] ;  /* 0x0008c00001087983 */ /* 0x001ee20000300800 */
[----:B------:R-:W3:Y:S02]  /*20f70*/  LDL.LU R9, [R1+0x8c4] ;  /* 0x0008c40001097983 */ /* 0x000ee40000300800 */
[----:B------:R-:W2:Y:S02]  /*20f80*/  LDL.LU R10, [R1+0x8c8] ;  /* 0x0008c800010a7983 */ /* 0x000ea40000300800 */
[----:B------:R-:W2:Y:S01]  /*20f90*/  LDL.LU R11, [R1+0x8cc] ;  /* 0x0008cc00010b7983 */ /* 0x000ea20000300800 */
[----:B------:R0:W-:Y:S01]  /*20fa0*/  STL.64 [R1+0x2888], R14 ;  /* 0x0028880e01007387 */ /* 0x0001e20000100a00 */
[----:B------:R-:W2:Y:S02]  /*20fb0*/  LDL.LU R12, [R1+0x910] ;  /* 0x00091000010c7983 */ /* 0x000ea40000300800 */
[----:B------:R-:W2:Y:S01]  /*20fc0*/  LDL.LU R13, [R1+0x914] ;  /* 0x00091400010d7983 */ /* 0x000ea20000300800 */
[----:B0-----:R-:W2:Y:S01]  /*20fd0*/  LDL.LU R14, [R1+0x918] ;  /* 0x00091800010e7983 */ /* 0x001ea20000300800 */
[----:B------:R-:W2:Y:S02]  /*20fe0*/  LDL.LU R15, [R1+0x91c] ;  /* 0x00091c00010f7983 */ /* 0x000ea40000300800 */
[----:B------:R-:W3:Y:S02]  /*20ff0*/  LDL.LU R20, [R1+0x940] ;  /* 0x0009400001147983 */ /* 0x000ee40000300800 */
[----:B------:R-:W3:Y:S01]  /*21000*/  LDL.LU R21, [R1+0x944] ;  /* 0x0009440001157983 */ /* 0x000ee20000300800 */
[----:B------:R-:W3:Y:S01]  /*21010*/  LDL.LU R22, [R1+0x948] ;  /* 0x0009480001167983 */ /* 0x000ee20000300800 */
[----:B------:R-:W3:Y:S03]  /*21020*/  LDL.LU R23, [R1+0x94c] ;  /* 0x00094c0001177983 */ /* 0x000ee60000300800 */
[----:B--2---:R-:W-:Y:S01]  /*21030*/  STL.64 [R1+0x28a0], R14 ;  /* 0x0028a00e01007387 */ /* 0x004fe20000100a00 */
[----:B------:R0:W-:Y:S03]  /*21040*/  STL.64 [R1+0x2898], R12 ;  /* 0x0028980c01007387 */ /* 0x0001e60000100a00 */
[----:B0-----:R-:W2:Y:S01]  /*21050*/  LDL.LU R12, [R1+0x920] ;  /* 0x00092000010c7983 */ /* 0x001ea20000300800 */
[----:B------:R-:W2:Y:S02]  /*21060*/  LDL.LU R13, [R1+0x924] ;  /* 0x00092400010d7983 */ /* 0x000ea40000300800 */
[----:B------:R-:W2:Y:S02]  /*21070*/  LDL.LU R14, [R1+0x928] ;  /* 0x00092800010e7983 */ /* 0x000ea40000300800 */
[----:B------:R-:W2:Y:S01]  /*21080*/  LDL.LU R15, [R1+0x92c] ;  /* 0x00092c00010f7983 */ /* 0x000ea20000300800 */
[----:B------:R-:W-:Y:S01]  /*21090*/  STL.64 [R1+0x2838], R10 ;  /* 0x0028380a01007387 */ /* 0x000fe20000100a00 */
[----:B---3--:R0:W-:Y:S03]  /*210a0*/  STL.64 [R1+0x2830], R8 ;  /* 0x0028300801007387 */ /* 0x0081e60000100a00 */
[----:B0-----:R-:W3:Y:S01]  /*210b0*/  LDL.LU R8, [R1+0x8d0] ;  /* 0x0008d00001087983 */ /* 0x001ee20000300800 */
[----:B------:R-:W3:Y:S02]  /*210c0*/  LDL.LU R9, [R1+0x8d4] ;  /* 0x0008d40001097983 */ /* 0x000ee40000300800 */
[----:B----4-:R-:W-:-:S02]  /*210d0*/  IMAD.MOV.U32 R10, RZ, RZ, R7 ;  /* 0x000000ffff0a7224 */ /* 0x010fc400078e0007 */
[----:B------:R-:W-:Y:S01]  /*210e0*/  IMAD.MOV.U32 R11, RZ, RZ, R6 ;  /* 0x000000ffff0b7224 */ /* 0x000fe200078e0006 */
[----:B------:R-:W4:Y:S01]  /*210f0*/  LDL.LU R7, [R1+0x28c4] ;  /* 0x0028c40001077983 */ /* 0x000f220000300800 */
[----:B------:R-:W2:Y:S03]  /*21100*/  LDL.LU R6, [R1+0x28c0] ;  /* 0x0028c00001067983 */ /* 0x000ea60000300800 */
[----:B------:R-:W-:Y:S04]  /*21110*/  STL.64 [R1+0x2850], R10 ;  /* 0x0028500a01007387 */ /* 0x000fe80000100a00 */
[----:B---3--:R0:W-:Y:S04]  /*21120*/  STL.64 [R1+0x2848], R8 ;  /* 0x0028480801007387 */ /* 0x0081e80000100a00 */
[----:B0-----:R-:W3:Y:S01]  /*21130*/  LDL.LU R8, [R1+0x8e0] ;  /* 0x0008e00001087983 */ /* 0x001ee20000300800 */
[----:B------:R-:W3:Y:S02]  /*21140*/  LDL.LU R9, [R1+0x8e4] ;  /* 0x0008e40001097983 */ /* 0x000ee40000300800 */
[----:B------:R-:W2:Y:S02]  /*21150*/  LDL.LU R10, [R1+0x8e8] ;  /* 0x0008e800010a7983 */ /* 0x000ea40000300800 */
[----:B------:R-:W2:Y:S02]  /*21160*/  LDL.LU R11, [R1+0x8ec] ;  /* 0x0008ec00010b7983 */ /* 0x000ea40000300800 */
[----:B--2---:R-:W-:Y:S01]  /*21170*/  STL.64 [R1+0x2868], R10 ;  /* 0x0028680a01007387 */ /* 0x004fe20000100a00 */
[----:B---3--:R0:W-:Y:S03]  /*21180*/  STL.64 [R1+0x2860], R8 ;  /* 0x0028600801007387 */ /* 0x0081e60000100a00 */
[----:B0-----:R-:W2:Y:S01]  /*21190*/  LDL.LU R8, [R1+0x8f0] ;  /* 0x0008f00001087983 */ /* 0x001ea20000300800 */
[----:B------:R-:W2:Y:S02]  /*211a0*/  LDL.LU R9, [R1+0x8f4] ;  /* 0x0008f40001097983 */ /* 0x000ea40000300800 */
[----:B------:R-:W-:-:S02]  /*211b0*/  IMAD.MOV.U32 R10, RZ, RZ, R6 ;  /* 0x000000ffff0a7224 */ /* 0x000fc400078e0006 */
[----:B----4-:R-:W-:Y:S01]  /*211c0*/  IMAD.MOV.U32 R11, RZ, RZ, R7 ;  /* 0x000000ffff0b7224 */ /* 0x010fe200078e0007 */
[----:B------:R-:W3:Y:S01]  /*211d0*/  LDL.LU R6, [R1+0x28bc] ;  /* 0x0028bc0001067983 */ /* 0x000ee20000300800 */
[----:B------:R-:W3:Y:S03]  /*211e0*/  LDL.LU R7, [R1+0x28b8] ;  /* 0x0028b80001077983 */ /* 0x000ee60000300800 */
[----:B------:R-:W-:Y:S04]  /*211f0*/  STL.64 [R1+0x2880], R10 ;  /* 0x0028800a01007387 */ /* 0x000fe80000100a00 */
[----:B--2---:R0:W-:Y:S01]  /*21200*/  STL.64 [R1+0x2878], R8 ;  /* 0x0028780801007387 */ /* 0x0041e20000100a00 */
[----:B---3--:R-:W-:Y:S03]  /*21210*/  HMMA.16816.F32 R16, R16, R6, R20 ;  /* 0x000000061010723c */ /* 0x008fe60000001814 */
[----:B0-----:R-:W2:Y:S01]  /*21220*/  LDL.LU R8, [R1+0x900] ;  /* 0x0009000001087983 */ /* 0x001ea20000300800 */
[----:B------:R-:W2:Y:S02]  /*21230*/  LDL.LU R9, [R1+0x904] ;  /* 0x0009040001097983 */ /* 0x000ea40000300800 */
[----:B------:R-:W2:Y:S02]  /*21240*/  LDL.LU R10, [R1+0x908] ;  /* 0x00090800010a7983 */ /* 0x000ea40000300800 */
[----:B------:R-:W2:Y:S01]  /*21250*/  LDL.LU R11, [R1+0x90c] ;  /* 0x00090c00010b7983 */ /* 0x000ea20000300800 */
[----:B------:R-:W3:Y:S01]  /*21260*/  LDL.LU.64 R22, [R1+0x28b0] ;  /* 0x0028b00001167983 */ /* 0x000ee20000300a00 */
[----:B------:R-:W3:Y:S02]  /*21270*/  LDL.LU.64 R20, [R1+0x28a8] ;  /* 0x0028a80001147983 */ /* 0x000ee40000300a00 */
[----:B------:R-:W-:-:S02]  /*21280*/  IMAD.MOV.U32 R26, RZ, RZ, R5 ;  /* 0x000000ffff1a7224 */ /* 0x000fc400078e0005 */
[----:B------:R-:W-:-:S09]  /*21290*/  IMAD.MOV.U32 R27, RZ, RZ, R4 ;  /* 0x000000ffff1b7224 */ /* 0x000fd200078e0004 */
[----:B------:R-:W-:Y:S01]  /*212a0*/  STL.64 [R1+0x940], R16 ;  /* 0x0009401001007387 */ /* 0x000fe20000100a00 */
[----:B------:R-:W-:Y:S02]  /*212b0*/  STL.64 [R1+0x948], R18 ;  /* 0x0009481201007387 */ /* 0x000fe40000100a00 */
[----:B------:R0:W-:Y:S02]  /*212c0*/  STL.64 [R1+0x2770], R6 ;  /* 0x0027700601007387 */ /* 0x0001e40000100a00 */
[----:B------:R-:W4:Y:S01]  /*212d0*/  LDL.LU R4, [R1+0x840] ;  /* 0x0008400001047983 */ /* 0x000f220000300800 */
[----:B------:R-:W4:Y:S04]  /*212e0*/  LDL.LU R5, [R1+0x844] ;  /* 0x0008440001057983 */ /* 0x000f280000300800 */
[----:B0-----:R-:W4:Y:S01]  /*212f0*/  LDL.LU R6, [R1+0x848] ;  /* 0x0008480001067983 */ /* 0x001f220000300800 */
[----:B------:R-:W4:Y:S01]  /*21300*/  LDL.LU R7, [R1+0x84c] ;  /* 0x00084c0001077983 */ /* 0x000f220000300800 */
[----:B---3--:R-:W-:Y:S02]  /*21310*/  HMMA.16816.F32 R24, R20, R26, R12 ;  /* 0x0000001a1418723c */ /* 0x008fe4000000180c */
[----:B------:R-:W3:Y:S01]  /*21320*/  LDL.LU.64 R14, [R1+0x28a0] ;  /* 0x0028a000010e7983 */ /* 0x000ee20000300a00 */
[----:B------:R-:W3:Y:S02]  /*21330*/  LDL.LU.64 R12, [R1+0x2898] ;  /* 0x00289800010c7983 */ /* 0x000ee40000300a00 */
[----:B------:R-:W-:-:S02]  /*21340*/  IMAD.MOV.U32 R18, RZ, RZ, R3 ;  /* 0x000000ffff127224 */ /* 0x000fc400078e0003 */
[----:B------:R-:W-:Y:S11]  /*21350*/  IMAD.MOV.U32 R19, RZ, RZ, R2 ;  /* 0x000000ffff137224 */ /* 0x000ff600078e0002 */
[----:B------:R-:W-:Y:S05]  /*21360*/  @!UPT UIADD3 URZ, URZ, URZ, URZ ;  /* 0x0000003f3f3ff290 */ /* 0x000fea000fffe03f */
[----:B------:R0:W-:Y:S01]  /*21370*/  STL.64 [R1+0x920], R24 ;  /* 0x0009201801007387 */ /* 0x0001e20000100a00 */
[----:B------:R1:W-:Y:S02]  /*21380*/  STL.64 [R1+0x928], R26 ;  /* 0x0009281a01007387 */ /* 0x0003e40000100a00 */
[----:B0-----:R-:W-:Y:S02]  /*21390*/  IMAD.MOV.U32 R24, RZ, RZ, R26 ;  /* 0x000000ffff187224 */ /* 0x001fe400078e001a */
[----:B-1----:R-:W2:Y:S01]  /*213a0*/  LDL.LU.64 R26, [R1+0x2890] ;  /* 0x00289000011a7983 */ /* 0x002ea20000300a00 */
[C---:B---3--:R-:W-:Y:S03]  /*213b0*/  HMMA.16816.F32 R16, R20.reuse, R18, R12 ;  /* 0x000000121410723c */ /* 0x048fe6000000180c */
[----:B------:R-:W2:Y:S11]  /*213c0*/  LDL.LU.64 R14, [R1+0x2888] ;  /* 0x00288800010e7983 */ /* 0x000eb60000300a00 */
[----:B------:R-:W-:Y:S09]  /*213d0*/  @!UPT UIADD3 URZ, URZ, URZ, URZ ;  /* 0x0000003f3f3ff290 */ /* 0x000ff2000fffe03f */
[----:B------:R0:W-:Y:S01]  /*213e0*/  STL.64 [R1+0x910], R16 ;  /* 0x0009101001007387 */ /* 0x0001e20000100a00 */
[----:B------:R1:W-:Y:S02]  /*213f0*/  STL.64 [R1+0x918], R18 ;  /* 0x0009181201007387 */ /* 0x0003e40000100a00 */
[----:B------:R-:W-:Y:S01]  /*21400*/  IMAD.MOV.U32 R25, RZ, RZ, R18 ;  /* 0x000000ffff197224 */ /* 0x000fe200078e0012 */
[----:B0-----:R-:W3:Y:S01]  /*21410*/  LDL.LU R16, [R1+0x140] ;  /* 0x0001400001107983 */ /* 0x001ee20000300800 */
[----:B------:R-:W3:Y:S02]  /*21420*/  LDL.LU R17, [R1+0x144] ;  /* 0x0001440001117983 */ /* 0x000ee40000300800 */
[----:B-1----:R-:W3:Y:S02]  /*21430*/  LDL.LU R18, [R1+0x148] ;  /* 0x0001480001127983 */ /* 0x002ee40000300800 */
[----:B------:R-:W3:Y:S01]  /*21440*/  LDL.LU R19, [R1+0x14c] ;  /* 0x00014c0001137983 */ /* 0x000ee20000300800 */
[C---:B--2---:R-:W-:Y:S01]  /*21450*/  HMMA.16816.F32 R12, R20.reuse, R14, R8 ;  /* 0x0000000e140c723c */ /* 0x044fe20000001808 */
[----:B------:R-:W2:Y:S01]  /*21460*/  LDL.LU.64 R10, [R1+0x2880] ;  /* 0x00288000010a7983 */ /* 0x000ea20000300a00 */
[----:B------:R-:W2:Y:S11]  /*21470*/  LDL.LU.64 R8, [R1+0x2878] ;  /* 0x0028780001087983 */ /* 0x000eb60000300a00 */
[----:B------:R-:W-:Y:S10]  /*21480*/  @!UPT UIADD3 URZ, URZ, URZ, URZ ;  /* 0x0000003f3f3ff290 */ /* 0x000ff4000fffe03f */
[----:B------:R-:W-:Y:S01]  /*21490*/  STL.64 [R1+0x900], R12 ;  /* 0x0009000c01007387 */ /* 0x000fe20000100a00 */
[----:B------:R0:W-:Y:S03]  /*214a0*/  STL.64 [R1+0x908], R14 ;  /* 0x0009080e01007387 */ /* 0x0001e60000100a00 */
[----:B0-----:R-:W2:Y:S02]  /*214b0*/  LDL.LU.64 R14, [R1+0x2870] ;  /* 0x00287000010e7983 */ /* 0x001ea40000300a00 */
[C---:B--2---:R-:W-:Y:S02]  /*214c0*/  HMMA.16816.F32 R12, R20.reuse, R14, R8 ;  /* 0x0000000e140c723c */ /* 0x044fe40000001808 */
[----:B------:R-:W2:Y:S01]  /*214d0*/  LDL.LU.64 R10, [R1+0x2868] ;  /* 0x00286800010a7983 */ /* 0x000ea20000300a00 */
[----:B------:R-:W2:Y:S11]  /*214e0*/  LDL.LU.64 R8, [R1+0x2860] ;  /* 0x0028600001087983 */ /* 0x000eb60000300a00 */
[----:B------:R-:W-:Y:S09]  /*214f0*/  @!UPT UIADD3 URZ, URZ, URZ, URZ ;  /* 0x0000003f3f3ff290 */ /* 0x000ff2000fffe03f */
        /* <DEDUP_REMOVED lines=68> */
[----:B------:R-:W-:Y:S01]  /*21940*/  STL.64 [R1+0x26b0], R24 ;  /* 0x0026b01801007387 */ /* 0x000fe20000100a00 */
[----:B0-----:R-:W3:Y:S01]  /*21950*/  LDL.64 R26, [R1+0x98] ;  /* 0x00009800011a7983 */ /* 0x001ee20000100a00 */
[C---:B--2---:R-:W-:Y:S03]  /*21960*/  HMMA.16816.F32 R8, R20.reuse, R14, R8 ;  /* 0x0000000e1408723c */ /* 0x044fe60000001808 */
[----:B---3--:R0:W-:Y:S04]  /*21970*/  STL.64 [R1+0x2768], R26 ;  /* 0x0027681a01007387 */ /* 0x0081e80000100a00 */
[----:B0-----:R-:W2:Y:S11]  /*21980*/  LDL.64 R26, [R1+0xb8] ;  /* 0x0000b800011a7983 */ /* 0x001eb60000100a00 */
[----:B------:R-:W-:Y:S05]  /*21990*/  @!UPT UIADD3 URZ, URZ, URZ, URZ ;  /* 0x0000003f3f3ff290 */ /* 0x000fea000fffe03f */
[----:B------:R-:W-:Y:S02]  /*219a0*/  STL.64 [R1+0x850], R8 ;  /* 0x0008500801007387 */ /* 0x000fe40000100a00 */
[----:B------:R0:W-:Y:S02]  /*219b0*/  STL.64 [R1+0x858], R10 ;  /* 0x0008580a01007387 */ /* 0x0001e40000100a00 */
[----:B0-----:R-:W4:Y:S01]  /*219c0*/  LDL.LU.64 R10, [R1+0x2778] ;  /* 0x00277800010a7983 */ /* 0x001f220000300a00 */
[----:B------:R-:W-:Y:S02]  /*219d0*/  STL.64 [R1+0x26a8], R14 ;  /* 0x0026a80e01007387 */ /* 0x000fe40000100a00 */
[----:B------:R0:W-:Y:S02]  /*219e0*/  STL.64 [R1+0x26a0], R12 ;  /* 0x0026a00c01007387 */ /* 0x0001e40000100a00 */
[----:B0-----:R-:W3:Y:S01]  /*219f0*/  LDL.LU R12, [R1+0xec0] ;  /* 0x000ec000010c7983 */ /* 0x001ee20000300800 */
[----:B------:R-:W3:Y:S02]  /*21a00*/  LDL.LU R13, [R1+0xec4] ;  /* 0x000ec400010d7983 */ /* 0x000ee40000300800 */
[----:B------:R-:W3:Y:S02]  /*21a10*/  LDL.LU R14, [R1+0xec8] ;  /* 0x000ec800010e7983 */ /* 0x000ee40000300800 */
[----:B------:R-:W3:Y:S01]  /*21a20*/  LDL.LU R15, [R1+0xecc] ;  /* 0x000ecc00010f7983 */ /* 0x000ee20000300800 */
[C---:B----4-:R-:W-:Y:S11]  /*21a30*/  HMMA.16816.F32 R4, R20.reuse, R10, R4 ;  /* 0x0000000a1404723c */ /* 0x050ff60000001804 */
[----:B------:R-:W-:Y:S11]  /*21a40*/  @!UPT UIADD3 URZ, URZ, URZ, URZ ;  /* 0x0000003f3f3ff290 */ /* 0x000ff6000fffe03f */
[----:B------:R-:W-:Y:S01]  /*21a50*/  @!UPT UIADD3 URZ, URZ, URZ, URZ ;  /* 0x0000003f3f3ff290 */ /* 0x000fe2000fffe03f */
[----:B------:R-:W-:Y:S01]  /*21a60*/  STL.64 [R1+0x840], R4 ;  /* 0x0008400401007387 */ /* 0x000fe20000100a00 */
[----:B------:R0:W-:Y:S03]  /*21a70*/  STL.64 [R1+0x848], R6 ;  /* 0x0008480601007387 */ /* 0x0001e60000100a00 */
[----:B0-----:R-:W4:Y:S01]  /*21a80*/  LDL.LU.64 R6, [R1+0x2770] ;  /* 0x0027700001067983 */ /* 0x001f220000300a00 */
[----:B------:R0:W-:Y:S02]  /*21a90*/  STL [R1+0x267c], R10 ;  /* 0x00267c0a01007387 */ /* 0x0001e40000100800 */
[----:B------:R1:W-:Y:S02]  /*21aa0*/  STL [R1+0x2678], R11 ;  /* 0x0026780b01007387 */ /* 0x0003e40000100800 */
[----:B------:R-:W2:Y:S01]  /*21ab0*/  LDL.LU R8, [R1+0xee0] ;  /* 0x000ee00001087983 */ /* 0x000ea20000300800 */
[----:B------:R-:W2:Y:S04]  /*21ac0*/  LDL.LU R9, [R1+0xee4] ;  /* 0x000ee40001097983 */ /* 0x000ea80000300800 */
[----:B0-----:R-:W2:Y:S01]  /*21ad0*/  LDL.LU R10, [R1+0xee8] ;  /* 0x000ee800010a7983 */ /* 0x001ea20000300800 */
[----:B-1----:R-:W2:Y:S01]  /*21ae0*/  LDL.LU R11, [R1+0xeec] ;  /* 0x000eec00010b7983 */ /* 0x002ea20000300800 */
[----:B----4-:R-:W-:Y:S02]  /*21af0*/  HMMA.16816.F32 R16, R20, R6, R16 ;  /* 0x000000061410723c */ /* 0x010fe40000001810 */
[----:B------:R-:W0:Y:S04]  /*21b00*/  LDSM.16.MT88.4 R20, [R0+0x4180] ;  /* 0x004180000014783b */ /* 0x000e280000004200 */
[----:B------:R1:W-:Y:S04]  /*21b10*/  STL.64 [R1+0x2670], R6 ;  /* 0x0026700601007387 */ /* 0x0003e80000100a00 */
[----:B-1----:R-:W4:Y:S11]  /*21b20*/  LDL.64 R6, [R1+0xa8] ;  /* 0x0000a80001067983 */ /* 0x002f360000100a00 */
[----:B------:R-:W-:Y:S02]  /*21b30*/  @!UPT UIADD3 URZ, URZ, URZ, URZ ;  /* 0x0000003f3f3ff290 */ /* 0x000fe4000fffe03f */
[----:B------:R-:W-:Y:S01]  /*21b40*/  STL.64 [R1+0x140], R16 ;  /* 0x0001401001007387 */ /* 0x000fe20000100a00 */
[----:B------:R-:W-:Y:S02]  /*21b50*/  STL.64 [R1+0x148], R18 ;  /* 0x0001481201007387 */ /* 0x000fe40000100a00 */
[----:B------:R-:W2:Y:S04]  /*21b60*/  LDSM.16.MT88.4 R16, [R0+0x4100] ;  /* 0x004100000010783b */ /* 0x000ea80000004200 */
[----:B------:R-:W-:Y:S01]  /*21b70*/  STL [R1+0x2680], R0 ;  /* 0x0026800001007387 */ /* 0x000fe20000100800 */
[----:B0-----:R-:W-:Y:S01]  /*21b80*/  STL.64 [R1+0x2668], R22 ;  /* 0x0026681601007387 */ /* 0x001fe20000100a00 */
[----:B------:R0:W-:Y:S03]  /*21b90*/  STL.64 [R1+0x2660], R20 ;  /* 0x0026601401007387 */ /* 0x0001e60000100a00 */
[----:B0-----:R-:W3:Y:S01]  /*21ba0*/  LDL.LU R20, [R1+0xed0] ;  /* 0x000ed00001147983 */ /* 0x001ee20000300800 */
[----:B------:R-:W3:Y:S02]  /*21bb0*/  LDL.LU R21, [R1+0xed4] ;  /* 0x000ed40001157983 */ /* 0x000ee40000300800 */
[----:B------:R-:W3:Y:S02]  /*21bc0*/  LDL.LU R22, [R1+0xed8] ;  /* 0x000ed80001167983 */ /* 0x000ee40000300800 */
[----:B------:R-:W3:Y:S01]  /*21bd0*/  LDL.LU R23, [R1+0xedc] ;  /* 0x000edc0001177983 */ /* 0x000ee20000300800 */
[----:B--2---:R-:W-:Y:S11]  /*21be0*/  HMMA.16816.F32 R8, R16, R26, R8 ;  /* 0x0000001a1008723c */ /* 0x004ff60000001808 */
[----:B------:R-:W-:Y:S11]  /*21bf0*/  @!UPT UIADD3 URZ, URZ, URZ, URZ ;  /* 0x0000003f3f3ff290 */ /* 0x000ff6000fffe03f */
[----:B------:R-:W-:Y:S01]  /*21c00*/  @!UPT UIADD3 URZ, URZ, URZ, URZ ;  /* 0x0000003f3f3ff290 */ /* 0x000fe2000fffe03f */
[----:B------:R0:W-:Y:S01]  /*21c10*/  STL.64 [R1+0xee0], R8 ;  /* 0x000ee00801007387 */ /* 0x0001e20000100a00 */
[----:B------:R-:W-:Y:S02]  /*21c20*/  STL.64 [R1+0xee8], R10 ;  /* 0x000ee80a01007387 */ /* 0x000fe40000100a00 */
[----:B0-----:R-:W-:Y:S02]  /*21c30*/  IMAD.MOV.U32 R9, RZ, RZ, R26 ;  /* 0x000000ffff097224 */ /* 0x001fe400078e001a */
[----:B------:R-:W-:Y:S02]  /*21c40*/  IMAD.MOV.U32 R8, RZ, RZ, R27 ;  /* 0x000000ffff087224 */ /* 0x000fe400078e001b */
[----:B------:R-:W2:Y:S03]  /*21c50*/  LDL.LU.64 R26, [R1+0x2768] ;  /* 0x00276800011a7983 */ /* 0x000ea60000300a00 */
[----:B------:R-:W-:Y:S02]  /*21c60*/  STL [R1+0x2688], R8 ;  /* 0x0026880801007387 */ /* 0x000fe40000100800 */
[----:B------:R3:W-:Y:S02]  /*21c70*/  STL [R1+0x2684], R9 ;  /* 0x0026840901007387 */ /* 0x0007e40000100800 */
[----:B----4-:R-:W-:-:S02]  /*21c80*/  IMAD.MOV.U32 R2, RZ, RZ, R7 ;  /* 0x000000ffff027224 */ /* 0x010fc400078e0007 */
[----:B------:R-:W-:Y:S01]  /*21c90*/  IMAD.MOV.U32 R3, RZ, RZ, R6 ;  /* 0x000000ffff037224 */ /* 0x000fe200078e0006 */
[C---:B---3--:R-:W-:Y:S11]  /*21ca0*/  HMMA.16816.F32 R8, R16.reuse, R6, R20 ;  /* 0x000000061008723c */ /* 0x048ff60000001814 */
[----:B------:R-:W-:Y:S11]  /*21cb0*/  @!UPT UIADD3 URZ, URZ, URZ, URZ ;  /* 0x0000003f3f3ff290 */ /* 0x000ff6000fffe03f */
[----:B------:R-:W-:Y:S01]  /*21cc0*/  @!UPT UIADD3 URZ, URZ, URZ, URZ ;  /* 0x0000003f3f3ff290 */ /* 0x000fe2000fffe03f */
[----:B------:R-:W-:Y:S01]  /*21cd0*/  STL.64 [R1+0xed0], R8 ;  /* 0x000ed00801007387 */ /* 0x000fe20000100a00 */
[----:B------:R2:W-:Y:S02]  /*21ce0*/  STL.64 [R1+0xed8], R10 ;  /* 0x000ed80a01007387 */ /* 0x0005e40000100a00 */
[----:B------:R-:W-:Y:S01]  /*21cf0*/  STL [R1+0x2690], R2 ;  /* 0x0026900201007387 */ /* 0x000fe20000100800 */
[C---:B--2---:R-:W-:Y:S01]  /*21d00*/  HMMA.16816.F32 R8, R16.reuse, R26, R12 ;  /* 0x0000001a1008723c */ /* 0x044fe2000000180c */
[----:B------:R-:W-:Y:S01]  /*21d10*/  STL [R1+0x268c], R3 ;  /* 0x00268c0301007387 */ /* 0x000fe20000100800 */
[----:B------:R-:W-:Y:S02]  /*21d20*/  IMAD.MOV.U32 R5, RZ, RZ, R26 ;  /* 0x000000ffff057224 */ /* 0x000fe400078e001a */
[----:B------:R-:W-:Y:S11]  /*21d30*/  IMAD.MOV.U32 R4, RZ, RZ, R27 ;  /* 0x000000ffff047224 */ /* 0x000ff600078e001b */
[----:B------:R-:W-:Y:S08]  /*21d40*/  @!UPT UIADD3 URZ, URZ, URZ, URZ ;  /* 0x0000003f3f3ff290 */ /* 0x000ff0000fffe03f */
[----:B------:R-:W-:Y:S01]  /*21d50*/  STL.64 [R1+0xec0], R8 ;  /* 0x000ec00801007387 */ /* 0x000fe20000100a00 */
[----:B------:R-:W-:Y:S02]  /*21d60*/  STL.64 [R1+0xec8], R10 ;  /* 0x000ec80a01007387 */ /* 0x000fe40000100a00 */
[----:B------:R-:W2:Y:S02]  /*21d70*/  LDL.64 R26, [R1+0x8] ;  /* 0x00000800011a7983 */ /* 0x000ea40000100a00 */
[----:B--2---:R0:W-:Y:S01]  /*21d80*/  STL.64 [R1+0x26d0], R26 ;  /* 0x0026d01a01007387 */ /* 0x0041e20000100a00 */
[----:B------:R-:W2:Y:S02]  /*21d90*/  LDL.LU R12, [R1+0xe20] ;  /* 0x000e2000010c7983 */ /* 0x000ea40000300800 */
[----:B------:R-:W2:Y:S02]  /*21da0*/  LDL.LU R13, [R1+0xe24] ;  /* 0x000e2400010d7983 */ /* 0x000ea40000300800 */
[----:B------:R-:W3:Y:S01]  /*21db0*/  LDL.LU R14, [R1+0xe28] ;  /* 0x000e2800010e7983 */ /* 0x000ee20000300800 */
[----:B------:R-:W3:Y:S04]  /*21dc0*/  LDL.LU R15, [R1+0xe2c] ;  /* 0x000e2c00010f7983 */ /* 0x000ee80000300800 */
[----:B0-----:R-:W4:Y:S04]  /*21dd0*/  LDL.64 R26, [R1+0x18] ;  /* 0x00001800011a7983 */ /* 0x001f280000100a00 */
[----:B----4-:R0:W-:Y:S04]  /*21de0*/  STL.64 [R1+0x26e8], R26 ;  /* 0x0026e81a01007387 */ /* 0x0101e80000100a00 */
[----:B0-----:R-:W4:Y:S04]  /*21df0*/  LDL.64 R26, [R1+0x28] ;  /* 0x00002800011a7983 */ /* 0x001f280000100a00 */
[----:B----4-:R-:W-:Y:S01]  /*21e00*/  STL.64 [R1+0x2700], R26 ;  /* 0x0027001a01007387 */ /* 0x010fe20000100a00 */
[----:B---3--:R-:W-:Y:S02]  /*21e10*/  STL.64 [R1+0x26c8], R14 ;  /* 0x0026c80e01007387 */ /* 0x008fe40000100a00 */
[----:B--2---:R0:W-:Y:S02]  /*21e20*/  STL.64 [R1+0x26c0], R12 ;  /* 0x0026c00c01007387 */ /* 0x0041e40000100a00 */
[----:B0-----:R-:W2:Y:S01]  /*21e30*/  LDL.LU R12, [R1+0xe30] ;  /* 0x000e3000010c7983 */ /* 0x001ea20000300800 */
[----:B------:R-:W2:Y:S02]  /*21e40*/  LDL.LU R13, [R1+0xe34] ;  /* 0x000e3400010d7983 */ /* 0x000ea40000300800 */
[----:B------:R-:W3:Y:S02]  /*21e50*/  LDL.LU R14, [R1+0xe38] ;  /* 0x000e3800010e7983 */ /* 0x000ee40000300800 */
[----:B------:R-:W3:Y:S01]  /*21e60*/  LDL.LU R15, [R1+0xe3c] ;  /* 0x000e3c00010f7983 */ /* 0x000ee20000300800 */
[----:B------:R-:W4:Y:S01]  /*21e70*/  LDL.LU R8, [R1+0xe70] ;  /* 0x000e700001087983 */ /* 0x000f220000300800 */
[----:B------:R-:W4:Y:S02]  /*21e80*/  LDL.LU R9, [R1+0xe74] ;  /* 0x000e740001097983 */ /* 0x000f240000300800 */
[----:B------:R-:W2:Y:S02]  /*21e90*/  LDL.LU R10, [R1+0xe78] ;  /* 0x000e7800010a7983 */ /* 0x000ea40000300800 */
[----:B------:R-:W2:Y:S02]  /*21ea0*/  LDL.LU R11, [R1+0xe7c] ;  /* 0x000e7c00010b7983 */ /* 0x000ea40000300800 */
[----:B--2---:R0:W-:Y:S01]  /*21eb0*/  STL.64 [R1+0x2728], R10 ;  /* 0x0027280a01007387 */ /* 0x0041e20000100a00 */
[----:B----4-:R-:W-:Y:S03]  /*21ec0*/  STL.64 [R1+0x2720], R8 ;  /* 0x0027200801007387 */ /* 0x010fe60000100a00 */
[----:B0-----:R-:W2:Y:S04]  /*21ed0*/  LDL.64 R10, [R1+0x58] ;  /* 0x00005800010a7983 */ /* 0x001ea80000100a00 */
[----:B--2---:R0:W-:Y:S04]  /*21ee0*/  STL.64 [R1+0x2738], R10 ;  /* 0x0027380a01007387 */ /* 0x0041e80000100a00 */
[----:B0-----:R-:W2:Y:S04]  /*21ef0*/  LDL.64 R10, [R1+0x68] ;  /* 0x00006800010a7983 */ /* 0x001ea80000100a00 */
[----:B--2---:R-:W-:Y:S01]  /*21f00*/  STL.64 [R1+0x2750], R10 ;  /* 0x0027500a01007387 */ /* 0x004fe20000100a00 */
[----:B------:R-:W2:Y:S03]  /*21f10*/  LDL.64 R26, [R1+0x38] ;  /* 0x00003800011a7983 */ /* 0x000ea60000100a00 */
[----:B--2---:R0:W-:Y:S04]  /*21f20*/  STL.64 [R1+0x2718], R26 ;  /* 0x0027181a01007387 */ /* 0x0041e80000100a00 */
[----:B0-----:R-:W2:Y:S04]  /*21f30*/  LDL.64 R26, [R1+0x48] ;  /* 0x00004800011a7983 */ /* 0x001ea80000100a00 */
[----:B--2---:R0:W-:Y:S01]  /*21f40*/  STL.64 [R1+0x2730], R26 ;  /* 0x0027301a01007387 */ /* 0x0041e20000100a00 */
[----:B------:R-:W2:Y:S02]  /*21f50*/  LDL.LU R24, [R1+0xe80] ;  /* 0x000e800001187983 */ /* 0x000ea40000300800 */
[----:B------:R-:W2:Y:S01]  /*21f60*/  LDL.LU R25, [R1+0xe84] ;  /* 0x000e840001197983 */ /* 0x000ea20000300800 */
[----:B0-----:R-:W4:Y:S01]  /*21f70*/  LDL.LU R26, [R1+0xe88] ;  /* 0x000e8800011a7983 */ /* 0x001f220000300800 */
[----:B------:R-:W4:Y:S02]  /*21f80*/  LDL.LU R27, [R1+0xe8c] ;  /* 0x000e8c00011b7983 */ /* 0x000f240000300800 */
[----:B------:R-:W2:Y:S02]  /*21f90*/  LDL.LU R20, [R1+0xea0] ;  /* 0x000ea00001147983 */ /* 0x000ea40000300800 */
[----:B------:R-:W2:Y:S01]  /*21fa0*/  LDL.LU R21, [R1+0xea4] ;  /* 0x000ea40001157983 */ /* 0x000ea20000300800 */
[----:B------:R-:W2:Y:S01]  /*21fb0*/  LDL.LU R22, [R1+0xea8] ;  /* 0x000ea80001167983 */ /* 0x000ea20000300800 */
[----:B------:R-:W2:Y:S03]  /*21fc0*/  LDL.LU R23, [R1+0xeac] ;  /* 0x000eac0001177983 */ /* 0x000ea60000300800 */
[----:B--2---:R0:W-:Y:S01]  /*21fd0*/  STL.64 [R1+0x2760], R22 ;  /* 0x0027601601007387 */ /* 0x0041e20000100a00 */
[----:B------:R-:W-:Y:S02]  /*21fe0*/  STL.64 [R1+0x2758], R20 ;  /* 0x0027581401007387 */ /* 0x000fe40000100a00 */
[----:B------:R-:W2:Y:S01]  /*21ff0*/  LDL.64 R10, [R1+0x78] ;  /* 0x00007800010a7983 */ /* 0x000ea20000100a00 */
[----:B0-----:R-:W2:Y:S01]  /*22000*/  LDL.64 R22, [R1+0x88] ;  /* 0x0000880001167983 */ /* 0x001ea20000100a00 */
[----:B----4-:R-:W-:Y:S02]  /*22010*/  STL.64 [R1+0x2748], R26 ;  /* 0x0027481a01007387 */ /* 0x010fe40000100a00 */
[----:B------:R0:W-:Y:S02]  /*22020*/  STL.64 [R1+0x2740], R24 ;  /* 0x0027401801007387 */ /* 0x0001e40000100a00 */
[----:B0-----:R-:W4:Y:S01]  /*22030*/  LDL.LU R24, [R1+0xe90] ;  /* 0x000e900001187983 */ /* 0x001f220000300800 */
[----:B------:R-:W4:Y:S02]  /*22040*/  LDL.LU R25, [R1+0xe94] ;  /* 0x000e940001197983 */ /* 0x000f240000300800 */
[----:B------:R-:W4:Y:S02]  /*22050*/  LDL.LU R26, [R1+0xe98] ;  /* 0x000e9800011a7983 */ /* 0x000f240000300800 */
[----:B------:R-:W4:Y:S01]  /*22060*/  LDL.LU R27, [R1+0xe9c] ;  /* 0x000e9c00011b7983 */ /* 0x000f220000300800 */
[----:B---3--:R-:W-:Y:S01]  /*22070*/  STL.64 [R1+0x26e0], R14 ;  /* 0x0026e00e01007387 */ /* 0x008fe20000100a00 */
[----:B------:R0:W-:Y:S03]  /*22080*/  STL.64 [R1+0x26d8], R12 ;  /* 0x0026d80c01007387 */ /* 0x0001e60000100a00 */
        /* <DEDUP_REMOVED lines=8> */
[----:B------:R-:W3:Y:S02]  /*22110*/  LDL.LU R14, [R1+0xe58] ;  /* 0x000e5800010e7983 */ /* 0x000ee40000300800 */
[----:B------:R-:W3:Y:S02]  /*22120*/  LDL.LU R15, [R1+0xe5c] ;  /* 0x000e5c00010f7983 */ /* 0x000ee40000300800 */
[----:B---3--:R-:W-:Y:S01]  /*22130*/  STL.64 [R1+0x2710], R14 ;  /* 0x0027100e01007387 */ /* 0x008fe20000100a00 */
[----:B--2---:R0:W-:Y:S03]  /*22140*/  STL.64 [R1+0x2708], R12 ;  /* 0x0027080c01007387 */ /* 0x0041e60000100a00 */
[----:B0-----:R-:W2:Y:S01]  /*22150*/  LDL.LU R12, [R1+0xe60] ;  /* 0x000e6000010c7983 */ /* 0x001ea20000300800 */
[----:B------:R-:W2:Y:S02]  /*22160*/  LDL.LU R13, [R1+0xe64] ;  /* 0x000e6400010d7983 */ /* 0x000ea40000300800 */
[----:B------:R-:W2:Y:S02]  /*22170*/  LDL.LU R14, [R1+0xe68] ;  /* 0x000e6800010e7983 */ /* 0x000ea40000300800 */
[----:B------:R-:W2:Y:S01]  /*22180*/  LDL.LU R15, [R1+0xe6c] ;  /* 0x000e6c00010f7983 */ /* 0x000ea20000300800 */
[----:B------:R0:W-:Y:S01]  /*22190*/  STL [R1+0x2698], R4 ;  /* 0x0026980401007387 */ /* 0x0001e20000100800 */
[----:B------:R1:W-:Y:S03]  /*221a0*/  STL [R1+0x2694], R5 ;  /* 0x0026940501007387 */ /* 0x0003e60000100800 */
[----:B0-----:R-:W3:Y:S01]  /*221b0*/  LDL.LU R4, [R1+0xeb0] ;  /* 0x000eb00001047983 */ /* 0x001ee20000300800 */
[----:B-1----:R-:W3:Y:S02]  /*221c0*/  LDL.LU R5, [R1+0xeb4] ;  /* 0x000eb40001057983 */ /* 0x002ee40000300800 */
[----:B------:R-:W3:Y:S02]  /*221d0*/  LDL.LU R6, [R1+0xeb8] ;  /* 0x000eb80001067983 */ /* 0x000ee40000300800 */
[----:B------:R-:W3:Y:S02]  /*221e0*/  LDL.LU R7, [R1+0xebc] ;  /* 0x000ebc0001077983 */ /* 0x000ee40000300800 */
[C---:B---3--:R-:W-:Y:S11]  /*221f0*/  HMMA.16816.F32 R4, R16.reuse, R22, R4 ;  /* 0x000000161004723c */ /* 0x048ff60000001804 */
[----:B------:R-:W-:Y:S11]  /*22200*/  @!UPT UIADD3 URZ, URZ, URZ, URZ ;  /* 0x0000003f3f3ff290 */ /* 0x000ff6000fffe03f */
[----:B------:R-:W-:Y:S01]  /*22210*/  @!UPT UIADD3 URZ, URZ, URZ, URZ ;  /* 0x0000003f3f3ff290 */ /* 0x000fe2000fffe03f */
[----:B------:R-:W-:Y:S01]  /*22220*/  STL.64 [R1+0xeb0], R4 ;  /* 0x000eb00401007387 */ /* 0x000fe20000100a00 */
[----:B------:R0:W-:Y:S02]  /*22230*/  STL.64 [R1+0xeb8], R6 ;  /* 0x000eb80601007387 */ /* 0x0001e40000100a00 */
[----:B0-----:R-:W-:Y:S02]  /*22240*/  IMAD.MOV.U32 R7, RZ, RZ, R22 ;  /* 0x000000ffff077224 */ /* 0x001fe400078e0016 */
[----:B------:R-:W-:Y:S02]  /*22250*/  IMAD.MOV.U32 R6, RZ, RZ, R23 ;  /* 0x000000ffff067224 */ /* 0x000fe400078e0017 */
[----:B------:R-:W3:Y:S01]  /*22260*/  LDL.LU.64 R22, [R1+0x2760] ;  /* 0x0027600001167983 */ /* 0x000ee20000300a00 */
[----:B------:R-:W3:Y:S02]  /*22270*/  LDL.LU.64 R20, [R1+0x2758] ;  /* 0x0027580001147983 */ /* 0x000ee40000300a00 */
[----:B------:R-:W-:Y:S01]  /*22280*/  STL [R1+0x269c], R7 ;  /* 0x00269c0701007387 */ /* 0x000fe20000100800 */
[C---:B---3--:R-:W-:Y:S11]  /*22290*/  HMMA.16816.F32 R20, R16.reuse, R10, R20 ;  /* 0x0000000a1014723c */ /* 0x048ff60000001814 */
[----:B------:R-:W-:Y:S11]  /*222a0*/  @!UPT UIADD3 URZ, URZ, URZ, URZ ;  /* 0x0000003f3f3ff290 */ /* 0x000ff6000fffe03f */
[----:B------:R-:W-:Y:S01]  /*222b0*/  @!UPT UIADD3 URZ, URZ, URZ, URZ ;  /* 0x0000003f3f3ff290 */ /* 0x000fe2000fffe03f */
[----:B------:R0:W-:Y:S01]  /*222c0*/  STL.64 [R1+0xea0], R20 ;  /* 0x000ea01401007387 */ /* 0x0001e20000100a00 */
[----:B------:R1:W-:Y:S02]  /*222d0*/  STL.64 [R1+0xea8], R22 ;  /* 0x000ea81601007387 */ /* 0x0003e40000100a00 */
[----:B0-----:R-:W-:Y:S02]  /*222e0*/  IMAD.MOV.U32 R21, RZ, RZ, R10 ;  /* 0x000000ffff157224 */ /* 0x001fe400078e000a */
[----:B------:R-:W-:Y:S02]  /*222f0*/  IMAD.MOV.U32 R20, RZ, RZ, R11 ;  /* 0x000000ffff147224 */ /* 0x000fe400078e000b */
[----:B------:R-:W4:Y:S02]  /*22300*/  LDL.LU.64 R10, [R1+0x2750] ;  /* 0x00275000010a7983 */ /* 0x000f240000300a00 */
[----:B----4-:R-:W-:Y:S01]  /*22310*/  HMMA.16816.F32 R24, R16, R10, R24 ;  /* 0x0000000a1018723c */ /* 0x010fe20000001818 */
[----:B-1----:R-:W-:-:S02]  /*22320*/  IMAD.MOV.U32 R23, RZ, RZ, R10 ;  /* 0x000000ffff177224 */ /* 0x002fc400078e000a */
[----:B------:R-:W-:Y:S11]  /*22330*/  IMAD.MOV.U32 R22, RZ, RZ, R11 ;  /* 0x000000ffff167224 */ /* 0x000ff600078e000b */
[----:B------:R-:W-:Y:S09]  /*22340*/  @!UPT UIADD3 URZ, URZ, URZ, URZ ;  /* 0x0000003f3f3ff290 */ /* 0x000ff2000fffe03f */
[----:B------:R-:W-:Y:S01]  /*22350*/  STL.64 [R1+0xe90], R24 ;  /* 0x000e901801007387 */ /* 0x000fe20000100a00 */
[----:B------:R0:W-:Y:S03]  /*22360*/  STL.64 [R1+0xe98], R26 ;  /* 0x000e981a01007387 */ /* 0x0001e60000100a00 */
[----:B0-----:R-:W3:Y:S01]  /*22370*/  LDL.LU.64 R26, [R1+0x2748] ;  /* 0x00274800011a7983 */ /* 0x001ee20000300a00 */
[----:B------:R-:W3:Y:S02]  /*22380*/  LDL.LU.64 R24, [R1+0x2740] ;  /* 0x0027400001187983 */ /* 0x000ee40000300a00 */
[----:B------:R-:W3:Y:S02]  /*22390*/  LDL.LU.64 R10, [R1+0x2738] ;  /* 0x00273800010a7983 */ /* 0x000ee40000300a00 */
[----:B---3--:R-:W-:Y:S01]  /*223a0*/  HMMA.16816.F32 R24, R16, R10, R24 ;  /* 0x0000000a1018723c */ /* 0x008fe20000001818 */
[----:B------:R-:W-:-:S02]  /*223b0*/  IMAD.MOV.U32 R29, RZ, RZ, R10 ;  /* 0x000000ffff1d7224 */ /* 0x000fc400078e000a */
[----:B------:R-:W-:Y:S11]  /*223c0*/  IMAD.MOV.U32 R28, RZ, RZ, R11 ;  /* 0x000000ffff1c7224 */ /* 0x000ff600078e000b */
[----:B------:R-:W-:Y:S09]  /*223d0*/  @!UPT UIADD3 URZ, URZ, URZ, URZ ;  /* 0x0000003f3f3ff290 */ /* 0x000ff2000fffe03f */
[----:B------:R-:W-:Y:S01]  /*223e0*/  STL.64 [R1+0xe80], R24 ;  /* 0x000e801801007387 */ /* 0x000fe20000100a00 */
[----:B------:R0:W-:Y:S03]  /*223f0*/  STL.64 [R1+0xe88], R26 ;  /* 0x000e881a01007387 */ /* 0x0001e60000100a00 */
[----:B0-----:R-:W3:Y:S01]  /*22400*/  LDL.LU.64 R26, [R1+0x2730] ;  /* 0x00273000011a7983 */ /* 0x001ee20000300a00 */
[----:B------:R-:W3:Y:S02]  /*22410*/  LDL.LU.64 R10, [R1+0x2728] ;  /* 0x00272800010a7983 */ /* 0x000ee40000300a00 */
[----:B------:R-:W3:Y:S02]  /*22420*/  LDL.LU.64 R8, [R1+0x2720] ;  /* 0x0027200001087983 */ /* 0x000ee40000300a00 */
[C---:B---3--:R-:W-:Y:S11]  /*22430*/  HMMA.16816.F32 R8, R16.reuse, R26, R8 ;  /* 0x0000001a1008723c */ /* 0x048ff60000001808 */
[----:B------:R-:W-:Y:S11]  /*22440*/  @!UPT UIADD3 URZ, URZ, URZ, URZ ;  /* 0x0000003f3f3ff290 */ /* 0x000ff6000fffe03f */
[----:B------:R-:W-:Y:S01]  /*22450*/  @!UPT UIADD3 URZ, URZ, URZ, URZ ;  /* 0x0000003f3f3ff290 */ /* 0x000fe2000fffe03f */
[----:B------:R-:W-:Y:S01]  /*22460*/  STL.64 [R1+0xe70], R8 ;  /* 0x000e700801007387 */ /* 0x000fe20000100a00 */
[----:B------:R0:W-:Y:S02]  /*22470*/  STL.64 [R1+0xe78], R10 ;  /* 0x000e780a01007387 */ /* 0x0001e40000100a00 */
[----:B0-----:R-:W-:Y:S02]  /*22480*/  IMAD.MOV.U32 R10, RZ, RZ, R26 ;  /* 0x000000ffff0a7224 */ /* 0x001fe400078e001a */
        /* <DEDUP_REMOVED lines=38> */
[----:B------:R-:W3:Y:S01]  /*226f0*/  LDL.LU.64 R24, [R1+0x26b0] ;  /* 0x0026b00001187983 */ /* 0x000ee20000300a00 */
[C---:B--2---:R-:W-:Y:S11]  /*22700*/  HMMA.16816.F32 R12, R16.reuse, R26, R12 ;  /* 0x0000001a100c723c */ /* 0x044ff6000000180c */
[----:B------:R-:W-:Y:S11]  /*22710*/  @!UPT UIADD3 URZ, URZ, URZ, URZ ;  /* 0x0000003f3f3ff290 */ /* 0x000ff6000fffe03f */
[----:B------:R-:W-:Y:S01]  /*22720*/  @!UPT UIADD3 URZ, URZ, URZ, URZ ;  /* 0x0000003f3f3ff290 */ /* 0x000fe2000fffe03f */
[----:B------:R-:W-:Y:S01]  /*22730*/  STL.64 [R1+0xe20], R12 ;  /* 0x000e200c01007387 */ /* 0x000fe20000100a00 */
[----:B------:R0:W-:Y:S03]  /*22740*/  STL.64 [R1+0xe28], R14 ;  /* 0x000e280e01007387 */ /* 0x0001e60000100a00 */
[----:B0-----:R-:W2:Y:S01]  /*22750*/  LDL.LU.64 R14, [R1+0x26a8] ;  /* 0x0026a800010e7983 */ /* 0x001ea20000300a00 */
[----:B------:R-:W4:Y:S02]  /*22760*/  LDL.LU.64 R12, [R1+0x26a0] ;  /* 0x0026a000010c7983 */ /* 0x000f240000300a00 */
[----:B------:R-:W-:Y:S02]  /*22770*/  STL.64 [R1+0x2548], R26 ;  /* 0x0025481a01007387 */ /* 0x000fe40000100a00 */
[----:B---3--:R0:W-:Y:S02]  /*22780*/  STL.64 [R1+0x2540], R24 ;  /* 0x0025401801007387 */ /* 0x0081e40000100a00 */
[----:B0-----:R-:W2:Y:S01]  /*22790*/  LDL.LU R24, [R1+0xe10] ;  /* 0x000e100001187983 */ /* 0x001ea20000300800 */
[----:B------:R-:W2:Y:S02]  /*227a0*/  LDL.LU R25, [R1+0xe14] ;  /* 0x000e140001197983 */ /* 0x000ea40000300800 */
[----:B------:R-:W2:Y:S02]  /*227b0*/  LDL.LU R26, [R1+0xe18] ;  /* 0x000e1800011a7983 */ /* 0x000ea40000300800 */
[----:B------:R-:W2:Y:S02]  /*227c0*/  LDL.LU R27, [R1+0xe1c] ;  /* 0x000e1c00011b7983 */ /* 0x000ea40000300800 */
[----:B--2---:R-:W-:Y:S11]  /*227d0*/  HMMA.16816.F32 R24, R16, R14, R24 ;  /* 0x0000000e1018723c */ /* 0x004ff60000001818 */
[----:B------:R-:W-:Y:S11]  /*227e0*/  @!UPT UIADD3 URZ, URZ, URZ, URZ ;  /* 0x0000003f3f3ff290 */ /* 0x000ff6000fffe03f */
[----:B------:R-:W-:Y:S01]  /*227f0*/  @!UPT UIADD3 URZ, URZ, URZ, URZ ;  /* 0x0000003f3f3ff290 */ /* 0x000fe2000fffe03f */
[----:B------:R-:W-:Y:S01]  /*22800*/  STL.64 [R1+0xe10], R24 ;  /* 0x000e101801007387 */ /* 0x000fe20000100a00 */
[----:B------:R0:W-:Y:S02]  /*22810*/  STL.64 [R1+0xe18], R26 ;  /* 0x000e181a01007387 */ /* 0x0001e40000100a00 */
[----:B0-----:R-:W-:Y:S02]  /*22820*/  IMAD.MOV.U32 R26, RZ, RZ, R7 ;  /* 0x000000ffff1a7224 */ /* 0x001fe400078e0007 */
[----:B------:R-:W-:Y:S01]  /*22830*/  IMAD.MOV.U32 R27, RZ, RZ, R4 ;  /* 0x000000ffff1b7224 */ /* 0x000fe200078e0004 */
[----:B------:R-:W2:Y:S01]  /*22840*/  LDL.LU R7, [R1+0x269c] ;  /* 0x00269c0001077983 */ /* 0x000ea20000300800 */
[----:B------:R-:W3:Y:S03]  /*22850*/  LDL.LU R4, [R1+0x2698] ;  /* 0x0026980001047983 */ /* 0x000ee60000300800 */
[----:B------:R-:W-:Y:S01]  /*22860*/  STL.64 [R1+0x2560], R26 ;  /* 0x0025601a01007387 */ /* 0x000fe20000100a00 */
[----:B------:R-:W-:Y:S02]  /*22870*/  STL.64 [R1+0x2538], R14 ;  /* 0x0025380e01007387 */ /* 0x000fe40000100a00 */
[----:B----4-:R0:W-:Y:S02]  /*22880*/  STL.64 [R1+0x2530], R12 ;  /* 0x0025300c01007387 */ /* 0x0101e40000100a00 */
[----:B0-----:R-:W4:Y:S01]  /*22890*/  LDL.LU R12, [R1+0x660] ;  /* 0x00066000010c7983 */ /* 0x001f220000300800 */
[----:B------:R-:W4:Y:S02]  /*228a0*/  LDL.LU R13, [R1+0x664] ;  /* 0x00066400010d7983 */ /* 0x000f240000300800 */
[----:B------:R-:W2:Y:S02]  /*228b0*/  LDL.LU R14, [R1+0x668] ;  /* 0x00066800010e7983 */ /* 0x000ea40000300800 */
[----:B------:R-:W2:Y:S02]  /*228c0*/  LDL.LU R15, [R1+0x66c] ;  /* 0x00066c00010f7983 */ /* 0x000ea40000300800 */
[----:B------:R-:W-:-:S02]  /*228d0*/  IMAD.MOV.U32 R26, RZ, RZ, R5 ;  /* 0x000000ffff1a7224 */ /* 0x000fc400078e0005 */
[----:B------:R-:W-:Y:S01]  /*228e0*/  IMAD.MOV.U32 R27, RZ, RZ, R2 ;  /* 0x000000ffff1b7224 */ /* 0x000fe200078e0002 */
[----:B------:R-:W3:Y:S01]  /*228f0*/  LDL.LU R5, [R1+0x2694] ;  /* 0x0026940001057983 */ /* 0x000ee20000300800 */
[----:B------:R-:W3:Y:S03]  /*22900*/  LDL.LU R2, [R1+0x2690] ;  /* 0x0026900001027983 */ /* 0x000ee60000300800 */
[----:B------:R-:W-:Y:S04]  /*22910*/  STL.64 [R1+0x2578], R26 ;  /* 0x0025781a01007387 */ /* 0x000fe80000100a00 */
[----:B--2---:R-:W-:Y:S01]  /*22920*/  STL.64 [R1+0x2558], R14 ;  /* 0x0025580e01007387 */ /* 0x004fe20000100a00 */
[----:B----4-:R0:W-:Y:S03]  /*22930*/  STL.64 [R1+0x2550], R12 ;  /* 0x0025500c01007387 */ /* 0x0101e60000100a00 */
[----:B0-----:R-:W2:Y:S01]  /*22940*/  LDL.LU R12, [R1+0x670] ;  /* 0x00067000010c7983 */ /* 0x001ea20000300800 */
[----:B------:R-:W2:Y:S02]  /*22950*/  LDL.LU R13, [R1+0x674] ;  /* 0x00067400010d7983 */ /* 0x000ea40000300800 */
[----:B------:R-:W4:Y:S02]  /*22960*/  LDL.LU R14, [R1+0x678] ;  /* 0x00067800010e7983 */ /* 0x000f240000300800 */
[----:B------:R-:W4:Y:S02]  /*22970*/  LDL.LU R15, [R1+0x67c] ;  /* 0x00067c00010f7983 */ /* 0x000f240000300800 */
[----:B------:R-:W-:-:S02]  /*22980*/  IMAD.MOV.U32 R26, RZ, RZ, R3 ;  /* 0x000000ffff1a7224 */ /* 0x000fc400078e0003 */
[----:B------:R-:W-:Y:S01]  /*22990*/  IMAD.MOV.U32 R27, RZ, RZ, R8 ;  /* 0x000000ffff1b7224 */ /* 0x000fe200078e0008 */
[----:B------:R-:W3:Y:S01]  /*229a0*/  LDL.LU R3, [R1+0x268c] ;  /* 0x00268c0001037983 */ /* 0x000ee20000300800 */
[----:B------:R-:W3:Y:S03]  /*229b0*/  LDL.LU R8, [R1+0x2688] ;  /* 0x0026880001087983 */ /* 0x000ee60000300800 */
[----:B------:R-:W-:Y:S04]  /*229c0*/  STL.64 [R1+0x2590], R26 ;  /* 0x0025901a01007387 */ /* 0x000fe80000100a00 */
[----:B----4-:R-:W-:Y:S01]  /*229d0*/  STL.64 [R1+0x2570], R14 ;  /* 0x0025700e01007387 */ /* 0x010fe20000100a00 */
[----:B--2---:R0:W-:Y:S03]  /*229e0*/  STL.64 [R1+0x2568], R12 ;  /* 0x0025680c01007387 */ /* 0x0041e60000100a00 */
        /* <DEDUP_REMOVED lines=8> */
[----:B------:R0:W-:Y:S02]  /*22a70*/  STL.64 [R1+0x25a8], R26 ;  /* 0x0025a81a01007387 */ /* 0x0001e40000100a00 */
[----:B0-----:R-:W-:Y:S02]  /*22a80*/  IMAD.MOV.U32 R26, RZ, RZ, R10 ;  /* 0x000000ffff1a7224 */ /* 0x001fe400078e000a */
        /* <DEDUP_REMOVED lines=11> */
[----:B------:R-:W-:-:S05]  /*22b40*/  IMAD.MOV.U32 R27, RZ, RZ, R28 ;  /* 0x000000ffff1b7224 */ /* 0x000fca00078e001c */
        /* <DEDUP_REMOVED lines=27> */
[----:B------:R3:W-:Y:S02]  /*22d00*/  STL.64 [R1+0x2620], R26 ;  /* 0x0026201a01007387 */ /* 0x0007e40000100a00 */
[----:B---3--:R-:W-:Y:S02]  /*22d10*/  IMAD.MOV.U32 R26, RZ, RZ, R5 ;  /* 0x000000ffff1a7224 */ /* 0x008fe400078e0005 */
[----:B------:R-:W-:Y:S01]  /*22d20*/  IMAD.MOV.U32 R27, RZ, RZ, R4 ;  /* 0x000000ffff1b7224 */ /* 0x000fe200078e0004 */
[----:B----4-:R-:W-:Y:S01]  /*22d30*/  STL.64 [R1+0x25e8], R14 ;  /* 0x0025e80e01007387 */ /* 0x010fe20000100a00 */
[----:B--2---:R0:W-:Y:S03]  /*22d40*/  STL.64 [R1+0x25e0], R12 ;  /* 0x0025e00c01007387 */ /* 0x0041e60000100a00 */
[----:B0-----:R-:W2:Y:S01]  /*22d50*/  LDL.LU R12, [R1+0x6d0] ;  /* 0x0006d000010c7983 */ /* 0x001ea20000300800 */
[----:B------:R-:W2:Y:S02]  /*22d60*/  LDL.LU R13, [R1+0x6d4] ;  /* 0x0006d400010d7983 */ /* 0x000ea40000300800 */
[----:B------:R-:W3:Y:S02]  /*22d70*/  LDL.LU R14, [R1+0x6d8] ;  /* 0x0006d800010e7983 */ /* 0x000ee40000300800 */
[----:B------:R-:W3:Y:S01]  /*22d80*/  LDL.LU R15, [R1+0x6dc] ;  /* 0x0006dc00010f7983 */ /* 0x000ee20000300800 */
[----:B------:R0:W-:Y:S01]  /*22d90*/  STL.64 [R1+0x2638], R26 ;  /* 0x0026381a01007387 */ /* 0x0001e20000100a00 */
[----:B------:R-:W4:Y:S02]  /*22da0*/  LDL.LU R24, [R1+0x710] ;  /* 0x0007100001187983 */ /* 0x000f240000300800 */
[----:B------:R-:W4:Y:S01]  /*22db0*/  LDL.LU R25, [R1+0x714] ;  /* 0x0007140001197983 */ /* 0x000f220000300800 */
[----:B0-----:R-:W2:Y:S01]  /*22dc0*/  LDL.LU R26, [R1+0x718] ;  /* 0x00071800011a7983 */ /* 0x001ea20000300800 */
[----:B------:R-:W2:Y:S02]  /*22dd0*/  LDL.LU R27, [R1+0x71c] ;  /* 0x00071c00011b7983 */ /* 0x000ea40000300800 */
[----:B------:R-:W3:Y:S02]  /*22de0*/  LDL.LU R4, [R1+0xe00] ;  /* 0x000e000001047983 */ /* 0x000ee40000300800 */
[----:B------:R-:W3:Y:S01]  /*22df0*/  LDL.LU R5, [R1+0xe04] ;  /* 0x000e040001057983 */ /* 0x000ee20000300800 */
[----:B------:R-:W3:Y:S01]  /*22e00*/  LDL.LU R6, [R1+0xe08] ;  /* 0x000e080001067983 */ /* 0x000ee20000300800 */
[----:B------:R-:W3:Y:S03]  /*22e10*/  LDL.LU R7, [R1+0xe0c] ;  /* 0x000e0c0001077983 */ /* 0x000ee60000300800 */
[----:B--2---:R-:W-:Y:S01]  /*22e20*/  STL.64 [R1+0x2648], R26 ;  /* 0x0026481a01007387 */ /* 0x004fe20000100a00 */
[----:B----4-:R-:W-:Y:S02]  /*22e30*/  STL.64 [R1+0x2640], R24 ;  /* 0x0026401801007387 */ /* 0x010fe40000100a00 */
[----:B------:R-:W2:Y:S02]  /*22e40*/  LDL.LU R20, [R1+0x740] ;  /* 0x0007400001147983 */ /* 0x000ea40000300800 */
[----:B------:R-:W2:Y:S01]  /*22e50*/  LDL.LU R21, [R1+0x744] ;  /* 0x0007440001157983 */ /* 0x000ea20000300800 */
[----:B------:R-:W2:Y:S01]  /*22e60*/  LDL.LU R22, [R1+0x748] ;  /* 0x0007480001167983 */ /* 0x000ea20000300800 */
[----:B------:R-:W2:Y:S02]  /*22e70*/  LDL.LU R23, [R1+0x74c] ;  /* 0x00074c0001177983 */ /* 0x000ea40000300800 */
[----:B---3--:R-:W-:Y:S02]  /*22e80*/  STL.64 [R1+0x2600], R14 ;  /* 0x0026000e01007387 */ /* 0x008fe40000100a00 */
[----:B------:R0:W-:Y:S02]  /*22e90*/  STL.64 [R1+0x25f8], R12 ;  /* 0x0025f80c01007387 */ /* 0x0001e40000100a00 */
[----:B0-----:R-:W3:Y:S01]  /*22ea0*/  LDL.LU R12, [R1+0x6e0] ;  /* 0x0006e000010c7983 */ /* 0x001ee20000300800 */
[----:B------:R-:W3:Y:S02]  /*22eb0*/  LDL.LU R13, [R1+0x6e4] ;  /* 0x0006e400010d7983 */ /* 0x000ee40000300800 */
[----:B------:R-:W4:Y:S02]  /*22ec0*/  LDL.LU R14, [R1+0x6e8] ;  /* 0x0006e800010e7983 */ /* 0x000f240000300800 */
[----:B------:R-:W4:Y:S02]  /*22ed0*/  LDL.LU R15, [R1+0x6ec] ;  /* 0x0006ec00010f7983 */ /* 0x000f240000300800 */
[----:B----4-:R-:W-:Y:S01]  /*22ee0*/  STL.64 [R1+0x2618], R14 ;  /* 0x0026180e01007387 */ /* 0x010fe20000100a00 */
[----:B---3--:R0:W-:Y:S03]  /*22ef0*/  STL.64 [R1+0x2610], R12 ;  /* 0x0026100c01007387 */ /* 0x0081e60000100a00 */
[----:B0-----:R-:W3:Y:S01]  /*22f00*/  LDL.LU R12, [R1+0x6f0] ;  /* 0x0006f000010c7983 */ /* 0x001ee20000300800 */
[----:B------:R-:W3:Y:S02]  /*22f10*/  LDL.LU R13, [R1+0x6f4] ;  /* 0x0006f400010d7983 */ /* 0x000ee40000300800 */
[----:B------:R-:W4:Y:S02]  /*22f20*/  LDL.LU R14, [R1+0x6f8] ;  /* 0x0006f800010e7983 */ /* 0x000f240000300800 */
[----:B------:R-:W4:Y:S01]  /*22f30*/  LDL.LU R15, [R1+0x6fc] ;  /* 0x0006fc00010f7983 */ /* 0x000f220000300800 */
[----:B------:R-:W-:Y:S01]  /*22f40*/  HMMA.16816.F32 R4, R16, R10, R4 ;  /* 0x0000000a1004723c */ /* 0x000fe20000001804 */
[----:B----4-:R-:W-:Y:S01]  /*22f50*/  STL.64 [R1+0x2630], R14 ;  /* 0x0026300e01007387 */ /* 0x010fe20000100a00 */
[----:B---3--:R0:W-:Y:S03]  /*22f60*/  STL.64 [R1+0x2628], R12 ;  /* 0x0026280c01007387 */ /* 0x0081e60000100a00 */
        /* <DEDUP_REMOVED lines=8> */
[----:B------:R-:W3:Y:S02]  /*22ff0*/  LDL.LU R14, [R1+0x728] ;  /* 0x00072800010e7983 */ /* 0x000ee40000300800 */
[----:B------:R-:W3:Y:S02]  /*23000*/  LDL.LU R15, [R1+0x72c] ;  /* 0x00072c00010f7983 */ /* 0x000ee40000300800 */
[----:B------:R-:W-:Y:S01]  /*23010*/  STL.64 [R1+0xe00], R4 ;  /* 0x000e000401007387 */ /* 0x000fe20000100a00 */
[----:B------:R0:W-:Y:S03]  /*23020*/  STL.64 [R1+0xe08], R6 ;  /* 0x000e080601007387 */ /* 0x0001e60000100a00 */
[----:B0-----:R-:W2:Y:S01]  /*23030*/  LDL.LU.64 R6, [R1+0x2670] ;  /* 0x0026700001067983 */ /* 0x001ea20000300a00 */
[----:B------:R-:W-:-:S02]  /*23040*/  IMAD.MOV.U32 R27, RZ, RZ, R8 ;  /* 0x000000ffff1b7224 */ /* 0x000fc400078e0008 */
[----:B------:R0:W-:Y:S02]  /*23050*/  STL.64 [R1+0x2528], R10 ;  /* 0x0025280a01007387 */ /* 0x0001e40000100a00 */
[----:B------:R-:W-:Y:S01]  /*23060*/  IMAD.MOV.U32 R26, RZ, RZ, R9 ;  /* 0x000000ffff1a7224 */ /* 0x000fe200078e0009 */
[----:B------:R-:W4:Y:S01]  /*23070*/  LDL.LU R8, [R1+0x650] ;  /* 0x0006500001087983 */ /* 0x000f220000300800 */
[----:B------:R-:W4:Y:S03]  /*23080*/  LDL.LU R9, [R1+0x654] ;  /* 0x0006540001097983 */ /* 0x000f260000300800 */
[----:B0-----:R-:W4:Y:S01]  /*23090*/  LDL.LU R10, [R1+0x658] ;  /* 0x00065800010a7983 */ /* 0x001f220000300800 */
[----:B------:R-:W4:Y:S01]  /*230a0*/  LDL.LU R11, [R1+0x65c] ;  /* 0x00065c00010b7983 */ /* 0x000f220000300800 */
[----:B--2---:R-:W-:Y:S02]  /*230b0*/  HMMA.16816.F32 R16, R16, R6, R20 ;  /* 0x000000061010723c */ /* 0x004fe40000001814 */
[----:B------:R-:W3:Y:S01]  /*230c0*/  LDL.LU.64 R22, [R1+0x2668] ;  /* 0x0026680001167983 */ /* 0x000ee20000300a00 */
[----:B------:R-:W3:Y:S11]  /*230d0*/  LDL.LU.64 R20, [R1+0x2660] ;  /* 0x0026600001147983 */ /* 0x000ef60000300a00 */
[----:B------:R-:W-:Y:S09]  /*230e0*/  @!UPT UIADD3 URZ, URZ, URZ, URZ ;  /* 0x0000003f3f3ff290 */ /* 0x000ff2000fffe03f */
[----:B------:R-:W-:Y:S01]  /*230f0*/  STL.64 [R1+0x740], R16 ;  /* 0x0007401001007387 */ /* 0x000fe20000100a00 */
[----:B------:R-:W-:Y:S02]  /*23100*/  STL.64 [R1+0x748], R18 ;  /* 0x0007481201007387 */ /* 0x000fe40000100a00 */
[----:B------:R0:W-:Y:S02]  /*23110*/  STL.64 [R1+0x2520], R6 ;  /* 0x0025200601007387 */ /* 0x0001e40000100a00 */
[----:B------:R-:W2:Y:S01]  /*23120*/  LDL.LU R4, [R1+0x640] ;  /* 0x0006400001047983 */ /* 0x000ea20000300800 */
[----:B------:R-:W2:Y:S04]  /*23130*/  LDL.LU R5, [R1+0x644] ;  /* 0x0006440001057983 */ /* 0x000ea80000300800 */
[----:B0-----:R-:W2:Y:S01]  /*23140*/  LDL.LU R6, [R1+0x648] ;  /* 0x0006480001067983 */ /* 0x001ea20000300800 */
[----:B------:R-:W2:Y:S01]  /*23150*/  LDL.LU R7, [R1+0x64c] ;  /* 0x00064c0001077983 */ /* 0x000ea20000300800 */
[----:B---3--:R-:W-:Y:S02]  /*23160*/  HMMA.16816.F32 R24, R20, R26, R12 ;  /* 0x0000001a1418723c */ /* 0x008fe4000000180c */
[----:B------:R-:W3:Y:S01]  /*23170*/  LDL.LU.64 R14, [R1+0x2658] ;  /* 0x00265800010e7983 */ /* 0x000ee20000300a00 */
[----:B------:R-:W3:Y:S11]  /*23180*/  LDL.LU.64 R12, [R1+0x2650] ;  /* 0x00265000010c7983 */ /* 0x000ef60000300a00 */
[----:B------:R-:W-:Y:S09]  /*23190*/  @!UPT UIADD3 URZ, URZ, URZ, URZ ;  /* 0x0000003f3f3ff290 */ /* 0x000ff2000fffe03f */
[----:B------:R-:W-:Y:S01]  /*231a0*/  STL.64 [R1+0x720], R24 ;  /* 0x0007201801007387 */ /* 0x000fe20000100a00 */
[----:B------:R0:W-:Y:S03]  /*231b0*/  STL.64 [R1+0x728], R26 ;  /* 0x0007281a01007387 */ /* 0x0001e60000100a00 */
[----:B0-----:R-:W2:Y:S01]  /*231c0*/  LDL.LU.64 R26, [R1+0x2648] ;  /* 0x00264800011a7983 */ /* 0x001ea20000300a00 */
[----:B------:R-:W2:Y:S02]  /*231d0*/  LDL.LU.64 R24, [R1+0x2640] ;  /* 0x0026400001187983 */ /* 0x000ea40000300a00 */
[----:B------:R-:W-:Y:S02]  /*231e0*/  IMAD.MOV.U32 R18, RZ, RZ, R3 ;  /* 0x000000ffff127224 */ /* 0x000fe400078e0003 */
[----:B------:R-:W-:-:S07]  /*231f0*/  IMAD.MOV.U32 R19, RZ, RZ, R2 ;  /* 0x000000ffff137224 */ /* 0x000fce00078e0002 */
[C---:B--2---:R-:W-:Y:S01]  /*23200*/  HMMA.16816.F32 R16, R20.reuse, R18, R24 ;  /* 0x000000121410723c */ /* 0x044fe20000001818 */
[----:B------:R-:W3:Y:S11]  /*23210*/  LDL.LU.64 R26, [R1+0x2638] ;  /* 0x00263800011a7983 */ /* 0x000ef60000300a00 */
[----:B------:R-:W-:Y:S11]  /*23220*/  @!UPT UIADD3 URZ, URZ, URZ, URZ ;  /* 0x0000003f3f3ff290 */ /* 0x000ff6000fffe03f */
[----:B------:R0:W-:Y:S01]  /*23230*/  STL.64 [R1+0x710], R16 ;  /* 0x0007101001007387 */ /* 0x0001e20000100a00 */
[----:B------:R1:W-:Y:S03]  /*23240*/  STL.64 [R1+0x718], R18 ;  /* 0x0007181201007387 */ /* 0x0003e60000100a00 */
[----:B0-----:R-:W2:Y:S01]  /*23250*/  LDL.LU R16, [R1+0x120] ;  /* 0x0001200001107983 */ /* 0x001ea20000300800 */
[----:B------:R-:W2:Y:S02]  /*23260*/  LDL.LU R17, [R1+0x124] ;  /* 0x0001240001117983 */ /* 0x000ea40000300800 */
[----:B-1----:R-:W2:Y:S02]  /*23270*/  LDL.LU R18, [R1+0x128] ;  /* 0x0001280001127983 */ /* 0x002ea40000300800 */
[----:B------:R-:W2:Y:S01]  /*23280*/  LDL.LU R19, [R1+0x12c] ;  /* 0x00012c0001137983 */ /* 0x000ea20000300800 */
[C---:B---3--:R-:W-:Y:S01]  /*23290*/  HMMA.16816.F32 R24, R20.reuse, R26, R12 ;  /* 0x0000001a1418723c */ /* 0x048fe2000000180c */
[----:B------:R-:W3:Y:S01]  /*232a0*/  LDL.LU.64 R14, [R1+0x2630] ;  /* 0x00263000010e7983 */ /* 0x000ee20000300a00 */
[----:B------:R-:W3:Y:S11]  /*232b0*/  LDL.LU.64 R12, [R1+0x2628] ;  /* 0x00262800010c7983 */ /* 0x000ef60000300a00 */
[----:B------:R-:W-:Y:S10]  /*232c0*/  @!UPT UIADD3 URZ, URZ, URZ, URZ ;  /* 0x0000003f3f3ff290 */ /* 0x000ff4000fffe03f */
[----:B------:R-:W-:Y:S01]  /*232d0*/  STL.64 [R1+0x700], R24 ;  /* 0x0007001801007387 */ /* 0x000fe20000100a00 */
[----:B------:R0:W-:Y:S03]  /*232e0*/  STL.64 [R1+0x708], R26 ;  /* 0x0007081a01007387 */ /* 0x0001e60000100a00 */
[----:B0-----:R-:W3:Y:S02]  /*232f0*/  LDL.LU.64 R26, [R1+0x2620] ;  /* 0x00262000011a7983 */ /* 0x001ee40000300a00 */
[C---:B---3--:R-:W-:Y:S02]  /*23300*/  HMMA.16816.F32 R24, R20.reuse, R26, R12 ;  /* 0x0000001a1418723c */ /* 0x048fe4000000180c */
[----:B------:R-:W3:Y:S01]  /*23310*/  LDL.LU.64 R14, [R1+0x2618] ;  /* 0x00261800010e7983 */ /* 0x000ee20000300a00 */
[----:B------:R-:W3:Y:S11]  /*23320*/  LDL.LU.64 R12, [R1+0x2610] ;  /* 0x00261000010c7983 */ /* 0x000ef60000300a00 */
[----:B------:R-:W-:Y:S09]  /*23330*/  @!UPT UIADD3 URZ, URZ, URZ, URZ ;  /* 0x0000003f3f3ff290 */ /* 0x000ff2000fffe03f */
        /* <DEDUP_REMOVED lines=58> */
[----:B0-----:R-:W3:Y:S01]  /*236e0*/  LDL.LU.64 R26, [R1+0x2548] ;  /* 0x00254800011a7983 */ /* 0x001ee20000300a00 */
[----:B------:R-:W2:Y:S01]  /*236f0*/  LDL.LU.64 R24, [R1+0x2540] ;  /* 0x0025400001187983 */ /* 0x000ea20000300a00 */
[C---:B---3--:R-:W-:Y:S11]  /*23700*/  HMMA.16816.F32 R12, R20.reuse, R26, R12 ;  /* 0x0000001a140c723c */ /* 0x048ff6000000180c */
[----:B------:R-:W-:Y:S11]  /*23710*/  @!UPT UIADD3 URZ, URZ, URZ, URZ ;  /* 0x0000003f3f3ff290 */ /* 0x000ff6000fffe03f */
[----:B------:R-:W-:Y:S01]  /*23720*/  @!UPT UIADD3 URZ, URZ, URZ, URZ ;  /* 0x0000003f3f3ff290 */ /* 0x000fe2000fffe03f */
[----:B------:R-:W-:Y:S01]  /*23730*/  STL.64 [R1+0x660], R12 ;  /* 0x0006600c01007387 */ /* 0x000fe20000100a00 */
[----:B------:R0:W-:Y:S03]  /*23740*/  STL.64 [R1+0x668], R14 ;  /* 0x0006680e01007387 */ /* 0x0001e60000100a00 */
[----:B0-----:R-:W4:Y:S01]  /*23750*/  LDL.LU.64 R14, [R1+0x2538] ;  /* 0x00253800010e7983 */ /* 0x001f220000300a00 */
[----:B------:R-:W3:Y:S02]  /*23760*/  LDL.LU.64 R12, [R1+0x2530] ;  /* 0x00253000010c7983 */ /* 0x000ee40000300a00 */
[----:B------:R0:W-:Y:S02]  /*23770*/  STL.64 [R1+0x2468], R26 ;  /* 0x0024681a01007387 */ /* 0x0001e40000100a00 */
[----:B--2---:R-:W-:Y:S01]  /*23780*/  STL.64 [R1+0x2460], R24 ;  /* 0x0024601801007387 */ /* 0x004fe20000100a00 */
[----:B0-----:R-:W2:Y:S01]  /*23790*/  LDL.64 R26, [R1+0x98] ;  /* 0x00009800011a7983 */ /* 0x001ea20000100a00 */
[C---:B----4-:R-:W-:Y:S03]  /*237a0*/  HMMA.16816.F32 R8, R20.reuse, R14, R8 ;  /* 0x0000000e1408723c */ /* 0x050fe60000001808 */
[----:B--2---:R0:W-:Y:S04]  /*237b0*/  STL.64 [R1+0x2518], R26 ;  /* 0x0025181a01007387 */ /* 0x0041e80000100a00 */
[----:B0-----:R-:W2:Y:S11]  /*237c0*/  LDL.64 R26, [R1+0xb8] ;  /* 0x0000b800011a7983 */ /* 0x001eb60000100a00 */
[----:B------:R-:W-:Y:S05]  /*237d0*/  @!UPT UIADD3 URZ, URZ, URZ, URZ ;  /* 0x0000003f3f3ff290 */ /* 0x000fea000fffe03f */
[----:B------:R-:W-:Y:S02]  /*237e0*/  STL.64 [R1+0x650], R8 ;  /* 0x0006500801007387 */ /* 0x000fe40000100a00 */
[----:B------:R0:W-:Y:S02]  /*237f0*/  STL.64 [R1+0x658], R10 ;  /* 0x0006580a01007387 */ /* 0x0001e40000100a00 */
[----:B0-----:R-:W4:Y:S01]  /*23800*/  LDL.LU.64 R10, [R1+0x2528] ;  /* 0x00252800010a7983 */ /* 0x001f220000300a00 */
[----:B------:R-:W-:Y:S02]  /*23810*/  STL.64 [R1+0x2458], R14 ;  /* 0x0024580e01007387 */ /* 0x000fe40000100a00 */
[----:B---3--:R0:W-:Y:S02]  /*23820*/  STL.64 [R1+0x2450], R12 ;  /* 0x0024500c01007387 */ /* 0x0081e40000100a00 */
        /* <DEDUP_REMOVED lines=507> */
[----:B------:R-:W2:Y:S01]  /*257e0*/  LDSM.16.MT88.4 R16, [R0+0x4300] ;  /* 0x004300000010783b */ /* 0x000ea20000004200 */
[----:B0-----:R-:W-:Y:S03]  /*257f0*/  STL.64 [R1+0x21c8], R22 ;  /* 0x0021c81601007387 */ /* 0x001fe60000100a00 */
[----:B------:R0:W-:Y:S02]  /*25800*/  STL.64 [R1+0x21c0], R20 ;  /* 0x0021c01401007387 */ /* 0x0001e40000100a00 */
        /* <DEDUP_REMOVED lines=11> */
[----:B------:R-:W2:Y:S01]  /*258c0*/  LDL.LU.64 R26, [R1+0x22c8] ;  /* 0x0022c800011a7983 */ /* 0x000ea20000300a00 */
        /* <DEDUP_REMOVED lines=9> */
[----:B------:R-:W-:Y:S02]  /*25960*/  STL [R1+0x21ec], R2 ;  /* 0x0021ec0201007387 */ /* 0x000fe40000100800 */
[----:B------:R-:W-:Y:S01]  /*25970*/  STL [R1+0x21e8], R3 ;  /* 0x0021e80301007387 */ /* 0x000fe20000100800 */
[----:B------:R-:W3:Y:S01]  /*25980*/  LDL R0, [R1+0x10d8] ;  /* 0x0010d80001007983 */ /* 0x000ee20000100800 */
[C---:B--2---:R-:W-:Y:S01]  /*25990*/  HMMA.16816.F32 R8, R16.reuse, R26, R12 ;  /* 0x0000001a1008723c */ /* 0x044fe2000000180c */
[----:B------:R-:W-:Y:S02]  /*259a0*/  IMAD.MOV.U32 R5, RZ, RZ, R26 ;  /* 0x000000ffff057224 */ /* 0x000fe400078e001a */
[----:B------:R-:W-:Y:S01]  /*259b0*/  IMAD.MOV.U32 R4, RZ, RZ, R27 ;  /* 0x000000ffff047224 */ /* 0x000fe200078e001b */
[----:B---3--:R-:W-:Y:S11]  /*259c0*/  STL [R1+0x21f0], R0 ;  /* 0x0021f00001007387 */ /* 0x008ff60000100800 */
[----:B------:R-:W-:Y:S08]  /*259d0*/  @!UPT UIADD3 URZ, URZ, URZ, URZ ;  /* 0x0000003f3f3ff290 */ /* 0x000ff0000fffe03f */
[----:B------:R-:W-:Y:S02]  /*259e0*/  STL.64 [R1+0xb00], R8 ;  /* 0x000b000801007387 */ /* 0x000fe40000100a00 */
        /* <DEDUP_REMOVED lines=930> */
[----:B------:R0:W-:Y:S04]  /*29410*/  STL.64 [R1+0x1d20], R6 ;  /* 0x001d200601007387 */ /* 0x0001e80000100a00 */
[----:B------:R-:W1:Y:S04]  /*29420*/  LDSM.16.MT88.4 R20, [R0+0x4180] ;  /* 0x004180000014783b */ /* 0x000e680000004200 */
[----:B0-----:R-:W4:Y:S11]  /*29430*/  LDL.64 R6, [R1+0xa8] ;  /* 0x0000a80001067983 */ /* 0x001f360000100a00 */
[----:B------:R-:W-:Y:S02]  /*29440*/  @!UPT UIADD3 URZ, URZ, URZ, URZ ;  /* 0x0000003f3f3ff290 */ /* 0x000fe4000fffe03f */
[----:B------:R-:W-:Y:S01]  /*29450*/  STL.64 [R1+0x130], R16 ;  /* 0x0001301001007387 */ /* 0x000fe20000100a00 */
[----:B------:R-:W-:Y:S02]  /*29460*/  STL.64 [R1+0x138], R18 ;  /* 0x0001381201007387 */ /* 0x000fe40000100a00 */
[----:B------:R-:W2:Y:S01]  /*29470*/  LDSM.16.MT88.4 R16, [R0+0x4100] ;  /* 0x004100000010783b */ /* 0x000ea20000004200 */
[----:B-1----:R0:W-:Y:S03]  /*29480*/  STL [R1+0x1d40], R20 ;  /* 0x001d401401007387 */ /* 0x0021e60000100800 */
[----:B------:R1:W-:Y:S02]  /*29490*/  STL [R1+0x1d3c], R21 ;  /* 0x001d3c1501007387 */ /* 0x0003e40000100800 */
[----:B------:R3:W-:Y:S02]  /*294a0*/  STL [R1+0x1d38], R22 ;  /* 0x001d381601007387 */ /* 0x0007e40000100800 */
[----:B------:R3:W-:Y:S01]  /*294b0*/  STL [R1+0x1d34], R23 ;  /* 0x001d341701007387 */ /* 0x0007e20000100800 */
[----:B0-----:R-:W4:Y:S01]  /*294c0*/  LDL.LU R20, [R1+0xde0] ;  /* 0x000de00001147983 */ /* 0x001f220000300800 */
[----:B-1----:R-:W4:Y:S02]  /*294d0*/  LDL.LU R21, [R1+0xde4] ;  /* 0x000de40001157983 */ /* 0x002f240000300800 */
[----:B---3--:R-:W3:Y:S02]  /*294e0*/  LDL.LU R22, [R1+0xde8] ;  /* 0x000de80001167983 */ /* 0x008ee40000300800 */
[----:B------:R-:W3:Y:S01]  /*294f0*/  LDL.LU R23, [R1+0xdec] ;  /* 0x000dec0001177983 */ /* 0x000ee20000300800 */
[----:B--2---:R-:W-:Y:S01]  /*29500*/  HMMA.16816.F32 R8, R16, R26, R8 ;  /* 0x0000001a1008723c */ /* 0x004fe20000001808 */
[----:B------:R-:W-:Y:S11]  /*29510*/  STL [R1+0x1d30], R0 ;  /* 0x001d300001007387 */ /* 0x000ff60000100800 */
[----:B------:R-:W-:Y:S11]  /*29520*/  @!UPT UIADD3 URZ, URZ, URZ, URZ ;  /* 0x0000003f3f3ff290 */ /* 0x000ff6000fffe03f */
        /* <DEDUP_REMOVED lines=13> */
[----:B------:R-:W-:Y:S02]  /*29600*/  STL.64 [R1+0xde8], R10 ;  /* 0x000de80a01007387 */ /* 0x000fe40000100a00 */
[----:B------:R-:W-:Y:S02]  /*29610*/  STL [R1+0x1d50], R2 ;  /* 0x001d500201007387 */ /* 0x000fe40000100800 */
[----:B------:R-:W-:Y:S01]  /*29620*/  STL [R1+0x1d4c], R3 ;  /* 0x001d4c0301007387 */ /* 0x000fe20000100800 */
[C---:B--2---:R-:W-:Y:S01]  /*29630*/  HMMA.16816.F32 R4, R16.reuse, R26, R12 ;  /* 0x0000001a1004723c */ /* 0x044fe2000000180c */
[----:B------:R-:W-:Y:S02]  /*29640*/  IMAD.MOV.U32 R29, RZ, RZ, R26 ;  /* 0x000000ffff1d7224 */ /* 0x000fe400078e001a */
[----:B------:R-:W-:Y:S11]  /*29650*/  IMAD.MOV.U32 R28, RZ, RZ, R27 ;  /* 0x000000ffff1c7224 */ /* 0x000ff600078e001b */
[----:B------:R-:W-:Y:S09]  /*29660*/  @!UPT UIADD3 URZ, URZ, URZ, URZ ;  /* 0x0000003f3f3ff290 */ /* 0x000ff2000fffe03f */
        /* <DEDUP_REMOVED lines=18> */
[----:B------:R-:W4:Y:S04]  /*29790*/  LDL.64 R26, [R1+0x38] ;  /* 0x00003800011a7983 */ /* 0x000f280000100a00 */
        /* <DEDUP_REMOVED lines=12> */
[----:B------:R-:W2:Y:S01]  /*29860*/  LDL.LU R23, [R1+0xd9c] ;  /* 0x000d9c0001177983 */ /* 0x000ea20000300800 */
[----:B------:R-:W2:Y:S01]  /*29870*/  LDL.LU R8, [R1+0xda0] ;  /* 0x000da00001087983 */ /* 0x000ea20000300800 */
[----:B------:R-:W2:Y:S02]  /*29880*/  LDL.LU R9, [R1+0xda4] ;  /* 0x000da40001097983 */ /* 0x000ea40000300800 */
[----:B------:R-:W2:Y:S02]  /*29890*/  LDL.LU R10, [R1+0xda8] ;  /* 0x000da800010a7983 */ /* 0x000ea40000300800 */
[----:B------:R-:W2:Y:S01]  /*298a0*/  LDL.LU R11, [R1+0xdac] ;  /* 0x000dac00010b7983 */ /* 0x000ea20000300800 */
[----:B------:R-:W3:Y:S01]  /*298b0*/  LDL.LU R4, [R1+0xdc0] ;  /* 0x000dc00001047983 */ /* 0x000ee20000300800 */
[----:B------:R-:W3:Y:S02]  /*298c0*/  LDL.LU R5, [R1+0xdc4] ;  /* 0x000dc40001057983 */ /* 0x000ee40000300800 */
[----:B------:R-:W3:Y:S02]  /*298d0*/  LDL.LU R6, [R1+0xdc8] ;  /* 0x000dc80001067983 */ /* 0x000ee40000300800 */
[----:B------:R-:W3:Y:S01]  /*298e0*/  LDL.LU R7, [R1+0xdcc] ;  /* 0x000dcc0001077983 */ /* 0x000ee20000300800 */
[----:B--2---:R0:W-:Y:S01]  /*298f0*/  STL.64 [R1+0x1e10], R10 ;  /* 0x001e100a01007387 */ /* 0x0041e20000100a00 */
[----:B------:R-:W-:Y:S03]  /*29900*/  STL.64 [R1+0x1e08], R8 ;  /* 0x001e080801007387 */ /* 0x000fe60000100a00 */
[----:B0-----:R-:W2:Y:S04]  /*29910*/  LDL.64 R10, [R1+0x78] ;  /* 0x00007800010a7983 */ /* 0x001ea80000100a00 */
[----:B--2---:R0:W-:Y:S04]  /*29920*/  STL.64 [R1+0x1e20], R10 ;  /* 0x001e200a01007387 */ /* 0x0041e80000100a00 */
[----:B0-----:R-:W2:Y:S01]  /*29930*/  LDL.64 R10, [R1+0x88] ;  /* 0x00008800010a7983 */ /* 0x001ea20000100a00 */
[----:B------:R0:W-:Y:S02]  /*29940*/  STL.64 [R1+0x1e00], R22 ;  /* 0x001e001601007387 */ /* 0x0001e40000100a00 */
[----:B----4-:R1:W-:Y:S01]  /*29950*/  STL.64 [R1+0x1df8], R20 ;  /* 0x001df81401007387 */ /* 0x0103e20000100a00 */
[----:B0-----:R-:W4:Y:S04]  /*29960*/  LDL.64 R22, [R1+0x68] ;  /* 0x0000680001167983 */ /* 0x001f280000100a00 */
[----:B----4-:R0:W-:Y:S01]  /*29970*/  STL.64 [R1+0x1e18], R22 ;  /* 0x001e181601007387 */ /* 0x0101e20000100a00 */
[----:B-1----:R-:W4:Y:S02]  /*29980*/  LDL.LU R20, [R1+0xdb0] ;  /* 0x000db00001147983 */ /* 0x002f240000300800 */
[----:B------:R-:W4:Y:S01]  /*29990*/  LDL.LU R21, [R1+0xdb4] ;  /* 0x000db40001157983 */ /* 0x000f220000300800 */
[----:B0-----:R-:W4:Y:S01]  /*299a0*/  LDL.LU R22, [R1+0xdb8] ;  /* 0x000db80001167983 */ /* 0x001f220000300800 */
[----:B------:R-:W4:Y:S02]  /*299b0*/  LDL.LU R23, [R1+0xdbc] ;  /* 0x000dbc0001177983 */ /* 0x000f240000300800 */
[----:B------:R-:W4:Y:S02]  /*299c0*/  LDL.64 R26, [R1+0x58] ;  /* 0x00005800011a7983 */ /* 0x000f240000100a00 */
[----:B---3--:R-:W-:Y:S01]  /*299d0*/  STL.64 [R1+0x1db8], R14 ;  /* 0x001db80e01007387 */ /* 0x008fe20000100a00 */
[----:B------:R0:W-:Y:S04]  /*299e0*/  STL.64 [R1+0x1db0], R12 ;  /* 0x001db00c01007387 */ /* 0x0001e80000100a00 */
[----:B0-----:R-:W3:Y:S01]  /*299f0*/  LDL.LU R12, [R1+0xd60] ;  /* 0x000d6000010c7983 */ /* 0x001ee20000300800 */
[----:B------:R-:W3:Y:S02]  /*29a00*/  LDL.LU R13, [R1+0xd64] ;  /* 0x000d6400010d7983 */ /* 0x000ee40000300800 */
[----:B------:R-:W3:Y:S02]  /*29a10*/  LDL.LU R14, [R1+0xd68] ;  /* 0x000d6800010e7983 */ /* 0x000ee40000300800 */
[----:B------:R-:W3:Y:S01]  /*29a20*/  LDL.LU R15, [R1+0xd6c] ;  /* 0x000d6c00010f7983 */ /* 0x000ee20000300800 */
[----:B--2---:R-:W-:Y:S01]  /*29a30*/  HMMA.16816.F32 R4, R16, R10, R4 ;  /* 0x0000000a1004723c */ /* 0x004fe20000001804 */
[----:B---3--:R-:W-:Y:S01]  /*29a40*/  STL.64 [R1+0x1dd0], R14 ;  /* 0x001dd00e01007387 */ /* 0x008fe20000100a00 */
[----:B------:R0:W-:Y:S03]  /*29a50*/  STL.64 [R1+0x1dc8], R12 ;  /* 0x001dc80c01007387 */ /* 0x0001e60000100a00 */
        /* <DEDUP_REMOVED lines=10> */
[----:B------:R-:W-:Y:S01]  /*29b00*/  STL [R1+0x1d58], R28 ;  /* 0x001d581c01007387 */ /* 0x000fe20000100800 */
[----:B------:R-:W-:Y:S02]  /*29b10*/  STL [R1+0x1d54], R29 ;  /* 0x001d541d01007387 */ /* 0x000fe40000100800 */
[----:B------:R0:W-:Y:S02]  /*29b20*/  STL.64 [R1+0xdc0], R4 ;  /* 0x000dc00401007387 */ /* 0x0001e40000100a00 */
[----:B------:R1:W-:Y:S02]  /*29b30*/  STL.64 [R1+0xdc8], R6 ;  /* 0x000dc80601007387 */ /* 0x0003e40000100a00 */
[----:B0-----:R-:W-:-:S02]  /*29b40*/  IMAD.MOV.U32 R5, RZ, RZ, R10 ;  /* 0x000000ffff057224 */ /* 0x001fc400078e000a */
[----:B------:R-:W-:Y:S02]  /*29b50*/  IMAD.MOV.U32 R4, RZ, RZ, R11 ;  /* 0x000000ffff047224 */ /* 0x000fe400078e000b */
[----:B------:R-:W4:Y:S01]  /*29b60*/  LDL.LU.64 R10, [R1+0x1e20] ;  /* 0x001e2000010a7983 */ /* 0x000f220000300a00 */
[----:B------:R-:W-:Y:S01]  /*29b70*/  STL [R1+0x1d5c], R5 ;  /* 0x001d5c0501007387 */ /* 0x000fe20000100800 */
[C---:B----4-:R-:W-:Y:S01]  /*29b80*/  HMMA.16816.F32 R20, R16.reuse, R10, R20 ;  /* 0x0000000a1014723c */ /* 0x050fe20000001814 */
[----:B-1----:R-:W-:Y:S02]  /*29b90*/  IMAD.MOV.U32 R7, RZ, RZ, R10 ;  /* 0x000000ffff077224 */ /* 0x002fe400078e000a */
        /* <DEDUP_REMOVED lines=16> */
[----:B------:R-:W-:Y:S01]  /*29ca0*/  IMAD.MOV.U32 R0, RZ, RZ, R27 ;  /* 0x000000ffff007224 */ /* 0x000fe200078e001b */
[C---:B---3--:R-:W-:Y:S11]  /*29cb0*/  HMMA.16816.F32 R20, R16.reuse, R26, R20 ;  /* 0x0000001a1014723c */ /* 0x048ff60000001814 */
[----:B------:R-:W-:Y:S11]  /*29cc0*/  @!UPT UIADD3 URZ, URZ, URZ, URZ ;  /* 0x0000003f3f3ff290 */ /* 0x000ff6000fffe03f */
[----:B------:R-:W-:Y:S01]  /*29cd0*/  @!UPT UIADD3 URZ, URZ, URZ, URZ ;  /* 0x0000003f3f3ff290 */ /* 0x000fe2000fffe03f */
[----:B------:R-:W-:Y:S01]  /*29ce0*/  STL.64 [R1+0xd90], R20 ;  /* 0x000d901401007387 */ /* 0x000fe20000100a00 */
[----:B------:R0:W-:Y:S02]  /*29cf0*/  STL.64 [R1+0xd98], R22 ;  /* 0x000d981601007387 */ /* 0x0001e40000100a00 */
[----:B0-----:R-:W-:Y:S02]  /*29d00*/  IMAD.MOV.U32 R23, RZ, RZ, R26 ;  /* 0x000000ffff177224 */ /* 0x001fe400078e001a */
        /* <DEDUP_REMOVED lines=146> */
[----:B------:R-:W-:Y:S02]  /*2a630*/  IMAD.MOV.U32 R27, RZ, RZ, R4 ;  /* 0x000000ffff1b7224 */ /* 0x000fe400078e0004 */
[----:B------:R-:W3:Y:S01]  /*2a640*/  LDL.LU R4, [R1+0xd10] ;  /* 0x000d100001047983 */ /* 0x000ee20000300800 */
[----:B------:R-:W3:Y:S02]  /*2a650*/  LDL.LU R5, [R1+0xd14] ;  /* 0x000d140001057983 */ /* 0x000ee40000300800 */
[----:B------:R-:W3:Y:S02]  /*2a660*/  LDL.LU R6, [R1+0xd18] ;  /* 0x000d180001067983 */ /* 0x000ee40000300800 */
[----:B------:R-:W3:Y:S01]  /*2a670*/  LDL.LU R7, [R1+0xd1c] ;  /* 0x000d1c0001077983 */ /* 0x000ee20000300800 */
[----:B------:R-:W-:Y:S04]  /*2a680*/  STL.64 [R1+0x1cf0], R26 ;  /* 0x001cf01a01007387 */ /* 0x000fe80000100a00 */
[----:B----4-:R-:W-:Y:S01]  /*2a690*/  STL.64 [R1+0x1cb8], R14 ;  /* 0x001cb80e01007387 */ /* 0x010fe20000100a00 */
[----:B--2---:R0:W-:Y:S03]  /*2a6a0*/  STL.64 [R1+0x1cb0], R12 ;  /* 0x001cb00c01007387 */ /* 0x0041e60000100a00 */
[----:B0-----:R-:W2:Y:S01]  /*2a6b0*/  LDL.LU R12, [R1+0x5e0] ;  /* 0x0005e000010c7983 */ /* 0x001ea20000300800 */
[----:B------:R-:W2:Y:S02]  /*2a6c0*/  LDL.LU R13, [R1+0x5e4] ;  /* 0x0005e400010d7983 */ /* 0x000ea40000300800 */
[----:B------:R-:W4:Y:S02]  /*2a6d0*/  LDL.LU R14, [R1+0x5e8] ;  /* 0x0005e800010e7983 */ /* 0x000f240000300800 */
[----:B------:R-:W4:Y:S02]  /*2a6e0*/  LDL.LU R15, [R1+0x5ec] ;  /* 0x0005ec00010f7983 */ /* 0x000f240000300800 */
[----:B---3--:R-:W-:-:S02]  /*2a6f0*/  IMAD.MOV.U32 R26, RZ, RZ, R29 ;  /* 0x000000ffff1a7224 */ /* 0x008fc400078e001d */
[----:B------:R-:W-:-:S05]  /*2a700*/  IMAD.MOV.U32 R27, RZ, RZ, R28 ;  /* 0x000000ffff1b7224 */ /* 0x000fca00078e001c */
[----:B------:R-:W-:Y:S04]  /*2a710*/  STL.64 [R1+0x1d08], R26 ;  /* 0x001d081a01007387 */ /* 0x000fe80000100a00 */
[----:B----4-:R-:W-:Y:S01]  /*2a720*/  STL.64 [R1+0x1cd0], R14 ;  /* 0x001cd00e01007387 */ /* 0x010fe20000100a00 */
[----:B--2---:R0:W-:Y:S03]  /*2a730*/  STL.64 [R1+0x1cc8], R12 ;  /* 0x001cc80c01007387 */ /* 0x0041e60000100a00 */
        /* <DEDUP_REMOVED lines=8> */
[----:B------:R-:W3:Y:S02]  /*2a7c0*/  LDL.LU R14, [R1+0x608] ;  /* 0x00060800010e7983 */ /* 0x000ee40000300800 */
[----:B------:R-:W3:Y:S01]  /*2a7d0*/  LDL.LU R15, [R1+0x60c] ;  /* 0x00060c00010f7983 */ /* 0x000ee20000300800 */
[----:B------:R-:W-:Y:S01]  /*2a7e0*/  HMMA.16816.F32 R4, R16, R10, R4 ;  /* 0x0000000a1004723c */ /* 0x000fe20000001804 */
[----:B---3--:R-:W-:Y:S01]  /*2a7f0*/  STL.64 [R1+0x1d00], R14 ;  /* 0x001d000e01007387 */ /* 0x008fe20000100a00 */
[----:B--2---:R0:W-:Y:S03]  /*2a800*/  STL.64 [R1+0x1cf8], R12 ;  /* 0x001cf80c01007387 */ /* 0x0041e60000100a00 */
[----:B0-----:R-:W2:Y:S01]  /*2a810*/  LDL.LU R12, [R1+0x610] ;  /* 0x00061000010c7983 */ /* 0x001ea20000300800 */
[----:B------:R-:W2:Y:S02]  /*2a820*/  LDL.LU R13, [R1+0x614] ;  /* 0x00061400010d7983 */ /* 0x000ea40000300800 */
[----:B------:R-:W3:Y:S02]  /*2a830*/  LDL.LU R14, [R1+0x618] ;  /* 0x00061800010e7983 */ /* 0x000ee40000300800 */
[----:B------:R-:W3:Y:S02]  /*2a840*/  LDL.LU R15, [R1+0x61c] ;  /* 0x00061c00010f7983 */ /* 0x000ee40000300800 */
[----:B------:R-:W-:-:S02]  /*2a850*/  IMAD.MOV.U32 R27, RZ, RZ, R8 ;  /* 0x000000ffff1b7224 */ /* 0x000fc400078e0008 */
[----:B------:R-:W-:Y:S01]  /*2a860*/  IMAD.MOV.U32 R26, RZ, RZ, R9 ;  /* 0x000000ffff1a7224 */ /* 0x000fe200078e0009 */
[----:B---3--:R-:W-:Y:S01]  /*2a870*/  STL.64 [R1+0x1d18], R14 ;  /* 0x001d180e01007387 */ /* 0x008fe20000100a00 */
[----:B--2---:R0:W-:Y:S03]  /*2a880*/  STL.64 [R1+0x1d10], R12 ;  /* 0x001d100c01007387 */ /* 0x0041e60000100a00 */
[----:B0-----:R-:W2:Y:S01]  /*2a890*/  LDL.LU R12, [R1+0x630] ;  /* 0x00063000010c7983 */ /* 0x001ea20000300800 */
[----:B------:R-:W2:Y:S02]  /*2a8a0*/  LDL.LU R13, [R1+0x634] ;  /* 0x00063400010d7983 */ /* 0x000ea40000300800 */
[----:B------:R-:W2:Y:S02]  /*2a8b0*/  LDL.LU R14, [R1+0x638] ;  /* 0x00063800010e7983 */ /* 0x000ea40000300800 */
[----:B------:R-:W2:Y:S01]  /*2a8c0*/  LDL.LU R15, [R1+0x63c] ;  /* 0x00063c00010f7983 */ /* 0x000ea20000300800 */
[----:B------:R-:W-:Y:S01]  /*2a8d0*/  STL.64 [R1+0xd10], R4 ;  /* 0x000d100401007387 */ /* 0x000fe20000100a00 */
[----:B------:R0:W-:Y:S03]  /*2a8e0*/  STL.64 [R1+0xd18], R6 ;  /* 0x000d180601007387 */ /* 0x0001e60000100a00 */
[----:B0-----:R-:W3:Y:S01]  /*2a8f0*/  LDL.LU.64 R6, [R1+0x1d20] ;  /* 0x001d200001067983 */ /* 0x001ee20000300a00 */
[----:B------:R0:W-:Y:S02]  /*2a900*/  STL.64 [R1+0x1bf8], R10 ;  /* 0x001bf80a01007387 */ /* 0x0001e40000100a00 */
[----:B------:R-:W3:Y:S02]  /*2a910*/  LDL.LU R8, [R1+0x730] ;  /* 0x0007300001087983 */ /* 0x000ee40000300800 */
[----:B------:R-:W3:Y:S01]  /*2a920*/  LDL.LU R9, [R1+0x734] ;  /* 0x0007340001097983 */ /* 0x000ee20000300800 */
[----:B0-----:R-:W3:Y:S01]  /*2a930*/  LDL.LU R10, [R1+0x738] ;  /* 0x00073800010a7983 */ /* 0x001ee20000300800 */
[----:B------:R-:W3:Y:S01]  /*2a940*/  LDL.LU R11, [R1+0x73c] ;  /* 0x00073c00010b7983 */ /* 0x000ee20000300800 */
[----:B--2---:R-:W-:Y:S08]  /*2a950*/  HMMA.16816.F32 R24, R20, R26, R12 ;  /* 0x0000001a1418723c */ /* 0x004ff0000000180c */
[----:B---3--:R-:W-:Y:S11]  /*2a960*/  HMMA.16816.F32 R8, R16, R6, R8 ;  /* 0x000000061008723c */ /* 0x008ff60000001808 */
[----:B------:R-:W-:Y:S11]  /*2a970*/  @!UPT UIADD3 URZ, URZ, URZ, URZ ;  /* 0x0000003f3f3ff290 */ /* 0x000ff6000fffe03f */
[----:B------:R-:W-:Y:S01]  /*2a980*/  @!UPT UIADD3 URZ, URZ, URZ, URZ ;  /* 0x0000003f3f3ff290 */ /* 0x000fe2000fffe03f */
[----:B------:R0:W-:Y:S01]  /*2a990*/  STL.64 [R1+0x730], R8 ;  /* 0x0007300801007387 */ /* 0x0001e20000100a00 */
[----:B------:R1:W-:Y:S03]  /*2a9a0*/  STL.64 [R1+0x738], R10 ;  /* 0x0007380a01007387 */ /* 0x0003e60000100a00 */
[----:B0-----:R-:W2:Y:S01]  /*2a9b0*/  LDL.LU R8, [R1+0x560] ;  /* 0x0005600001087983 */ /* 0x001ea20000300800 */
[----:B------:R-:W2:Y:S02]  /*2a9c0*/  LDL.LU R9, [R1+0x564] ;  /* 0x0005640001097983 */ /* 0x000ea40000300800 */
[----:B-1----:R-:W2:Y:S02]  /*2a9d0*/  LDL.LU R10, [R1+0x568] ;  /* 0x00056800010a7983 */ /* 0x002ea40000300800 */
[----:B------:R-:W2:Y:S01]  /*2a9e0*/  LDL.LU R11, [R1+0x56c] ;  /* 0x00056c00010b7983 */ /* 0x000ea20000300800 */
[----:B------:R0:W-:Y:S01]  /*2a9f0*/  STL.64 [R1+0x1bf0], R6 ;  /* 0x001bf00601007387 */ /* 0x0001e20000100a00 */
[----:B------:R-:W3:Y:S02]  /*2aa00*/  LDL.LU R4, [R1+0x620] ;  /* 0x0006200001047983 */ /* 0x000ee40000300800 */
[----:B------:R-:W3:Y:S01]  /*2aa10*/  LDL.LU R5, [R1+0x624] ;  /* 0x0006240001057983 */ /* 0x000ee20000300800 */
[----:B0-----:R-:W3:Y:S01]  /*2aa20*/  LDL.LU R6, [R1+0x628] ;  /* 0x0006280001067983 */ /* 0x001ee20000300800 */
[----:B------:R-:W3:Y:S02]  /*2aa30*/  LDL.LU R7, [R1+0x62c] ;  /* 0x00062c0001077983 */ /* 0x000ee40000300800 */
[----:B------:R-:W4:Y:S02]  /*2aa40*/  LDL.LU.64 R14, [R1+0x1d18] ;  /* 0x001d1800010e7983 */ /* 0x000f240000300a00 */
[----:B------:R-:W4:Y:S01]  /*2aa50*/  LDL.LU.64 R12, [R1+0x1d10] ;  /* 0x001d1000010c7983 */ /* 0x000f220000300a00 */
[----:B------:R-:W-:Y:S01]  /*2aa60*/  STL.64 [R1+0x630], R24 ;  /* 0x0006301801007387 */ /* 0x000fe20000100a00 */
[----:B------:R0:W-:Y:S03]  /*2aa70*/  STL.64 [R1+0x638], R26 ;  /* 0x0006381a01007387 */ /* 0x0001e60000100a00 */
[----:B0-----:R-:W4:Y:S01]  /*2aa80*/  LDL.LU.64 R26, [R1+0x1d08] ;  /* 0x001d0800011a7983 */ /* 0x001f220000300a00 */
[----:B------:R-:W-:-:S02]  /*2aa90*/  IMAD.MOV.U32 R18, RZ, RZ, R3 ;  /* 0x000000ffff127224 */ /* 0x000fc400078e0003 */
[----:B------:R-:W-:-:S07]  /*2aaa0*/  IMAD.MOV.U32 R19, RZ, RZ, R2 ;  /* 0x000000ffff137224 */ /* 0x000fce00078e0002 */
[C---:B---3--:R-:W-:Y:S01]  /*2aab0*/  HMMA.16816.F32 R16, R20.reuse, R18, R4 ;  /* 0x000000121410723c */ /* 0x048fe20000001804 */
[----:B------:R-:W3:Y:S07]  /*2aac0*/  LDL.LU R4, [R1+0x550] ;  /* 0x0005500001047983 */ /* 0x000eee0000300800 */
[C---:B----4-:R-:W-:Y:S11]  /*2aad0*/  HMMA.16816.F32 R24, R20.reuse, R26, R12 ;  /* 0x0000001a1418723c */ /* 0x050ff6000000180c */
[----:B------:R-:W-:Y:S04]  /*2aae0*/  @!UPT UIADD3 URZ, URZ, URZ, URZ ;  /* 0x0000003f3f3ff290 */ /* 0x000fe8000fffe03f */
[----:B------:R0:W-:Y:S01]  /*2aaf0*/  STL.64 [R1+0x620], R16 ;  /* 0x0006201001007387 */ /* 0x0001e20000100a00 */
[----:B------:R1:W-:Y:S02]  /*2ab00*/  STL.64 [R1+0x628], R18 ;  /* 0x0006281201007387 */ /* 0x0003e40000100a00 */
[----:B------:R-:W3:Y:S02]  /*2ab10*/  LDL.LU R5, [R1+0x554] ;  /* 0x0005540001057983 */ /* 0x000ee40000300800 */
[----:B------:R-:W3:Y:S01]  /*2ab20*/  LDL.LU R6, [R1+0x558] ;  /* 0x0005580001067983 */ /* 0x000ee20000300800 */
[----:B------:R-:W3:Y:S04]  /*2ab30*/  LDL.LU R7, [R1+0x55c] ;  /* 0x00055c0001077983 */ /* 0x000ee80000300800 */
[----:B0-----:R-:W4:Y:S01]  /*2ab40*/  LDL.LU R16, [R1+0x110] ;  /* 0x0001100001107983 */ /* 0x001f220000300800 */
[----:B------:R-:W4:Y:S02]  /*2ab50*/  LDL.LU R17, [R1+0x114] ;  /* 0x0001140001117983 */ /* 0x000f240000300800 */
[----:B-1----:R-:W4:Y:S02]  /*2ab60*/  LDL.LU R18, [R1+0x118] ;  /* 0x0001180001127983 */ /* 0x002f240000300800 */
[----:B------:R-:W4:Y:S01]  /*2ab70*/  LDL.LU R19, [R1+0x11c] ;  /* 0x00011c0001137983 */ /* 0x000f220000300800 */
[----:B------:R-:W2:Y:S01]  /*2ab80*/  LDL.LU.64 R14, [R1+0x1d00] ;  /* 0x001d0000010e7983 */ /* 0x000ea20000300a00 */
[----:B------:R-:W2:Y:S02]  /*2ab90*/  LDL.LU.64 R12, [R1+0x1cf8] ;  /* 0x001cf800010c7983 */ /* 0x000ea40000300a00 */
[----:B------:R-:W-:Y:S02]  /*2aba0*/  STL.64 [R1+0x610], R24 ;  /* 0x0006101801007387 */ /* 0x000fe40000100a00 */
[----:B------:R0:W-:Y:S02]  /*2abb0*/  STL.64 [R1+0x618], R26 ;  /* 0x0006181a01007387 */ /* 0x0001e40000100a00 */
        /* <DEDUP_REMOVED lines=72> */
[----:B------:R0:W-:Y:S02]  /*2b040*/  STL.64 [R1+0x1b38], R26 ;  /* 0x001b381a01007387 */ /* 0x0001e40000100a00 */
[----:B---3--:R1:W-:Y:S01]  /*2b050*/  STL.64 [R1+0x1b30], R24 ;  /* 0x001b301801007387 */ /* 0x0083e20000100a00 */
[----:B0-----:R-:W3:Y:S01]  /*2b060*/  LDL.64 R26, [R1+0x98] ;  /* 0x00009800011a7983 */ /* 0x001ee20000100a00 */
[C---:B--2---:R-:W-:Y:S03]  /*2b070*/  HMMA.16816.F32 R8, R20.reuse, R14, R8 ;  /* 0x0000000e1408723c */ /* 0x044fe60000001808 */
[----:B---3--:R0:W-:Y:S01]  /*2b080*/  STL.64 [R1+0x1be8], R26 ;  /* 0x001be81a01007387 */ /* 0x0081e20000100a00 */
[----:B-1----:R-:W2:Y:S02]  /*2b090*/  LDL.LU R24, [R1+0xc10] ;  /* 0x000c100001187983 */ /* 0x002ea40000300800 */
[----:B------:R-:W2:Y:S01]  /*2b0a0*/  LDL.LU R25, [R1+0xc14] ;  /* 0x000c140001197983 */ /* 0x000ea20000300800 */
[----:B0-----:R-:W2:Y:S01]  /*2b0b0*/  LDL.LU R26, [R1+0xc18] ;  /* 0x000c1800011a7983 */ /* 0x001ea20000300800 */
[----:B------:R-:W2:Y:S11]  /*2b0c0*/  LDL.LU R27, [R1+0xc1c] ;  /* 0x000c1c00011b7983 */ /* 0x000eb60000300800 */
[----:B------:R-:W-:Y:S04]  /*2b0d0*/  @!UPT UIADD3 URZ, URZ, URZ, URZ ;  /* 0x0000003f3f3ff290 */ /* 0x000fe8000fffe03f */
[----:B------:R-:W-:Y:S02]  /*2b0e0*/  STL.64 [R1+0x560], R8 ;  /* 0x0005600801007387 */ /* 0x000fe40000100a00 */
[----:B------:R0:W-:Y:S02]  /*2b0f0*/  STL.64 [R1+0x568], R10 ;  /* 0x0005680a01007387 */ /* 0x0001e40000100a00 */
[----:B0-----:R-:W3:Y:S01]  /*2b100*/  LDL.LU.64 R10, [R1+0x1bf8] ;  /* 0x001bf800010a7983 */ /* 0x001ee20000300a00 */
[----:B------:R-:W-:Y:S02]  /*2b110*/  STL.64 [R1+0x1b28], R14 ;  /* 0x001b280e01007387 */ /* 0x000fe40000100a00 */
[----:B----4-:R0:W-:Y:S02]  /*2b120*/  STL.64 [R1+0x1b20], R12 ;  /* 0x001b200c01007387 */ /* 0x0101e40000100a00 */
[----:B0-----:R-:W4:Y:S01]  /*2b130*/  LDL.LU R12, [R1+0xbf0] ;  /* 0x000bf000010c7983 */ /* 0x001f220000300800 */
[----:B------:R-:W4:Y:S02]  /*2b140*/  LDL.LU R13, [R1+0xbf4] ;  /* 0x000bf400010d7983 */ /* 0x000f240000300800 */
[----:B------:R-:W4:Y:S02]  /*2b150*/  LDL.LU R14, [R1+0xbf8] ;  /* 0x000bf800010e7983 */ /* 0x000f240000300800 */
[----:B------:R-:W4:Y:S01]  /*2b160*/  LDL.LU R15, [R1+0xbfc] ;  /* 0x000bfc00010f7983 */ /* 0x000f220000300800 */
[C---:B---3--:R-:W-:Y:S11]  /*2b170*/  HMMA.16816.F32 R4, R20.reuse, R10, R4 ;  /* 0x0000000a1404723c */ /* 0x048ff60000001804 */
[----:B------:R-:W-:Y:S11]  /*2b180*/  @!UPT UIADD3 URZ, URZ, URZ, URZ ;  /* 0x0000003f3f3ff290 */ /* 0x000ff6000fffe03f */
[----:B------:R-:W-:Y:S01]  /*2b190*/  @!UPT UIADD3 URZ, URZ, URZ, URZ ;  /* 0x0000003f3f3ff290 */ /* 0x000fe2000fffe03f */
[----:B------:R-:W-:Y:S01]  /*2b1a0*/  STL.64 [R1+0x550], R4 ;  /* 0x0005500401007387 */ /* 0x000fe20000100a00 */
[----:B------:R0:W-:Y:S03]  /*2b1b0*/  STL.64 [R1+0x558], R6 ;  /* 0x0005580601007387 */ /* 0x0001e60000100a00 */
[----:B0-----:R-:W3:Y:S01]  /*2b1c0*/  LDL.LU.64 R6, [R1+0x1bf0] ;  /* 0x001bf00001067983 */ /* 0x001ee20000300a00 */
[----:B------:R-:W-:Y:S02]  /*2b1d0*/  STL [R1+0x1afc], R10 ;  /* 0x001afc0a01007387 */ /* 0x000fe40000100800 */
[----:B------:R0:W-:Y:S02]  /*2b1e0*/  STL [R1+0x1af8], R11 ;  /* 0x001af80b01007387 */ /* 0x0001e40000100800 */
[----:B0-----:R-:W2:Y:S01]  /*2b1f0*/  LDL.64 R10, [R1+0xa8] ;  /* 0x0000a800010a7983 */ /* 0x001ea20000100a00 */
[----:B---3--:R-:W-:Y:S03]  /*2b200*/  HMMA.16816.F32 R16, R20, R6, R16 ;  /* 0x000000061410723c */ /* 0x008fe60000001810 */
[----:B------:R-:W0:Y:S04]  /*2b210*/  LDSM.16.MT88.4 R20, [R0+0x4280] ;  /* 0x004280000014783b */ /* 0x000e280000004200 */
[----:B------:R1:W-:Y:S01]  /*2b220*/  STL.64 [R1+0x1af0], R6 ;  /* 0x001af00601007387 */ /* 0x0003e20000100a00 */
[----:B------:R-:W3:Y:S11]  /*2b230*/  LDL.LU R4, [R1+0xc00] ;  /* 0x000c000001047983 */ /* 0x000ef60000300800 */
[----:B------:R-:W-:Y:S04]  /*2b240*/  @!UPT UIADD3 URZ, URZ, URZ, URZ ;  /* 0x0000003f3f3ff290 */ /* 0x000fe8000fffe03f */
[----:B------:R-:W-:Y:S01]  /*2b250*/  STL.64 [R1+0x110], R16 ;  /* 0x0001101001007387 */ /* 0x000fe20000100a00 */
[----:B------:R-:W-:Y:S02]  /*2b260*/  STL.64 [R1+0x118], R18 ;  /* 0x0001181201007387 */ /* 0x000fe40000100a00 */
[----:B------:R-:W3:Y:S02]  /*2b270*/  LDL.LU R5, [R1+0xc04] ;  /* 0x000c040001057983 */ /* 0x000ee40000300800 */
[----:B-1----:R-:W3:Y:S01]  /*2b280*/  LDL.LU R6, [R1+0xc08] ;  /* 0x000c080001067983 */ /* 0x002ee20000300800 */
[----:B------:R-:W3:Y:S01]  /*2b290*/  LDL.LU R7, [R1+0xc0c] ;  /* 0x000c0c0001077983 */ /* 0x000ee20000300800 */
[----:B------:R-:W-:Y:S03]  /*2b2a0*/  STL [R1+0x1b00], R0 ;  /* 0x001b000001007387 */ /* 0x000fe60000100800 */
[----:B------:R-:W2:Y:S04]  /*2b2b0*/  LDSM.16.MT88.4 R16, [R0+0x4200] ;  /* 0x004200000010783b */ /* 0x000ea80000004200 */
[----:B0-----:R0:W-:Y:S01]  /*2b2c0*/  STL.64 [R1+0x1ae8], R22 ;  /* 0x001ae81601007387 */ /* 0x0011e20000100a00 */
[----:B------:R-:W-:Y:S03]  /*2b2d0*/  STL.64 [R1+0x1ae0], R20 ;  /* 0x001ae01401007387 */ /* 0x000fe60000100a00 */
[----:B0-----:R-:W2:Y:S02]  /*2b2e0*/  LDL.64 R22, [R1+0xb8] ;  /* 0x0000b80001167983 */ /* 0x001ea40000100a00 */
[C---:B--2---:R-:W-:Y:S11]  /*2b2f0*/  HMMA.16816.F32 R24, R16.reuse, R22, R24 ;  /* 0x000000161018723c */ /* 0x044ff60000001818 */
[----:B------:R-:W-:Y:S11]  /*2b300*/  @!UPT UIADD3 URZ, URZ, URZ, URZ ;  /* 0x0000003f3f3ff290 */ /* 0x000ff6000fffe03f */
[----:B------:R-:W-:Y:S01]  /*2b310*/  @!UPT UIADD3 URZ, URZ, URZ, URZ ;  /* 0x0000003f3f3ff290 */ /* 0x000fe2000fffe03f */
[----:B------:R-:W-:Y:S01]  /*2b320*/  STL.64 [R1+0xc10], R24 ;  /* 0x000c101801007387 */ /* 0x000fe20000100a00 */
[----:B------:R0:W-:Y:S03]  /*2b330*/  STL.64 [R1+0xc18], R26 ;  /* 0x000c181a01007387 */ /* 0x0001e60000100a00 */
[----:B0-----:R-:W4:Y:S01]  /*2b340*/  LDL.LU.64 R26, [R1+0x1be8] ;  /* 0x001be800011a7983 */ /* 0x001f220000300a00 */
[----:B------:R-:W-:Y:S02]  /*2b350*/  IMAD.MOV.U32 R3, RZ, RZ, R22 ;  /* 0x000000ffff037224 */ /* 0x000fe400078e0016 */
[----:B------:R-:W-:Y:S02]  /*2b360*/  IMAD.MOV.U32 R2, RZ, RZ, R23 ;  /* 0x000000ffff027224 */ /* 0x000fe400078e0017 */
[----:B---3--:R-:W-:Y:S07]  /*2b370*/  HMMA.16816.F32 R20, R16, R10, R4 ;  /* 0x0000000a1014723c */ /* 0x008fee0000001804 */
[----:B------:R-:W-:-:S02]  /*2b380*/  IMAD.MOV.U32 R5, RZ, RZ, R10 ;  /* 0x000000ffff057224 */ /* 0x000fc400078e000a */
[----:B------:R-:W-:Y:S01]  /*2b390*/  IMAD.MOV.U32 R4, RZ, RZ, R11 ;  /* 0x000000ffff047224 */ /* 0x000fe200078e000b */
[----:B------:R-:W-:Y:S01]  /*2b3a0*/  STL [R1+0x1b08], R2 ;  /* 0x001b080201007387 */ /* 0x000fe20000100800 */
[----:B------:R-:W-:Y:S11]  /*2b3b0*/  STL [R1+0x1b04], R3 ;  /* 0x001b040301007387 */ /* 0x000ff60000100800 */
[----:B------:R-:W-:Y:S01]  /*2b3c0*/  @!UPT UIADD3 URZ, URZ, URZ, URZ ;  /* 0x0000003f3f3ff290 */ /* 0x000fe2000fffe03f */
[----:B------:R-:W-:Y:S01]  /*2b3d0*/  STL.64 [R1+0xc00], R20 ;  /* 0x000c001401007387 */ /* 0x000fe20000100a00 */
[----:B------:R-:W-:Y:S02]  /*2b3e0*/  STL.64 [R1+0xc08], R22 ;  /* 0x000c081601007387 */ /* 0x000fe40000100a00 */
[----:B------:R-:W-:Y:S02]  /*2b3f0*/  STL [R1+0x1b10], R4 ;  /* 0x001b100401007387 */ /* 0x000fe40000100800 */
[----:B------:R-:W-:Y:S01]  /*2b400*/  STL [R1+0x1b0c], R5 ;  /* 0x001b0c0501007387 */ /* 0x000fe20000100800 */
[C---:B----4-:R-:W-:Y:S01]  /*2b410*/  HMMA.16816.F32 R8, R16.reuse, R26, R12 ;  /* 0x0000001a1008723c */ /* 0x050fe2000000180c */
        /* <DEDUP_REMOVED lines=37> */
[----:B------:R-:W3:Y:S01]  /*2b670*/  LDL.LU R8, [R1+0xbe0] ;  /* 0x000be00001087983 */ /* 0x000ee20000300800 */
[----:B------:R-:W3:Y:S02]  /*2b680*/  LDL.LU R9, [R1+0xbe4] ;  /* 0x000be40001097983 */ /* 0x000ee40000300800 */
[----:B------:R-:W3:Y:S02]  /*2b690*/  LDL.LU R10, [R1+0xbe8] ;  /* 0x000be800010a7983 */ /* 0x000ee40000300800 */
[----:B------:R-:W3:Y:S01]  /*2b6a0*/  LDL.LU R11, [R1+0xbec] ;  /* 0x000bec00010b7983 */ /* 0x000ee20000300800 */
[----:B--2---:R0:W-:Y:S01]  /*2b6b0*/  STL.64 [R1+0x1be0], R22 ;  /* 0x001be01601007387 */ /* 0x0041e20000100a00 */
[----:B----4-:R-:W-:Y:S02]  /*2b6c0*/  STL.64 [R1+0x1bd8], R20 ;  /* 0x001bd81401007387 */ /* 0x010fe40000100a00 */
[----:B------:R-:W2:Y:S01]  /*2b6d0*/  LDL.64 R26, [R1+0x68] ;  /* 0x00006800011a7983 */ /* 0x000ea20000100a00 */
[----:B0-----:R-:W4:Y:S04]  /*2b6e0*/  LDL.64 R22, [R1+0x88] ;  /* 0x0000880001167983 */ /* 0x001f280000100a00 */
[----:B--2---:R0:W-:Y:S04]  /*2b6f0*/  STL.64 [R1+0x1bd0], R26 ;  /* 0x001bd01a01007387 */ /* 0x0041e80000100a00 */
[----:B0-----:R-:W2:Y:S01]  /*2b700*/  LDL.64 R26, [R1+0x78] ;  /* 0x00007800011a7983 */ /* 0x001ea20000100a00 */
[----:B---3--:R-:W-:Y:S02]  /*2b710*/  STL.64 [R1+0x1b80], R14 ;  /* 0x001b800e01007387 */ /* 0x008fe40000100a00 */
[----:B------:R0:W-:Y:S02]  /*2b720*/  STL.64 [R1+0x1b78], R12 ;  /* 0x001b780c01007387 */ /* 0x0001e40000100a00 */
        /* <DEDUP_REMOVED lines=9> */
[----:B------:R-:W3:Y:S01]  /*2b7c0*/  LDL.LU R15, [R1+0xbac] ;  /* 0x000bac00010f7983 */ /* 0x000ee20000300800 */
[----:B----4-:R-:W-:Y:S01]  /*2b7d0*/  HMMA.16816.F32 R8, R16, R22, R8 ;  /* 0x000000161008723c */ /* 0x010fe20000001808 */
[----:B---3--:R-:W-:Y:S01]  /*2b7e0*/  STL.64 [R1+0x1bb0], R14 ;  /* 0x001bb00e01007387 */ /* 0x008fe20000100a00 */
        /* <DEDUP_REMOVED lines=12> */
[----:B------:R1:W-:Y:S02]  /*2b8b0*/  STL [R1+0x1b14], R7 ;  /* 0x001b140701007387 */ /* 0x0003e40000100800 */
[----:B------:R-:W3:Y:S02]  /*2b8c0*/  LDL.LU R4, [R1+0xb80] ;  /* 0x000b800001047983 */ /* 0x000ee40000300800 */
[----:B------:R-:W3:Y:S01]  /*2b8d0*/  LDL.LU R5, [R1+0xb84] ;  /* 0x000b840001057983 */ /* 0x000ee20000300800 */
[----:B0-----:R-:W3:Y:S01]  /*2b8e0*/  LDL.LU R6, [R1+0xb88] ;  /* 0x000b880001067983 */ /* 0x001ee20000300800 */
[----:B-1----:R-:W3:Y:S02]  /*2b8f0*/  LDL.LU R7, [R1+0xb8c] ;  /* 0x000b8c0001077983 */ /* 0x002ee40000300800 */
[----:B------:R0:W-:Y:S02]  /*2b900*/  STL.64 [R1+0xbe0], R8 ;  /* 0x000be00801007387 */ /* 0x0001e40000100a00 */
[----:B------:R-:W-:Y:S02]  /*2b910*/  STL.64 [R1+0xbe8], R10 ;  /* 0x000be80a01007387 */ /* 0x000fe40000100a00 */
[----:B0-----:R-:W-:-:S02]  /*2b920*/  IMAD.MOV.U32 R9, RZ, RZ, R22 ;  /* 0x000000ffff097224 */ /* 0x001fc400078e0016 */
[----:B------:R-:W-:Y:S02]  /*2b930*/  IMAD.MOV.U32 R8, RZ, RZ, R23 ;  /* 0x000000ffff087224 */ /* 0x000fe400078e0017 */
[----:B------:R-:W4:Y:S01]  /*2b940*/  LDL.LU.64 R22, [R1+0x1be0] ;  /* 0x001be00001167983 */ /* 0x000f220000300a00 */
[----:B------:R-:W4:Y:S02]  /*2b950*/  LDL.LU.64 R20, [R1+0x1bd8] ;  /* 0x001bd80001147983 */ /* 0x000f240000300a00 */
[----:B------:R-:W-:Y:S01]  /*2b960*/  STL [R1+0x1b1c], R9 ;  /* 0x001b1c0901007387 */ /* 0x000fe20000100800 */
[C---:B----4-:R-:W-:Y:S11]  /*2b970*/  HMMA.16816.F32 R20, R16.reuse, R26, R20 ;  /* 0x0000001a1014723c */ /* 0x050ff60000001814 */
[----:B------:R-:W-:Y:S11]  /*2b980*/  @!UPT UIADD3 URZ, URZ, URZ, URZ ;  /* 0x0000003f3f3ff290 */ /* 0x000ff6000fffe03f */
[----:B------:R-:W-:Y:S01]  /*2b990*/  @!UPT UIADD3 URZ, URZ, URZ, URZ ;  /* 0x0000003f3f3ff290 */ /* 0x000fe2000fffe03f */
[----:B------:R0:W-:Y:S01]  /*2b9a0*/  STL.64 [R1+0xbd0], R20 ;  /* 0x000bd01401007387 */ /* 0x0001e20000100a00 */
[----:B------:R1:W-:Y:S02]  /*2b9b0*/  STL.64 [R1+0xbd8], R22 ;  /* 0x000bd81601007387 */ /* 0x0003e40000100a00 */
[----:B0-----:R-:W-:Y:S02]  /*2b9c0*/  IMAD.MOV.U32 R21, RZ, RZ, R26 ;  /* 0x000000ffff157224 */ /* 0x001fe400078e001a */
[----:B------:R-:W-:Y:S02]  /*2b9d0*/  IMAD.MOV.U32 R20, RZ, RZ, R27 ;  /* 0x000000ffff147224 */ /* 0x000fe400078e001b */
[----:B------:R-:W2:Y:S02]  /*2b9e0*/  LDL.LU.64 R26, [R1+0x1bd0] ;  /* 0x001bd000011a7983 */ /* 0x000ea40000300a00 */
[----:B--2---:R-:W-:Y:S01]  /*2b9f0*/  HMMA.16816.F32 R12, R16, R26, R12 ;  /* 0x0000001a100c723c */ /* 0x004fe2000000180c */
[----:B-1----:R-:W-:-:S02]  /*2ba00*/  IMAD.MOV.U32 R23, RZ, RZ, R26 ;  /* 0x000000ffff177224 */ /* 0x002fc400078e001a */
        /* <DEDUP_REMOVED lines=33> */
[----:B------:R-:W3:Y:S02]  /*2bc20*/  LDL.LU.64 R26, [R1+0x1b70] ;  /* 0x001b7000011a7983 */ /* 0x000ee40000300a00 */
[C---:B---3--:R-:W-:Y:S01]  /*2bc30*/  HMMA.16816.F32 R4, R16.reuse, R26, R4 ;  /* 0x0000001a1004723c */ /* 0x048fe20000001804 */
[----:B------:R-:W-:Y:S11]  /*2bc40*/  IMAD.MOV.U32 R2, RZ, RZ, R27 ;  /* 0x000000ffff027224 */ /* 0x000ff600078e001b */
[----:B------:R-:W-:Y:S11]  /*2bc50*/  @!UPT UIADD3 URZ, URZ, URZ, URZ ;  /* 0x0000003f3f3ff290 */ /* 0x000ff6000fffe03f */
[----:B------:R0:W-:Y:S01]  /*2bc60*/  STL.64 [R1+0xb80], R4 ;  /* 0x000b800401007387 */ /* 0x0001e20000100a00 */
[----:B------:R1:W-:Y:S02]  /*2bc70*/  STL.64 [R1+0xb88], R6 ;  /* 0x000b880601007387 */ /* 0x0003e40000100a00 */
[----:B0-----:R-:W-:Y:S02]  /*2bc80*/  IMAD.MOV.U32 R5, RZ, RZ, R26 ;  /* 0x000000ffff057224 */ /* 0x001fe400078e001a */
[----:B------:R-:W2:Y:S02]  /*2bc90*/  LDL.LU.64 R26, [R1+0x1b68] ;  /* 0x001b6800011a7983 */ /* 0x000ea40000300a00 */
[C---:B--2---:R-:W-:Y:S01]  /*2bca0*/  HMMA.16816.F32 R12, R16.reuse, R26, R12 ;  /* 0x0000001a100c723c */ /* 0x044fe2000000180c */
[----:B-1----:R-:W-:Y:S02]  /*2bcb0*/  IMAD.MOV.U32 R7, RZ, RZ, R26 ;  /* 0x000000ffff077224 */ /* 0x002fe400078e001a */
        /* <DEDUP_REMOVED lines=122> */
[----:B------:R0:W-:Y:S02]  /*2c460*/  STL.64 [R1+0x1ab0], R26 ;  /* 0x001ab01a01007387 */ /* 0x0001e40000100a00 */
[----:B0-----:R-:W-:Y:S02]  /*2c470*/  IMAD.MOV.U32 R26, RZ, RZ, R5 ;  /* 0x000000ffff1a7224 */ /* 0x001fe400078e0005 */
[----:B------:R-:W-:-:S05]  /*2c480*/  IMAD.MOV.U32 R27, RZ, RZ, R4 ;  /* 0x000000ffff1b7224 */ /* 0x000fca00078e0004 */
[----:B------:R-:W-:Y:S04]  /*2c490*/  STL.64 [R1+0x1ac8], R26 ;  /* 0x001ac81a01007387 */ /* 0x000fe80000100a00 */
[----:B----4-:R-:W-:Y:S01]  /*2c4a0*/  STL.64 [R1+0x1a78], R14 ;  /* 0x001a780e01007387 */ /* 0x010fe20000100a00 */
[----:B--2---:R0:W-:Y:S03]  /*2c4b0*/  STL.64 [R1+0x1a70], R12 ;  /* 0x001a700c01007387 */ /* 0x0041e60000100a00 */
[----:B0-----:R-:W2:Y:S01]  /*2c4c0*/  LDL.LU R12, [R1+0x3f0] ;  /* 0x0003f000010c7983 */ /* 0x001ea20000300800 */
[----:B------:R-:W2:Y:S02]  /*2c4d0*/  LDL.LU R13, [R1+0x3f4] ;  /* 0x0003f400010d7983 */ /* 0x000ea40000300800 */
[----:B------:R-:W3:Y:S02]  /*2c4e0*/  LDL.LU R14, [R1+0x3f8] ;  /* 0x0003f800010e7983 */ /* 0x000ee40000300800 */
[----:B------:R-:W3:Y:S01]  /*2c4f0*/  LDL.LU R15, [R1+0x3fc] ;  /* 0x0003fc00010f7983 */ /* 0x000ee20000300800 */
[----:B------:R-:W4:Y:S01]  /*2c500*/  LDL.LU R4, [R1+0xb30] ;  /* 0x000b300001047983 */ /* 0x000f220000300800 */
[----:B------:R-:W4:Y:S02]  /*2c510*/  LDL.LU R5, [R1+0xb34] ;  /* 0x000b340001057983 */ /* 0x000f240000300800 */
[----:B------:R-:W4:Y:S02]  /*2c520*/  LDL.LU R6, [R1+0xb38] ;  /* 0x000b380001067983 */ /* 0x000f240000300800 */
[----:B------:R-:W4:Y:S01]  /*2c530*/  LDL.LU R7, [R1+0xb3c] ;  /* 0x000b3c0001077983 */ /* 0x000f220000300800 */
[----:B------:R-:W4:Y:S01]  /*2c540*/  LDL.LU R20, [R1+0x530] ;  /* 0x0005300001147983 */ /* 0x000f220000300800 */
[----:B------:R-:W4:Y:S02]  /*2c550*/  LDL.LU R21, [R1+0x534] ;  /* 0x0005340001157983 */ /* 0x000f240000300800 */
[----:B------:R-:W4:Y:S02]  /*2c560*/  LDL.LU R22, [R1+0x538] ;  /* 0x0005380001167983 */ /* 0x000f240000300800 */
[----:B------:R-:W4:Y:S01]  /*2c570*/  LDL.LU R23, [R1+0x53c] ;  /* 0x00053c0001177983 */ /* 0x000f220000300800 */
        /* <DEDUP_REMOVED lines=12> */
[C---:B----4-:R-:W-:Y:S01]  /*2c640*/  HMMA.16816.F32 R4, R16.reuse, R10, R4 ;  /* 0x0000000a1004723c */ /* 0x050fe20000001804 */
        /* <DEDUP_REMOVED lines=11> */
[----:B------:R-:W2:Y:S02]  /*2c700*/  LDL.LU R15, [R1+0x43c] ;  /* 0x00043c00010f7983 */ /* 0x000ea40000300800 */
[----:B------:R-:W-:Y:S01]  /*2c710*/  STL.64 [R1+0xb30], R4 ;  /* 0x000b300401007387 */ /* 0x000fe20000100a00 */
[----:B------:R0:W-:Y:S03]  /*2c720*/  STL.64 [R1+0xb38], R6 ;  /* 0x000b380601007387 */ /* 0x0001e60000100a00 */
[----:B0-----:R-:W3:Y:S01]  /*2c730*/  LDL.LU.64 R6, [R1+0x1af0] ;  /* 0x001af00001067983 */ /* 0x001ee20000300a00 */
[----:B------:R0:W-:Y:S02]  /*2c740*/  STL.64 [R1+0x19a0], R10 ;  /* 0x0019a00a01007387 */ /* 0x0001e40000100a00 */
[----:B------:R-:W4:Y:S02]  /*2c750*/  LDL.LU R8, [R1+0x360] ;  /* 0x0003600001087983 */ /* 0x000f240000300800 */
[----:B------:R-:W4:Y:S01]  /*2c760*/  LDL.LU R9, [R1+0x364] ;  /* 0x0003640001097983 */ /* 0x000f220000300800 */
[----:B0-----:R-:W4:Y:S01]  /*2c770*/  LDL.LU R10, [R1+0x368] ;  /* 0x00036800010a7983 */ /* 0x001f220000300800 */
[----:B------:R-:W4:Y:S01]  /*2c780*/  LDL.LU R11, [R1+0x36c] ;  /* 0x00036c00010b7983 */ /* 0x000f220000300800 */
[----:B---3--:R-:W-:Y:S02]  /*2c790*/  HMMA.16816.F32 R16, R16, R6, R20 ;  /* 0x000000061010723c */ /* 0x008fe40000001814 */
[----:B------:R-:W2:Y:S01]  /*2c7a0*/  LDL.LU.64 R22, [R1+0x1ae8] ;  /* 0x001ae80001167983 */ /* 0x000ea20000300a00 */
[----:B------:R-:W2:Y:S02]  /*2c7b0*/  LDL.LU.64 R20, [R1+0x1ae0] ;  /* 0x001ae00001147983 */ /* 0x000ea40000300a00 */
[----:B------:R-:W-:-:S02]  /*2c7c0*/  IMAD.MOV.U32 R26, RZ, RZ, R3 ;  /* 0x000000ffff1a7224 */ /* 0x000fc400078e0003 */
[----:B------:R-:W-:Y:S01]  /*2c7d0*/  IMAD.MOV.U32 R27, RZ, RZ, R2 ;  /* 0x000000ffff1b7224 */ /* 0x000fe200078e0002 */
[----:B------:R0:W-:Y:S01]  /*2c7e0*/  STL.64 [R1+0x1998], R6 ;  /* 0x0019980601007387 */ /* 0x0001e20000100a00 */
[----:B------:R-:W3:Y:S11]  /*2c7f0*/  LDL.LU R4, [R1+0x350] ;  /* 0x0003500001047983 */ /* 0x000ef60000300800 */
[----:B------:R-:W-:Y:S03]  /*2c800*/  @!UPT UIADD3 URZ, URZ, URZ, URZ ;  /* 0x0000003f3f3ff290 */ /* 0x000fe6000fffe03f */
[----:B------:R1:W-:Y:S01]  /*2c810*/  STL.64 [R1+0x530], R16 ;  /* 0x0005301001007387 */ /* 0x0003e20000100a00 */
[----:B------:R4:W-:Y:S02]  /*2c820*/  STL.64 [R1+0x538], R18 ;  /* 0x0005381201007387 */ /* 0x0009e40000100a00 */
[----:B------:R-:W3:Y:S02]  /*2c830*/  LDL.LU R5, [R1+0x354] ;  /* 0x0003540001057983 */ /* 0x000ee40000300800 */
[----:B0-----:R-:W3:Y:S01]  /*2c840*/  LDL.LU R6, [R1+0x358] ;  /* 0x0003580001067983 */ /* 0x001ee20000300800 */
[----:B------:R-:W3:Y:S04]  /*2c850*/  LDL.LU R7, [R1+0x35c] ;  /* 0x00035c0001077983 */ /* 0x000ee80000300800 */
[----:B-1----:R-:W3:Y:S01]  /*2c860*/  LDL.LU R16, [R1+0xf0] ;  /* 0x0000f00001107983 */ /* 0x002ee20000300800 */
[----:B------:R-:W3:Y:S02]  /*2c870*/  LDL.LU R17, [R1+0xf4] ;  /* 0x0000f40001117983 */ /* 0x000ee40000300800 */
[----:B----4-:R-:W4:Y:S02]  /*2c880*/  LDL.LU R18, [R1+0xf8] ;  /* 0x0000f80001127983 */ /* 0x010f240000300800 */
[----:B------:R-:W4:Y:S01]  /*2c890*/  LDL.LU R19, [R1+0xfc] ;  /* 0x0000fc0001137983 */ /* 0x000f220000300800 */
        /* <DEDUP_REMOVED lines=93> */
[----:B---3--:R-:W-:Y:S01]  /*2ce70*/  STL.64 [R1+0x18e0], R24 ;  /* 0x0018e01801007387 */ /* 0x008fe20000100a00 */
[----:B0-----:R-:W3:Y:S01]  /*2ce80*/  LDL.LU.64 R26, [R1+0x98] ;  /* 0x00009800011a7983 */ /* 0x001ee20000300a00 */
[C---:B--2---:R-:W-:Y:S03]  /*2ce90*/  HMMA.16816.F32 R8, R20.reuse, R14, R8 ;  /* 0x0000000e1408723c */ /* 0x044fe60000001808 */
[----:B---3--:R0:W-:Y:S04]  /*2cea0*/  STL.64 [R1+0x1990], R26 ;  /* 0x0019901a01007387 */ /* 0x0081e80000100a00 */
[----:B0-----:R-:W2:Y:S11]  /*2ceb0*/  LDL.LU.64 R26, [R1+0xb8] ;  /* 0x0000b800011a7983 */ /* 0x001eb60000300a00 */
[----:B------:R-:W-:Y:S05]  /*2cec0*/  @!UPT UIADD3 URZ, URZ, URZ, URZ ;  /* 0x0000003f3f3ff290 */ /* 0x000fea000fffe03f */
        /* <DEDUP_REMOVED lines=17> */
[----:B0-----:R-:W2:Y:S01]  /*2cfe0*/  LDL.LU.64 R10, [R1+0xa8] ;  /* 0x0000a800010a7983 */ /* 0x001ea20000300a00 */
        /* <DEDUP_REMOVED lines=9> */
[----:B------:R-:W3:Y:S04]  /*2d080*/  LDL.LU R7, [R1+0xa2c] ;  /* 0x000a2c0001077983 */ /* 0x000ee80000300800 */
[----:B------:R-:W2:Y:S04]  /*2d090*/  LDSM.16.MT88.4 R16, [R0+0x4300] ;  /* 0x004300000010783b */ /* 0x000ea80000004200 */
[----:B0-----:R-:W-:Y:S01]  /*2d0a0*/  STL.64 [R1+0x1878], R22 ;  /* 0x0018781601007387 */ /* 0x001fe20000100a00 */
[----:B------:R0:W-:Y:S03]  /*2d0b0*/  STL.64 [R1+0x1870], R20 ;  /* 0x0018701401007387 */ /* 0x0001e60000100a00 */
[----:B0-----:R-:W2:Y:S01]  /*2d0c0*/  LDL.LU R20, [R1+0xa30] ;  /* 0x000a300001147983 */ /* 0x001ea20000300800 */
[----:B------:R-:W2:Y:S02]  /*2d0d0*/  LDL.LU R21, [R1+0xa34] ;  /* 0x000a340001157983 */ /* 0x000ea40000300800 */
[----:B------:R-:W2:Y:S02]  /*2d0e0*/  LDL.LU R22, [R1+0xa38] ;  /* 0x000a380001167983 */ /* 0x000ea40000300800 */
[----:B------:R-:W2:Y:S02]  /*2d0f0*/  LDL.LU R23, [R1+0xa3c] ;  /* 0x000a3c0001177983 */ /* 0x000ea40000300800 */
[C---:B--2---:R-:W-:Y:S11]  /*2d100*/  HMMA.16816.F32 R20, R16.reuse, R26, R20 ;  /* 0x0000001a1014723c */ /* 0x044ff60000001814 */
[----:B------:R-:W-:Y:S11]  /*2d110*/  @!UPT UIADD3 URZ, URZ, URZ, URZ ;  /* 0x0000003f3f3ff290 */ /* 0x000ff6000fffe03f */
[----:B------:R-:W-:Y:S01]  /*2d120*/  @!UPT UIADD3 URZ, URZ, URZ, URZ ;  /* 0x0000003f3f3ff290 */ /* 0x000fe2000fffe03f */
[----:B------:R0:W-:Y:S01]  /*2d130*/  STL.64 [R1+0xa30], R20 ;  /* 0x000a301401007387 */ /* 0x0001e20000100a00 */
[----:B------:R1:W-:Y:S02]  /*2d140*/  STL.64 [R1+0xa38], R22 ;  /* 0x000a381601007387 */ /* 0x0003e40000100a00 */
[----:B0-----:R-:W-:Y:S02]  /*2d150*/  IMAD.MOV.U32 R21, RZ, RZ, R26 ;  /* 0x000000ffff157224 */ /* 0x001fe400078e001a */
[----:B------:R-:W-:Y:S02]  /*2d160*/  IMAD.MOV.U32 R20, RZ, RZ, R27 ;  /* 0x000000ffff147224 */ /* 0x000fe400078e001b */
[----:B------:R-:W4:Y:S01]  /*2d170*/  LDL.LU.64 R26, [R1+0x1990] ;  /* 0x00199000011a7983 */ /* 0x000f220000300a00 */
[----:B---3--:R-:W-:Y:S02]  /*2d180*/  HMMA.16816.F32 R4, R16, R10, R4 ;  /* 0x0000000a1004723c */ /* 0x008fe40000001804 */
[----:B------:R-:W-:Y:S02]  /*2d190*/  STL [R1+0x18b8], R20 ;  /* 0x0018b81401007387 */ /* 0x000fe40000100800 */
[----:B------:R-:W-:Y:S02]  /*2d1a0*/  STL [R1+0x18b4], R21 ;  /* 0x0018b41501007387 */ /* 0x000fe40000100800 */
[----:B-1----:R-:W-:-:S02]  /*2d1b0*/  IMAD.MOV.U32 R22, RZ, RZ, R11 ;  /* 0x000000ffff167224 */ /* 0x002fc400078e000b */
[----:B------:R-:W-:Y:S11]  /*2d1c0*/  IMAD.MOV.U32 R23, RZ, RZ, R10 ;  /* 0x000000ffff177224 */ /* 0x000ff600078e000a */
[----:B------:R-:W-:Y:S04]  /*2d1d0*/  @!UPT UIADD3 URZ, URZ, URZ, URZ ;  /* 0x0000003f3f3ff290 */ /* 0x000fe8000fffe03f */
[----:B------:R-:W-:Y:S01]  /*2d1e0*/  STL.64 [R1+0xa20], R4 ;  /* 0x000a200401007387 */ /* 0x000fe20000100a00 */
[----:B------:R4:W-:Y:S02]  /*2d1f0*/  STL.64 [R1+0xa28], R6 ;  /* 0x000a280601007387 */ /* 0x0009e40000100a00 */
[----:B------:R-:W-:Y:S02]  /*2d200*/  STL [R1+0x18c0], R22 ;  /* 0x0018c01601007387 */ /* 0x000fe40000100800 */
[----:B------:R-:W-:Y:S01]  /*2d210*/  STL [R1+0x18bc], R23 ;  /* 0x0018bc1701007387 */ /* 0x000fe20000100800 */
[C---:B----4-:R-:W-:Y:S11]  /*2d220*/  HMMA.16816.F32 R4, R16.reuse, R26, R12 ;  /* 0x0000001a1004723c */ /* 0x050ff6000000180c */
[----:B------:R-:W-:Y:S11]  /*2d230*/  @!UPT UIADD3 URZ, URZ, URZ, URZ ;  /* 0x0000003f3f3ff290 */ /* 0x000ff6000fffe03f */
[----:B------:R-:W-:Y:S01]  /*2d240*/  @!UPT UIADD3 URZ, URZ, URZ, URZ ;  /* 0x0000003f3f3ff290 */ /* 0x000fe2000fffe03f */
[----:B------:R-:W-:Y:S01]  /*2d250*/  STL.64 [R1+0xa10], R4 ;  /* 0x000a100401007387 */ /* 0x000fe20000100a00 */
[----:B------:R0:W-:Y:S02]  /*2d260*/  STL.64 [R1+0xa18], R6 ;  /* 0x000a180601007387 */ /* 0x0001e40000100a00 */
[----:B------:R-:W2:Y:S02]  /*2d270*/  LDL.LU R12, [R1+0x970] ;  /* 0x00097000010c7983 */ /* 0x000ea40000300800 */
[----:B------:R-:W2:Y:S01]  /*2d280*/  LDL.LU R13, [R1+0x974] ;  /* 0x00097400010d7983 */ /* 0x000ea20000300800 */
[----:B------:R-:W3:Y:S01]  /*2d290*/  LDL.LU R14, [R1+0x978] ;  /* 0x00097800010e7983 */ /* 0x000ee20000300800 */
[----:B------:R-:W3:Y:S03]  /*2d2a0*/  LDL.LU R15, [R1+0x97c] ;  /* 0x00097c00010f7983 */ /* 0x000ee60000300800 */
[----:B0-----:R-:W4:Y:S04]  /*2d2b0*/  LDL.LU.64 R6, [R1+0x28] ;  /* 0x0000280001067983 */ /* 0x001f280000300a00 */
[----:B----4-:R0:W-:Y:S04]  /*2d2c0*/  STL.64 [R1+0x1920], R6 ;  /* 0x0019200601007387 */ /* 0x0101e80000100a00 */
[----:B0-----:R-:W4:Y:S04]  /*2d2d0*/  LDL.LU.64 R6, [R1+0x38] ;  /* 0x0000380001067983 */ /* 0x001f280000300a00 */
        /* <DEDUP_REMOVED lines=14> */
[----:B------:R-:W2:Y:S02]  /*2d3c0*/  LDL.LU R11, [R1+0x9fc] ;  /* 0x0009fc00010b7983 */ /* 0x000ea40000300800 */
[----:B--2---:R0:W-:Y:S01]  /*2d3d0*/  STL.64 [R1+0x1980], R10 ;  /* 0x0019800a01007387 */ /* 0x0041e20000100a00 */
[----:B------:R-:W-:Y:S03]  /*2d3e0*/  STL.64 [R1+0x1978], R8 ;  /* 0x0019780801007387 */ /* 0x000fe60000100a00 */
[----:B0-----:R-:W2:Y:S01]  /*2d3f0*/  LDL.LU.64 R10, [R1+0x88] ;  /* 0x00008800010a7983 */ /* 0x001ea20000300a00 */
[----:B------:R0:W-:Y:S02]  /*2d400*/  STL.64 [R1+0x1960], R22 ;  /* 0x0019601601007387 */ /* 0x0001e40000100a00 */
[----:B----4-:R-:W-:Y:S01]  /*2d410*/  STL.64 [R1+0x1958], R20 ;  /* 0x0019581401007387 */ /* 0x010fe20000100a00 */
[----:B0-----:R-:W4:Y:S04]  /*2d420*/  LDL.LU.64 R22, [R1+0x68] ;  /* 0x0000680001167983 */ /* 0x001f280000300a00 */
[----:B----4-:R0:W-:Y:S04]  /*2d430*/  STL.64 [R1+0x1970], R22 ;  /* 0x0019701601007387 */ /* 0x0101e80000100a00 */
[----:B0-----:R-:W4:Y:S04]  /*2d440*/  LDL.LU.64 R22, [R1+0x78] ;  /* 0x0000780001167983 */ /* 0x001f280000300a00 */
[----:B----4-:R0:W-:Y:S01]  /*2d450*/  STL.64 [R1+0x1988], R22 ;  /* 0x0019881601007387 */ /* 0x0101e20000100a00 */
[----:B------:R-:W2:Y:S02]  /*2d460*/  LDL.LU R20, [R1+0xa00] ;  /* 0x000a000001147983 */ /* 0x000ea40000300800 */
[----:B------:R-:W2:Y:S01]  /*2d470*/  LDL.LU R21, [R1+0xa04] ;  /* 0x000a040001157983 */ /* 0x000ea20000300800 */
[----:B0-----:R-:W2:Y:S01]  /*2d480*/  LDL.LU R22, [R1+0xa08] ;  /* 0x000a080001167983 */ /* 0x001ea20000300800 */
[----:B------:R-:W2:Y:S02]  /*2d490*/  LDL.LU R23, [R1+0xa0c] ;  /* 0x000a0c0001177983 */ /* 0x000ea40000300800 */
[----:B------:R-:W4:Y:S02]  /*2d4a0*/  LDL.LU.64 R6, [R1+0x48] ;  /* 0x0000480001067983 */ /* 0x000f240000300a00 */
[----:B----4-:R0:W-:Y:S04]  /*2d4b0*/  STL.64 [R1+0x1950], R6 ;  /* 0x0019500601007387 */ /* 0x0101e80000100a00 */
[----:B0-----:R-:W4:Y:S04]  /*2d4c0*/  LDL.LU.64 R6, [R1+0x58] ;  /* 0x0000580001067983 */ /* 0x001f280000300a00 */
[----:B----4-:R0:W-:Y:S01]  /*2d4d0*/  STL.64 [R1+0x1968], R6 ;  /* 0x0019680601007387 */ /* 0x0101e20000100a00 */
[----:B------:R-:W4:Y:S02]  /*2d4e0*/  LDL.LU R4, [R1+0x9e0] ;  /* 0x0009e00001047983 */ /* 0x000f240000300800 */
[----:B------:R-:W4:Y:S01]  /*2d4f0*/  LDL.LU R5, [R1+0x9e4] ;  /* 0x0009e40001057983 */ /* 0x000f220000300800 */
[----:B0-----:R-:W4:Y:S01]  /*2d500*/  LDL.LU R6, [R1+0x9e8] ;  /* 0x0009e80001067983 */ /* 0x001f220000300800 */
[----:B------:R-:W4:Y:S02]  /*2d510*/  LDL.LU R7, [R1+0x9ec] ;  /* 0x0009ec0001077983 */ /* 0x000f240000300800 */
[----:B---3--:R0:W-:Y:S02]  /*2d520*/  STL.64 [R1+0x1908], R14 ;  /* 0x0019080e01007387 */ /* 0x0081e40000100a00 */
[----:B------:R1:W-:Y:S01]  /*2d530*/  STL.64 [R1+0x1900], R12 ;  /* 0x0019000c01007387 */ /* 0x0003e20000100a00 */
[----:B0-----:R-:W3:Y:S04]  /*2d540*/  LDL.LU.64 R14, [R1+0x18] ;  /* 0x00001800010e7983 */ /* 0x001ee80000300a00 */
[----:B---3--:R0:W-:Y:S01]  /*2d550*/  STL.64 [R1+0x1918], R14 ;  /* 0x0019180e01007387 */ /* 0x0081e20000100a00 */
[----:B-1----:R-:W3:Y:S02]  /*2d560*/  LDL.LU R12, [R1+0x9a0] ;  /* 0x0009a000010c7983 */ /* 0x002ee40000300800 */
[----:B------:R-:W3:Y:S01]  /*2d570*/  LDL.LU R13, [R1+0x9a4] ;  /* 0x0009a400010d7983 */ /* 0x000ee20000300800 */
[----:B0-----:R-:W3:Y:S01]  /*2d580*/  LDL.LU R14, [R1+0x9a8] ;  /* 0x0009a800010e7983 */ /* 0x001ee20000300800 */
[----:B------:R-:W3:Y:S01]  /*2d590*/  LDL.LU R15, [R1+0x9ac] ;  /* 0x0009ac00010f7983 */ /* 0x000ee20000300800 */
[----:B--2---:R-:W-:Y:S02]  /*2d5a0*/  HMMA.16816.F32 R20, R16, R10, R20 ;  /* 0x0000000a1014723c */ /* 0x004fe40000001814 */
[----:B---3--:R-:W-:Y:S01]  /*2d5b0*/  STL.64 [R1+0x1930], R14 ;  /* 0x0019300e01007387 */ /* 0x008fe20000100a00 */
[----:B------:R0:W-:Y:S03]  /*2d5c0*/  STL.64 [R1+0x1928], R12 ;  /* 0x0019280c01007387 */ /* 0x0001e60000100a00 */
[----:B0-----:R-:W2:Y:S01]  /*2d5d0*/  LDL.LU R12, [R1+0x9b0] ;  /* 0x0009b000010c7983 */ /* 0x001ea20000300800 */
[----:B------:R-:W2:Y:S02]  /*2d5e0*/  LDL.LU R13, [R1+0x9b4] ;  /* 0x0009b400010d7983 */ /* 0x000ea40000300800 */
[----:B------:R-:W3:Y:S02]  /*2d5f0*/  LDL.LU R14, [R1+0x9b8] ;  /* 0x0009b800010e7983 */ /* 0x000ee40000300800 */
[----:B------:R-:W3:Y:S02]  /*2d600*/  LDL.LU R15, [R1+0x9bc] ;  /* 0x0009bc00010f7983 */ /* 0x000ee40000300800 */
[----:B------:R-:W-:-:S02]  /*2d610*/  IMAD.MOV.U32 R0, RZ, RZ, R27 ;  /* 0x000000ffff007224 */ /* 0x000fc400078e001b */
[----:B------:R-:W-:Y:S02]  /*2d620*/  IMAD.MOV.U32 R2, RZ, RZ, R26 ;  /* 0x000000ffff027224 */ /* 0x000fe400078e001a */
[----:B------:R-:W-:Y:S02]  /*2d630*/  IMAD.MOV.U32 R3, RZ, RZ, R10 ;  /* 0x000000ffff037224 */ /* 0x000fe400078e000a */
[----:B------:R-:W-:Y:S01]  /*2d640*/  IMAD.MOV.U32 R28, RZ, RZ, R11 ;  /* 0x000000ffff1c7224 */ /* 0x000fe200078e000b */
[----:B---3--:R-:W-:Y:S01]  /*2d650*/  STL.64 [R1+0x1948], R14 ;  /* 0x0019480e01007387 */ /* 0x008fe20000100a00 */
[----:B--2---:R0:W-:Y:S03]  /*2d660*/  STL.64 [R1+0x1940], R12 ;  /* 0x0019400c01007387 */ /* 0x0041e60000100a00 */
[----:B0-----:R-:W2:Y:S01]  /*2d670*/  LDL.LU R12, [R1+0x9c0] ;  /* 0x0009c000010c7983 */ /* 0x001ea20000300800 */
[----:B------:R-:W2:Y:S02]  /*2d680*/  LDL.LU R13, [R1+0x9c4] ;  /* 0x0009c400010d7983 */ /* 0x000ea40000300800 */
[----:B------:R-:W2:Y:S02]  /*2d690*/  LDL.LU R14, [R1+0x9c8] ;  /* 0x0009c800010e7983 */ /* 0x000ea40000300800 */
[----:B------:R-:W2:Y:S01]  /*2d6a0*/  LDL.LU R15, [R1+0x9cc] ;  /* 0x0009cc00010f7983 */ /* 0x000ea20000300800 */
[----:B------:R-:W3:Y:S01]  /*2d6b0*/  LDL.LU.64 R26, [R1+0x8] ;  /* 0x00000800011a7983 */ /* 0x000ee20000300a00 */
[----:B------:R-:W-:Y:S02]  /*2d6c0*/  STL [R1+0x18c8], R0 ;  /* 0x0018c80001007387 */ /* 0x000fe40000100800 */
[----:B------:R-:W-:Y:S02]  /*2d6d0*/  STL [R1+0x18c4], R2 ;  /* 0x0018c40201007387 */ /* 0x000fe40000100800 */
[----:B------:R-:W-:Y:S01]  /*2d6e0*/  STL.64 [R1+0xa00], R20 ;  /* 0x000a001401007387 */ /* 0x000fe20000100a00 */
[----:B------:R0:W-:Y:S04]  /*2d6f0*/  STL.64 [R1+0xa08], R22 ;  /* 0x000a081601007387 */ /* 0x0001e80000100a00 */
[----:B0-----:R-:W2:Y:S01]  /*2d700*/  LDL.LU.64 R22, [R1+0x1988] ;  /* 0x0019880001167983 */ /* 0x001ea20000300a00 */
[----:B------:R-:W2:Y:S02]  /*2d710*/  LDL.LU.64 R10, [R1+0x1980] ;  /* 0x00198000010a7983 */ /* 0x000ea40000300a00 */
[----:B------:R-:W2:Y:S02]  /*2d720*/  LDL.LU.64 R8, [R1+0x1978] ;  /* 0x0019780001087983 */ /* 0x000ea40000300a00 */
[----:B------:R-:W-:Y:S01]  /*2d730*/  STL [R1+0x18cc], R3 ;  /* 0x0018cc0301007387 */ /* 0x000fe20000100800 */
[C---:B--2---:R-:W-:Y:S01]  /*2d740*/  HMMA.16816.F32 R8, R16.reuse, R22, R8 ;  /* 0x000000161008723c */ /* 0x044fe20000001808 */
[----:B------:R-:W-:Y:S11]  /*2d750*/  IMAD.MOV.U32 R29, RZ, RZ, R23 ;  /* 0x000000ffff1d7224 */ /* 0x000ff600078e0017 */
[----:B------:R-:W-:Y:S11]  /*2d760*/  @!UPT UIADD3 URZ, URZ, URZ, URZ ;  /* 0x0000003f3f3ff290 */ /* 0x000ff6000fffe03f */
[----:B------:R0:W-:Y:S01]  /*2d770*/  STL.64 [R1+0x9f0], R8 ;  /* 0x0009f00801007387 */ /* 0x0001e20000100a00 */
[----:B------:R1:W-:Y:S02]  /*2d780*/  STL.64 [R1+0x9f8], R10 ;  /* 0x0009f80a01007387 */ /* 0x0003e40000100a00 */
[----:B0-----:R-:W-:Y:S02]  /*2d790*/  IMAD.MOV.U32 R8, RZ, RZ, R22 ;  /* 0x000000ffff087224 */ /* 0x001fe400078e0016 */
[----:B------:R-:W4:Y:S02]  /*2d7a0*/  LDL.LU.64 R22, [R1+0x1970] ;  /* 0x0019700001167983 */ /* 0x000f240000300a00 */
[C---:B----4-:R-:W-:Y:S01]  /*2d7b0*/  HMMA.16816.F32 R4, R16.reuse, R22, R4 ;  /* 0x000000161004723c */ /* 0x050fe20000001804 */
        /* <DEDUP_REMOVED lines=8> */
[C---:B--2---:R-:W-:Y:S01]  /*2d840*/  HMMA.16816.F32 R20, R16.reuse, R6, R20 ;  /* 0x000000061014723c */ /* 0x044fe20000001814 */
        /* <DEDUP_REMOVED lines=31> */
[----:B------:R-:W4:Y:S02]  /*2da40*/  LDL.LU.64 R6, [R1+0x1910] ;  /* 0x0019100001067983 */ /* 0x000f240000300a00 */
[----:B------:R-:W2:Y:S02]  /*2da50*/  LDL.LU R4, [R1+0x13d0] ;  /* 0x0013d00001047983 */ /* 0x000ea40000300800 */
[----:B------:R-:W2:Y:S01]  /*2da60*/  LDL.LU R5, [R1+0x14d0] ;  /* 0x0014d00001057983 */ /* 0x000ea20000300800 */
[----:B----4-:R-:W-:Y:S01]  /*2da70*/  STL.64 [R1+0x1888], R6 ;  /* 0x0018880601007387 */ /* 0x010fe20000100a00 */
[----:B--2---:R0:W-:Y:S03]  /*2da80*/  STL.64 [R1+0x1880], R4 ;  /* 0x0018800401007387 */ /* 0x0041e60000100a00 */
[----:B0-----:R-:W2:Y:S01]  /*2da90*/  LDL.LU R4, [R1+0x990] ;  /* 0x0009900001047983 */ /* 0x001ea20000300800 */
[----:B------:R-:W2:Y:S02]  /*2daa0*/  LDL.LU R5, [R1+0x994] ;  /* 0x0009940001057983 */ /* 0x000ea40000300800 */
[----:B------:R-:W2:Y:S02]  /*2dab0*/  LDL.LU R6, [R1+0x998] ;  /* 0x0009980001067983 */ /* 0x000ea40000300800 */
[----:B------:R-:W2:Y:S02]  /*2dac0*/  LDL.LU R7, [R1+0x99c] ;  /* 0x00099c0001077983 */ /* 0x000ea40000300800 */
[----:B--2---:R-:W-:Y:S11]  /*2dad0*/  HMMA.16816.F32 R4, R16, R14, R4 ;  /* 0x0000000e1004723c */ /* 0x004ff60000001804 */
[----:B------:R-:W-:Y:S11]  /*2dae0*/  @!UPT UIADD3 URZ, URZ, URZ, URZ ;  /* 0x0000003f3f3ff290 */ /* 0x000ff6000fffe03f */
[----:B------:R-:W-:Y:S01]  /*2daf0*/  @!UPT UIADD3 URZ, URZ, URZ, URZ ;  /* 0x0000003f3f3ff290 */ /* 0x000fe2000fffe03f */
[----:B------:R0:W-:Y:S01]  /*2db00*/  STL.64 [R1+0x990], R4 ;  /* 0x0009900401007387 */ /* 0x0001e20000100a00 */
[----:B------:R3:W-:Y:S02]  /*2db10*/  STL.64 [R1+0x998], R6 ;  /* 0x0009980601007387 */ /* 0x0007e40000100a00 */
[----:B0-----:R-:W-:Y:S02]  /*2db20*/  IMAD.MOV.U32 R5, RZ, RZ, R14 ;  /* 0x000000ffff057224 */ /* 0x001fe400078e000e */
[----:B------:R-:W-:Y:S02]  /*2db30*/  IMAD.MOV.U32 R4, RZ, RZ, R15 ;  /* 0x000000ffff047224 */ /* 0x000fe400078e000f */
[----:B------:R-:W2:Y:S01]  /*2db40*/  LDL.LU.64 R14, [R1+0x1908] ;  /* 0x00190800010e7983 */ /* 0x000ea20000300a00 */
[----:B------:R-:W2:Y:S02]  /*2db50*/  LDL.LU.64 R12, [R1+0x1900] ;  /* 0x00190000010c7983 */ /* 0x000ea40000300a00 */
[----:B---3--:R-:W-:-:S02]  /*2db60*/  IMAD.MOV.U32 R7, RZ, RZ, R26 ;  /* 0x000000ffff077224 */ /* 0x008fc400078e001a */
[----:B------:R-:W-:Y:S01]  /*2db70*/  IMAD.MOV.U32 R6, RZ, RZ, R27 ;  /* 0x000000ffff067224 */ /* 0x000fe200078e001b */
        /* <DEDUP_REMOVED lines=28> */
[----:B------:R-:W-:-:S05]  /*2dd40*/  IMAD.MOV.U32 R27, RZ, RZ, R6 ;  /* 0x000000ffff1b7224 */ /* 0x000fca00078e0006 */
[----:B------:R-:W-:Y:S01]  /*2dd50*/  STL.64 [R1+0x1760], R26 ;  /* 0x0017601a01007387 */ /* 0x000fe20000100a00 */
[----:B------:R-:W-:Y:S02]  /*2dd60*/  STL.64 [R1+0x1738], R14 ;  /* 0x0017380e01007387 */ /* 0x000fe40000100a00 */
[----:B----4-:R0:W-:Y:S02]  /*2dd70*/  STL.64 [R1+0x1730], R12 ;  /* 0x0017300c01007387 */ /* 0x0101e40000100a00 */
[----:B0-----:R-:W2:Y:S01]  /*2dd80*/  LDL.LU R12, [R1+0x170] ;  /* 0x00017000010c7983 */ /* 0x001ea20000300800 */
[----:B------:R-:W2:Y:S02]  /*2dd90*/  LDL.LU R13, [R1+0x174] ;  /* 0x00017400010d7983 */ /* 0x000ea40000300800 */
[----:B------:R-:W3:Y:S02]  /*2dda0*/  LDL.LU R14, [R1+0x178] ;  /* 0x00017800010e7983 */ /* 0x000ee40000300800 */
[----:B------:R-:W3:Y:S02]  /*2ddb0*/  LDL.LU R15, [R1+0x17c] ;  /* 0x00017c00010f7983 */ /* 0x000ee40000300800 */
[----:B------:R-:W-:-:S02]  /*2ddc0*/  IMAD.MOV.U32 R26, RZ, RZ, R5 ;  /* 0x000000ffff1a7224 */ /* 0x000fc400078e0005 */
[----:B------:R-:W-:-:S05]  /*2ddd0*/  IMAD.MOV.U32 R27, RZ, RZ, R4 ;  /* 0x000000ffff1b7224 */ /* 0x000fca00078e0004 */
[----:B------:R-:W-:Y:S04]  /*2dde0*/  STL.64 [R1+0x1778], R26 ;  /* 0x0017781a01007387 */ /* 0x000fe80000100a00 */
        /* <DEDUP_REMOVED lines=8> */
[----:B------:R-:W4:Y:S01]  /*2de70*/  LDL.LU R3, [R1+0x18cc] ;  /* 0x0018cc0001037983 */ /* 0x000f220000300800 */
[----:B------:R-:W4:Y:S03]  /*2de80*/  LDL.LU R0, [R1+0x18c8] ;  /* 0x0018c80001007983 */ /* 0x000f260000300800 */
        /* <DEDUP_REMOVED lines=56> */
[----:B----4-:R-:W-:-:S02]  /*2e210*/  IMAD.MOV.U32 R26, RZ, RZ, R3 ;  /* 0x000000ffff1a7224 */ /* 0x010fc400078e0003 */
        /* <DEDUP_REMOVED lines=23> */
[----:B------:R-:W3:Y:S01]  /*2e390*/  LDL.LU R15, [R1+0x1fc] ;  /* 0x0001fc00010f7983 */ /* 0x000ee20000300800 */
[----:B------:R-:W2:Y:S01]  /*2e3a0*/  LDL.LU R4, [R1+0x950] ;  /* 0x0009500001047983 */ /* 0x000ea20000300800 */
[----:B------:R-:W4:Y:S02]  /*2e3b0*/  LDL.LU R5, [R1+0x954] ;  /* 0x0009540001057983 */ /* 0x000f240000300800 */
[----:B------:R-:W4:Y:S02]  /*2e3c0*/  LDL.LU R6, [R1+0x958] ;  /* 0x0009580001067983 */ /* 0x000f240000300800 */
[----:B------:R-:W4:Y:S02]  /*2e3d0*/  LDL.LU R7, [R1+0x95c] ;  /* 0x00095c0001077983 */ /* 0x000f240000300800 */
[----:B------:R-:W-:-:S02]  /*2e3e0*/  IMAD.MOV.U32 R27, RZ, RZ, R20 ;  /* 0x000000ffff1b7224 */ /* 0x000fc400078e0014 */
[----:B------:R-:W-:Y:S01]  /*2e3f0*/  IMAD.MOV.U32 R26, RZ, RZ, R21 ;  /* 0x000000ffff1a7224 */ /* 0x000fe200078e0015 */
        /* <DEDUP_REMOVED lines=32> */
[----:B------:R-:W4:Y:S02]  /*2e600*/  LDL.LU.64 R4, [R1+0x1880] ;  /* 0x0018800001047983 */ /* 0x000f240000300a00 */
[----:B------:R-:W-:Y:S02]  /*2e610*/  STL.64 [R1+0x1718], R10 ;  /* 0x0017180a01007387 */ /* 0x000fe40000100a00 */
[----:B------:R0:W-:Y:S02]  /*2e620*/  STL.64 [R1+0x1710], R8 ;  /* 0x0017100801007387 */ /* 0x0001e40000100a00 */
[----:B0-----:R-:W2:Y:S01]  /*2e630*/  LDL.LU R8, [R1+0x160] ;  /* 0x0001600001087983 */ /* 0x001ea20000300800 */
[----:B------:R-:W2:Y:S02]  /*2e640*/  LDL.LU R9, [R1+0x164] ;  /* 0x0001640001097983 */ /* 0x000ea40000300800 */
[----:B------:R-:W2:Y:S02]  /*2e650*/  LDL.LU R10, [R1+0x168] ;  /* 0x00016800010a7983 */ /* 0x000ea40000300800 */
[----:B------:R-:W2:Y:S01]  /*2e660*/  LDL.LU R11, [R1+0x16c] ;  /* 0x00016c00010b7983 */ /* 0x000ea20000300800 */
[----:B---3--:R-:W-:Y:S01]  /*2e670*/  HMMA.16816.F32 R16, R16, R6, R20 ;  /* 0x000000061010723c */ /* 0x008fe20000001814 */
[----:B------:R-:W2:Y:S01]  /*2e680*/  LDL.LU.64 R22, [R1+0x1878] ;  /* 0x0018780001167983 */ /* 0x000ea20000300a00 */
[----:B------:R-:W2:Y:S02]  /*2e690*/  LDL.LU.64 R20, [R1+0x1870] ;  /* 0x0018700001147983 */ /* 0x000ea40000300a00 */
[----:B------:R0:W-:Y:S02]  /*2e6a0*/  STL.64 [R1+0x1708], R6 ;  /* 0x0017080601007387 */ /* 0x0001e40000100a00 */
[----:B----4-:R1:W-:Y:S02]  /*2e6b0*/  STL.64 [R1+0x1700], R4 ;  /* 0x0017000401007387 */ /* 0x0103e40000100a00 */
[----:B0-----:R-:W-:Y:S11]  /*2e6c0*/  IMAD.MOV.U32 R7, RZ, RZ, R0 ;  /* 0x000000ffff077224 */ /* 0x001ff600078e0000 */
[----:B------:R-:W-:Y:S04]  /*2e6d0*/  @!UPT UIADD3 URZ, URZ, URZ, URZ ;  /* 0x0000003f3f3ff290 */ /* 0x000fe8000fffe03f */
[----:B------:R-:W-:Y:S01]  /*2e6e0*/  STL.64 [R1+0x330], R16 ;  /* 0x0003301001007387 */ /* 0x000fe20000100a00 */
[----:B------:R0:W-:Y:S02]  /*2e6f0*/  STL.64 [R1+0x338], R18 ;  /* 0x0003381201007387 */ /* 0x0001e40000100a00 */
[----:B-1----:R-:W3:Y:S02]  /*2e700*/  LDL.LU R4, [R1+0x150] ;  /* 0x0001500001047983 */ /* 0x002ee40000300800 */
[----:B------:R-:W3:Y:S01]  /*2e710*/  LDL.LU R5, [R1+0x154] ;  /* 0x0001540001057983 */ /* 0x000ee20000300800 */
[----:B------:R-:W3:Y:S01]  /*2e720*/  LDL.LU R6, [R1+0x158] ;  /* 0x0001580001067983 */ /* 0x000ee20000300800 */
[----:B------:R1:W5:Y:S03]  /*2e730*/  LDL.LU R0, [R1+0x1868] ;  /* 0x0018680001007983 */ /* 0x0003660000300800 */
[----:B0-----:R-:W4:Y:S01]  /*2e740*/  LDL.LU R18, [R1+0x1354] ;  /* 0x0013540001127983 */ /* 0x001f220000300800 */
[C---:B--2---:R-:W-:Y:S03]  /*2e750*/  HMMA.16816.F32 R24, R20.reuse, R26, R12 ;  /* 0x0000001a1418723c */ /* 0x044fe6000000180c */
[----:B------:R-:W2:Y:S01]  /*2e760*/  LDL.LU.64 R14, [R1+0x1860] ;  /* 0x00186000010e7983 */ /* 0x000ea20000300a00 */
[----:B------:R-:W2:Y:S11]  /*2e770*/  LDL.LU.64 R12, [R1+0x1858] ;  /* 0x00185800010c7983 */ /* 0x000eb60000300a00 */
[----:B------:R-:W-:Y:S08]  /*2e780*/  @!UPT UIADD3 URZ, URZ, URZ, URZ ;  /* 0x0000003f3f3ff290 */ /* 0x000ff0000fffe03f */
        /* <DEDUP_REMOVED lines=31> */
[----:B------:R-:W3:Y:S01]  /*2e980*/  LDL.LU R19, [R1+0x1358] ;  /* 0x0013580001137983 */ /* 0x000ee20000300800 */
        /* <DEDUP_REMOVED lines=56> */
[----:B------:R1:W5:Y:S02]  /*2ed10*/  LDL.LU.64 R12, [R1+0x1730] ;  /* 0x00173000010c7983 */ /* 0x0003640000300a00 */
[----:B------:R-:W3:Y:S02]  /*2ed20*/  LDL.LU R27, [R1+0x135c] ;  /* 0x00135c00011b7983 */ /* 0x000ee40000300800 */
[----:B------:R-:W-:Y:S01]  /*2ed30*/  IMAD.MOV.U32 R26, RZ, RZ, R3 ;  /* 0x000000ffff1a7224 */ /* 0x000fe200078e0003 */
[----:B--2---:R-:W-:Y:S01]  /*2ed40*/  HMMA.16816.F32 R8, R20, R14, R8 ;  /* 0x0000000e1408723c */ /* 0x004fe20000001808 */
[----:B---3--:R0:W-:Y:S01]  /*2ed50*/  STL [R1+0x16f8], R27 ;  /* 0x0016f81b01007387 */ /* 0x0081e20000100800 */
[----:B------:R2:W-:Y:S02]  /*2ed60*/  STL.64 [R1+0x16f0], R24 ;  /* 0x0016f01801007387 */ /* 0x0005e40000100a00 */
[----:B0-----:R-:W-:-:S02]  /*2ed70*/  IMAD.MOV.U32 R27, RZ, RZ, R29 ;  /* 0x000000ffff1b7224 */ /* 0x001fc400078e001d */
[----:B--2---:R-:W-:Y:S02]  /*2ed80*/  IMAD.MOV.U32 R24, RZ, RZ, R2 ;  /* 0x000000ffff187224 */ /* 0x004fe400078e0002 */
[----:B------:R-:W-:Y:S01]  /*2ed90*/  IMAD.MOV.U32 R25, RZ, RZ, R28 ;  /* 0x000000ffff197224 */ /* 0x000fe200078e001c */
[----:B------:R-:W2:Y:S01]  /*2eda0*/  LDL.LU R2, [R1+0x172c] ;  /* 0x00172c0001027983 */ /* 0x000ea20000300800 */
[----:B------:R1:W5:Y:S02]  /*2edb0*/  LDL.LU R28, [R1+0x1728] ;  /* 0x00172800011c7983 */ /* 0x0003640000300800 */
[----:B------:R-:W3:Y:S02]  /*2edc0*/  LDL.LU R3, [R1+0x1724] ;  /* 0x0017240001037983 */ /* 0x000ee40000300800 */
[----:B------:R-:W2:Y:S09]  /*2edd0*/  LDL.LU R29, [R1+0x1720] ;  /* 0x00172000011d7983 */ /* 0x000eb20000300800 */
[----:B------:R-:W-:Y:S01]  /*2ede0*/  STL.64 [R1+0x160], R8 ;  /* 0x0001600801007387 */ /* 0x000fe20000100a00 */
[----:B------:R0:W-:Y:S03]  /*2edf0*/  STL.64 [R1+0x168], R10 ;  /* 0x0001680a01007387 */ /* 0x0001e60000100a00 */
[----:B0-----:R-:W2:Y:S01]  /*2ee00*/  LDL.LU.64 R10, [R1+0x1718] ;  /* 0x00171800010a7983 */ /* 0x001ea20000300a00 */
[----:B------:R1:W5:Y:S01]  /*2ee10*/  LDL.LU.64 R8, [R1+0x1710] ;  /* 0x0017100001087983 */ /* 0x0003620000300a00 */
[----:B--2---:R-:W-:Y:S11]  /*2ee20*/  HMMA.16816.F32 R4, R20, R10, R4 ;  /* 0x0000000a1404723c */ /* 0x004ff60000001804 */
[----:B------:R-:W-:Y:S11]  /*2ee30*/  @!UPT UIADD3 URZ, URZ, URZ, URZ ;  /* 0x0000003f3f3ff290 */ /* 0x000ff6000fffe03f */
[----:B------:R-:W-:Y:S01]  /*2ee40*/  @!UPT UIADD3 URZ, URZ, URZ, URZ ;  /* 0x0000003f3f3ff290 */ /* 0x000fe2000fffe03f */
[----:B------:R-:W-:Y:S01]  /*2ee50*/  STL.64 [R1+0x150], R4 ;  /* 0x0001500401007387 */ /* 0x000fe20000100a00 */
[----:B------:R0:W-:Y:S03]  /*2ee60*/  STL.64 [R1+0x158], R6 ;  /* 0x0001580601007387 */ /* 0x0001e60000100a00 */
[----:B0-----:R-:W2:Y:S01]  /*2ee70*/  LDL.LU.64 R6, [R1+0x1708] ;  /* 0x0017080001067983 */ /* 0x001ea20000300a00 */
[----:B------:R-:W3:Y:S02]  /*2ee80*/  LDL.LU.64 R4, [R1+0x1700] ;  /* 0x0017000001047983 */ /* 0x000ee40000300a00 */
[----:B------:R-:W-:-:S04]  /*2ee90*/  IMAD.MOV.U32 R16, RZ, RZ, c[0x0][0x18c] ;  /* 0x00006300ff107624 */ /* 0x000fc800078e00ff */
[----:B------:R-:W-:Y:S01]  /*2eea0*/  IMAD.SHL.U32 R16, R16, 0x20, RZ ;  /* 0x0000002010107824 */ /* 0x000fe200078e00ff */
[----:B--2---:R-:W-:Y:S01]  /*2eeb0*/  HMMA.16816.F32 R20, R20, R6, R24 ;  /* 0x000000061414723c */ /* 0x004fe20000001818 */
[-C--:B---3--:R-:W-:Y:S01]  /*2eec0*/  LOP3.LUT R5, R5, R4.reuse, RZ, 0x3c, !PT ;  /* 0x0000000405057212 */ /* 0x088fe200078e3cff */
[----:B------:R-:W2:Y:S01]  /*2eed0*/  LDL.LU R27, [R1+0x16f8] ;  /* 0x0016f800011b7983 */ /* 0x000ea20000300800 */
[----:B------:R1:W5:Y:S02]  /*2eee0*/  LDL.LU.64 R24, [R1+0x16f0] ;  /* 0x0016f00001187983 */ /* 0x0003640000300a00 */
[----:B------:R-:W-:-:S04]  /*2eef0*/  LOP3.LUT R4, R5, R4, RZ, 0x3c, !PT ;  /* 0x0000000405047212 */ /* 0x000fc800078e3cff */
[----:B------:R-:W-:-:S05]  /*2ef00*/  LOP3.LUT R5, R5, R4, RZ, 0x3c, !PT ;  /* 0x0000000405057212 */ /* 0x000fca00078e3cff */
[----:B------:R-:W-:-:S04]  /*2ef10*/  IMAD.WIDE R4, R16, 0x2, R4 ;  /* 0x0000000210047825 */ /* 0x000fc800078e0204 */
[----:B------:R-:W-:-:S05]  /*2ef20*/  IMAD.MOV.U32 R7, RZ, RZ, R3 ;  /* 0x000000ffff077224 */ /* 0x000fca00078e0003 */
[----:B------:R-:W-:Y:S01]  /*2ef30*/  STL.64 [R1+0xd0], R20 ;  /* 0x0000d01401007387 */ /* 0x000fe20000100a00 */
[----:B------:R-:W-:Y:S02]  /*2ef40*/  STL.64 [R1+0xd8], R22 ;  /* 0x0000d81601007387 */ /* 0x000fe40000100a00 */
[----:B------:R-:W3:Y:S02]  /*2ef50*/  LDL.LU R17, [R1+0x1360] ;  /* 0x0013600001117983 */ /* 0x000ee40000300800 */
[----:B------:R0:W-:Y:S01]  /*2ef60*/  STL [R1+0x14d0], R4 ;  /* 0x0014d00401007387 */ /* 0x0001e20000100800 */
[----:B------:R4:W-:Y:S01]  /*2ef70*/  STL [R1+0x13d0], R5 ;  /* 0x0013d00501007387 */ /* 0x0009e20000100800 */
[----:B0-----:R-:W-:-:S03]  /*2ef80*/  IMAD.MOV.U32 R4, RZ, RZ, R2 ;  /* 0x000000ffff047224 */ /* 0x001fc600078e0002 */
[----:B------:R-:W2:Y:S01]  /*2ef90*/  LDL.LU R2, [R1+0x16ec] ;  /* 0x0016ec0001027983 */ /* 0x000ea20000300800 */
[----:B------:R-:W3:Y:S02]  /*2efa0*/  LDL.LU R3, [R1+0x16e8] ;  /* 0x0016e80001037983 */ /* 0x000ee40000300800 */
[----:B----4-:R-:W-:Y:S02]  /*2efb0*/  IMAD.MOV.U32 R5, RZ, RZ, R18 ;  /* 0x000000ffff057224 */ /* 0x010fe400078e0012 */
[----:B------:R-:W-:Y:S02]  /*2efc0*/  IMAD.MOV.U32 R6, RZ, RZ, R29 ;  /* 0x000000ffff067224 */ /* 0x000fe400078e001d */
[----:B------:R-:W4:Y:S01]  /*2efd0*/  LDL.LU R29, [R1+0x16e4] ;  /* 0x0016e400011d7983 */ /* 0x000f220000300800 */
[----:B------:R-:W-:-:S04]  /*2efe0*/  IMAD.WIDE R4, R16, 0x2, R4 ;  /* 0x0000000210047825 */ /* 0x000fc800078e0204 */
[----:B------:R-:W-:Y:S01]  /*2eff0*/  IMAD.WIDE R6, R16, 0x2, R6 ;  /* 0x0000000210067825 */ /* 0x000fe200078e0206 */
[----:B------:R2:W-:Y:S03]  /*2f000*/  STL [R1+0x13d4], R4 ;  /* 0x0013d40401007387 */ /* 0x0005e60000100800 */
[----:B------:R-:W4:Y:S02]  /*2f010*/  LDL.LU R18, [R1+0x1364] ;  /* 0x0013640001127983 */ /* 0x000f240000300800 */
[----:B------:R-:W-:Y:S02]  /*2f020*/  STL [R1+0x1354], R5 ;  /* 0x0013540501007387 */ /* 0x000fe40000100800 */
[----:B------:R-:W-:Y:S01]  /*2f030*/  STL [R1+0x14d4], R6 ;  /* 0x0014d40601007387 */ /* 0x000fe20000100800 */
[----:B------:R3:W-:Y:S01]  /*2f040*/  STL [R1+0x13d8], R7 ;  /* 0x0013d80701007387 */ /* 0x0007e20000100800 */
[----:B--2---:R-:W-:-:S02]  /*2f050*/  IMAD.MOV.U32 R4, RZ, RZ, R2 ;  /* 0x000000ffff047224 */ /* 0x004fc400078e0002 */
[----:B---3--:R-:W-:Y:S01]  /*2f060*/  IMAD.MOV.U32 R7, RZ, RZ, R3 ;  /* 0x000000ffff077224 */ /* 0x008fe200078e0003 */
[----:B------:R-:W2:Y:S01]  /*2f070*/  LDL.LU R2, [R1+0x16e0] ;  /* 0x0016e00001027983 */ /* 0x000ea20000300800 */
[----:B------:R-:W3:Y:S02]  /*2f080*/  LDL.LU R3, [R1+0x16dc] ;  /* 0x0016dc0001037983 */ /* 0x000ee40000300800 */
[----:B------:R-:W-:Y:S02]  /*2f090*/  IMAD.MOV.U32 R5, RZ, RZ, R19 ;  /* 0x000000ffff057224 */ /* 0x000fe400078e0013 */
[----:B----4-:R-:W-:Y:S02]  /*2f0a0*/  IMAD.MOV.U32 R6, RZ, RZ, R29 ;  /* 0x000000ffff067224 */ /* 0x010fe400078e001d */
        /* <DEDUP_REMOVED lines=270> */
[----:B------:R-:W-:Y:S02]  /*30190*/  STL [R1+0x13a4], R5 ;  /* 0x0013a40501007387 */ /* 0x000fe40000100800 */
[----:B------:R-:W4:Y:S02]  /*301a0*/  LDL.LU R18, [R1+0x13b4] ;  /* 0x0013b40001127983 */ /* 0x000f240000300800 */
        /* <DEDUP_REMOVED lines=44> */
[----:B------:R-:W4:Y:S02]  /*30470*/  LDL.LU R17, [R1+0x13c4] ;  /* 0x0013c40001117983 */ /* 0x000f240000300800 */
        /* <DEDUP_REMOVED lines=11> */
[----:B------:R-:W-:Y:S02]  /*30530*/  STL [R1+0x1534], R6 ;  /* 0x0015340601007387 */ /* 0x000fe40000100800 */
[----:B------:R3:W-:Y:S01]  /*30540*/  STL [R1+0x1498], R7 ;  /* 0x0014980701007387 */ /* 0x0007e20000100800 */
[----:B------:R-:W4:Y:S01]  /*30550*/  LDL.LU R18, [R1+0x13c8] ;  /* 0x0013c80001127983 */ /* 0x000f220000300800 */
        /* <DEDUP_REMOVED lines=26> */
[----:B------:R3:W-:Y:S02]  /*30700*/  STL [R1+0x14a8], R7 ;  /* 0x0014a80701007387 */ /* 0x0007e40000100800 */
        /* <DEDUP_REMOVED lines=49> */
[----:B------:R-:W-:Y:S03]  /*30a20*/  STL [R1+0x14c4], R4 ;  /* 0x0014c40401007387 */ /* 0x000fe60000100800 */
[----:B------:R2:W-:Y:S02]  /*30a30*/  STL [R1+0x13cc], R5 ;  /* 0x0013cc0501007387 */ /* 0x0005e40000100800 */
[----:B------:R-:W-:Y:S02]  /*30a40*/  STL [R1+0x154c], R6 ;  /* 0x00154c0601007387 */ /* 0x000fe40000100800 */
[----:B------:R-:W-:Y:S01]  /*30a50*/  STL [R1+0x14c8], R7 ;  /* 0x0014c80701007387 */ /* 0x000fe20000100800 */
[----:B------:R-:W-:Y:S01]  /*30a60*/  IADD3 R14, R14, -0x1, RZ ;  /* 0xffffffff0e0e7810 */ /* 0x000fe20007ffe0ff */
[----:B--2---:R-:W-:-:S02]  /*30a70*/  IMAD.MOV.U32 R5, RZ, RZ, R2 ;  /* 0x000000ffff057224 */ /* 0x004fc400078e0002 */
[----:B---3--:R-:W-:Y:S01]  /*30a80*/  IMAD.MOV.U32 R4, RZ, RZ, R3 ;  /* 0x000000ffff047224 */ /* 0x008fe200078e0003 */
[----:B------:R-:W2:Y:S01]  /*30a90*/  LDL.LU R2, [R1+0x1578] ;  /* 0x0015780001027983 */ /* 0x000ea20000300800 */
[----:B------:R-:W2:Y:S02]  /*30aa0*/  LDL.LU R3, [R1+0x1574] ;  /* 0x0015740001037983 */ /* 0x000ea40000300800 */
[----:B------:R-:W-:Y:S01]  /*30ab0*/  IMAD.WIDE R4, R16, 0x2, R4 ;  /* 0x0000000210047825 */ /* 0x000fe200078e0204 */
[----:B------:R0:W-:Y:S04]  /*30ac0*/  STL [R1+0x1350], R14 ;  /* 0x0013500e01007387 */ /* 0x0001e80000100800 */
[----:B------:R1:W-:Y:S01]  /*30ad0*/  STL [R1+0x1550], R4 ;  /* 0x0015500401007387 */ /* 0x0003e20000100800 */
[----:B------:R1:W-:Y:S01]  /*30ae0*/  STL [R1+0x14cc], R5 ;  /* 0x0014cc0501007387 */ /* 0x0003e20000100800 */
[----:B------:R-:W-:Y:S01]  /*30af0*/  ISETP.NE.U32.AND P0, PT, R14, RZ, PT ;  /* 0x000000ff0e00720c */ /* 0x000fe20003f05070 */
[----:B------:R-:W-:-:S04]  /*30b00*/  IMAD.MOV.U32 R19, RZ, RZ, c[0x0][0x188] ;  /* 0x00006200ff137624 */ /* 0x000fc800078e00ff */
[----:B0-----:R-:W-:Y:S02]  /*30b10*/  IMAD.SHL.U32 R14, R19, 0x20, RZ ;  /* 0x00000020130e7824 */ /* 0x001fe400078e00ff */
[----:B------:R-:W-:Y:S02]  /*30b20*/  IMAD.MOV.U32 R11, RZ, RZ, R22 ;  /* 0x000000ffff0b7224 */ /* 0x000fe400078e0016 */
[----:B------:R-:W-:Y:S01]  /*30b30*/  IMAD.MOV.U32 R10, RZ, RZ, R23 ;  /* 0x000000ffff0a7224 */ /* 0x000fe200078e0017 */
[----:B----4-:R-:W-:Y:S01]  /*30b40*/  IADD3 R29, R29, -0x20, RZ ;  /* 0xffffffe01d1d7810 */ /* 0x010fe20007ffe0ff */
[----:B--2---:R-:W-:Y:S02]  /*30b50*/  IMAD.WIDE R2, R14, 0x2, R2 ;  /* 0x000000020e027825 */ /* 0x004fe400078e0202 */
[----:B-1----:R-:W-:Y:S01]  /*30b60*/  @!P0 CALL.REL.NOINC `(.L_x_2) ;  /* 0x0000001000008944 */ /* 0x002fe20003c00000 */
[----:B------:R-:W-:Y:S05]  /*30b70*/  BRA `(.L_x_3) ;  /* 0xfffdc6f000007947 */ /* 0x000fea000383ffff */
.L_x_2:
[----:B------:R-:W-:-:S02]  /*30b80*/  NOP ;  /* 0x0000000000007918 */ /* 0x000fc40000000000 */
[----:B------:R-:W2:Y:S04]  /*30b90*/  LDL.LU R29, [R1+0x330] ;  /* 0x00033000011d7983 */ /* 0x000ea80000300800 */
[----:B--2---:R0:W-:Y:S04]  /*30ba0*/  STL [R1+0x1da8], R29 ;  /* 0x001da81d01007387 */ /* 0x0041e80000100800 */
[----:B0-----:R-:W2:Y:S04]  /*30bb0*/  LDL.LU R29, [R1+0x95c] ;  /* 0x00095c00011d7983 */ /* 0x001ea80000300800 */
        /* <DEDUP_REMOVED lines=33> */
[----:B-----5:R-:W2:Y:S01]  /*30dd0*/  LDL.LU R0, [R1+0x954] ;  /* 0x0009540001007983 */ /* 0x020ea20000300800 */
[----:B0-----:R-:W-:-:S03]  /*30de0*/  IMAD.MOV.U32 R29, RZ, RZ, R11 ;  /* 0x000000ffff1d7224 */ /* 0x001fc600078e000b */
        /* <DEDUP_REMOVED lines=33> */
[----:B------:R-:W2:Y:S04]  /*31000*/  LDL.LU R28, [R1+0x950] ;  /* 0x00095000011c7983 */ /* 0x000ea80000300800 */
[----:B------:R-:W3:Y:S04]  /*31010*/  LDL.LU R2, [R1+0x964] ;  /* 0x0009640001027983 */ /* 0x000ee80000300800 */
[----:B------:R-:W3:Y:S04]  /*31020*/  LDL.LU R3, [R1+0x960] ;  /* 0x0009600001037983 */ /* 0x000ee80000300800 */
[----:B------:R-:W4:Y:S04]  /*31030*/  LDL.LU R4, [R1+0x974] ;  /* 0x0009740001047983 */ /* 0x000f280000300800 */
[----:B------:R-:W4:Y:S04]  /*31040*/  LDL.LU R5, [R1+0x970] ;  /* 0x0009700001057983 */ /* 0x000f280000300800 */
[----:B------:R-:W2:Y:S04]  /*31050*/  LDL.LU R6, [R1+0x34c] ;  /* 0x00034c0001067983 */ /* 0x000ea80000300800 */
[----:B------:R-:W2:Y:S01]  /*31060*/  LDL.LU R7, [R1+0x348] ;  /* 0x0003480001077983 */ /* 0x000ea20000300800 */
[----:B0-----:R-:W-:-:S03]  /*31070*/  IMAD.MOV.U32 R0, RZ, RZ, R10 ;  /* 0x000000ffff007224 */ /* 0x001fc600078e000a */
[----:B------:R-:W2:Y:S04]  /*31080*/  LDL.LU R20, [R1+0xa4c] ;  /* 0x000a4c0001147983 */ /* 0x000ea80000300800 */
        /* <DEDUP_REMOVED lines=13> */
[----:B------:R0:W-:Y:S01]  /*31160*/  STL [R1+0x15b8], R25 ;  /* 0x0015b81901007387 */ /* 0x0001e20000100800 */
[----:B------:R-:W-:-:S03]  /*31170*/  F2FP.PACK_AB R29, R0, R29 ;  /* 0x0000001d001d723e */ /* 0x000fc600000000ff */
        /* <DEDUP_REMOVED lines=11> */
[----:B------:R-:W2:Y:S04]  /*31230*/  LDL.LU R0, [R1+0x1e30] ;  /* 0x001e300001007983 */ /* 0x000ea80000300800 */
[----:B------:R0:W-:Y:S04]  /*31240*/  STL [R1+0x123c], R29 ;  /* 0x00123c1d01007387 */ /* 0x0001e80000100800 */
[----:B0-----:R-:W2:Y:S02]  /*31250*/  LDL.LU R29, [R1+0x1e2c] ;  /* 0x001e2c00011d7983 */ /* 0x001ea40000300800 */
[----:B--2---:R-:W-:-:S02]  /*31260*/  F2FP.PACK_AB R29, R0, R29 ;  /* 0x0000001d001d723e */ /* 0x004fc400000000ff */
        /* <DEDUP_REMOVED lines=62> */
[----:B0-----:R-:W2:Y:S01]  /*31650*/  LDL.LU R29, [R1+0x1dac] ;  /* 0x001dac00011d7983 */ /* 0x001ea20000300800 */
[----:B------:R-:W-:Y:S02]  /*31660*/  F2FP.PACK_AB R8, R13, R8 ;  /* 0x000000080d08723e */ /* 0x000fe400000000ff */
[----:B--2---:R-:W-:-:S02]  /*31670*/  F2FP.PACK_AB R12, R29, R12 ;  /* 0x0000000c1d0c723e */ /* 0x004fc400000000ff */
[----:B------:R-:W2:Y:S04]  /*31680*/  LDL.LU R29, [R1+0x1da8] ;  /* 0x001da800011d7983 */ /* 0x000ea80000300800 */
[----:B------:R0:W-:Y:S04]  /*31690*/  STL [R1+0x11f8], R12 ;  /* 0x0011f80c01007387 */ /* 0x0001e80000100800 */
[----:B------:R1:W-:Y:S01]  /*316a0*/  STL [R1+0x11f4], R8 ;  /* 0x0011f40801007387 */ /* 0x0003e20000100800 */
[----:B0-----:R-:W-:Y:S02]  /*316b0*/  F2FP.PACK_AB R12, R9, R24 ;  /* 0x00000018090c723e */ /* 0x001fe400000000ff */
[----:B-1----:R-:W-:-:S02]  /*316c0*/  F2FP.PACK_AB R8, R0, R28 ;  /* 0x0000001c0008723e */ /* 0x002fc400000000ff */
[----:B---3--:R-:W-:Y:S01]  /*316d0*/  F2FP.PACK_AB R0, R2, R3 ;  /* 0x000000030200723e */ /* 0x008fe200000000ff */
[----:B------:R-:W-:Y:S01]  /*316e0*/  STL [R1+0x11f0], R12 ;  /* 0x0011f00c01007387 */ /* 0x000fe20000100800 */
[----:B----4-:R-:W-:Y:S02]  /*316f0*/  F2FP.PACK_AB R3, R4, R5 ;  /* 0x000000050403723e */ /* 0x010fe400000000ff */
[----:B------:R-:W-:Y:S02]  /*31700*/  F2FP.PACK_AB R2, R6, R7 ;  /* 0x000000070602723e */ /* 0x000fe400000000ff */
[----:B--2---:R-:W-:-:S05]  /*31710*/  F2FP.PACK_AB R9, R25, R29 ;  /* 0x0000001d1909723e */ /* 0x004fca00000000ff */
[----:B------:R-:W-:Y:S04]  /*31720*/  STL [R1+0x11ec], R9 ;  /* 0x0011ec0901007387 */ /* 0x000fe80000100800 */
[----:B------:R-:W-:Y:S04]  /*31730*/  STL [R1+0x11e8], R8 ;  /* 0x0011e80801007387 */ /* 0x000fe80000100800 */
[----:B------:R0:W-:Y:S04]  /*31740*/  STL [R1+0x11e4], R0 ;  /* 0x0011e40001007387 */ /* 0x0001e80000100800 */
[----:B------:R1:W-:Y:S01]  /*31750*/  STL [R1+0x11e0], R3 ;  /* 0x0011e00301007387 */ /* 0x0003e20000100800 */
[----:B0-----:R-:W-:-:S03]  /*31760*/  F2FP.PACK_AB R0, R20, R21 ;  /* 0x000000151400723e */ /* 0x001fc600000000ff */
[----:B------:R0:W-:Y:S01]  /*31770*/  STL [R1+0x11dc], R2 ;  /* 0x0011dc0201007387 */ /* 0x0001e20000100800 */
[----:B-1----:R-:W-:-:S03]  /*31780*/  F2FP.PACK_AB R3, R22, R23 ;  /* 0x000000171603723e */ /* 0x002fc600000000ff */
[----:B------:R1:W-:Y:S04]  /*31790*/  STL [R1+0x11d8], R0 ;  /* 0x0011d80001007387 */ /* 0x0003e80000100800 */
[----:B------:R2:W-:Y:S01]  /*317a0*/  STL [R1+0x11d4], R3 ;  /* 0x0011d40301007387 */ /* 0x0005e20000100800 */
[----:B0-----:R-:W-:Y:S02]  /*317b0*/  F2FP.PACK_AB R2, R10, R11 ;  /* 0x0000000b0a02723e */ /* 0x001fe400000000ff */
[----:B-1----:R-:W-:-:S03]  /*317c0*/  F2FP.PACK_AB R0, R14, R15 ;  /* 0x0000000f0e00723e */ /* 0x002fc600000000ff */
[----:B------:R0:W-:Y:S01]  /*317d0*/  STL [R1+0x11d0], R2 ;  /* 0x0011d00201007387 */ /* 0x0001e20000100800 */
[----:B--2---:R-:W-:-:S03]  /*317e0*/  F2FP.PACK_AB R3, R26, R27 ;  /* 0x0000001b1a03723e */ /* 0x004fc600000000ff */
[----:B------:R1:W-:Y:S04]  /*317f0*/  STL [R1+0x11cc], R0 ;  /* 0x0011cc0001007387 */ /* 0x0003e80000100800 */
[----:B------:R-:W-:Y:S04]  /*31800*/  STL [R1+0x11c8], R3 ;  /* 0x0011c80301007387 */ /* 0x000fe80000100800 */
[----:B------:R-:W2:Y:S01]  /*31810*/  LDL.LU R12, [R1+0xb38] ;  /* 0x000b3800010c7983 */ /* 0x000ea20000300800 */
[----:B0-----:R-:W-:Y:S02]  /*31820*/  F2FP.PACK_AB R2, R16, R17 ;  /* 0x000000111002723e */ /* 0x001fe400000000ff */
[----:B-1----:R-:W-:-:S03]  /*31830*/  F2FP.PACK_AB R0, R18, R19 ;  /* 0x000000131200723e */ /* 0x002fc600000000ff */
        /* <DEDUP_REMOVED lines=36> */
[----:B------:R-:W3:Y:S04]  /*31a80*/  LDL.LU R13, [R1+0xb4c] ;  /* 0x000b4c00010d7983 */ /* 0x000ee80000300800 */
[----:B---3--:R0:W-:Y:S04]  /*31a90*/  STL [R1+0x1d1c], R13 ;  /* 0x001d1c0d01007387 */ /* 0x0081e80000100800 */
[----:B0-----:R-:W3:Y:S04]  /*31aa0*/  LDL.LU R13, [R1+0xb3c] ;  /* 0x000b3c00010d7983 */ /* 0x001ee80000300800 */
        /* <DEDUP_REMOVED lines=33> */
[----:B0-----:R-:W2:Y:S04]  /*31cc0*/  LDL.LU R13, [R1+0xfc] ;  /* 0x0000fc00010d7983 */ /* 0x001ea80000300800 */
[----:B------:R-:W3:Y:S04]  /*31cd0*/  LDL.LU R8, [R1+0xb48] ;  /* 0x000b480001087983 */ /* 0x000ee80000300800 */
[----:B------:R-:W4:Y:S04]  /*31ce0*/  LDL.LU R9, [R1+0xb5c] ;  /* 0x000b5c0001097983 */ /* 0x000f280000300800 */
        /* <DEDUP_REMOVED lines=25> */
[----:B--2---:R-:W-:-:S03]  /*31e80*/  F2FP.PACK_AB R12, R13, R12 ;  /* 0x0000000c0d0c723e */ /* 0x004fc600000000ff */
        /* <DEDUP_REMOVED lines=69> */
[----:B------:R4:W-:Y:S02]  /*322e0*/  STL [R1+0x1178], R12 ;  /* 0x0011780c01007387 */ /* 0x0009e40000100800 */
[----:B----4-:R-:W-:Y:S02]  /*322f0*/  F2FP.PACK_AB R12, R9, R24 ;  /* 0x00000018090c723e */ /* 0x010fe400000000ff */
[----:B---3--:R-:W-:Y:S02]  /*32300*/  F2FP.PACK_AB R9, R25, R29 ;  /* 0x0000001d1909723e */ /* 0x008fe400000000ff */
[----:B--2---:R-:W-:-:S05]  /*32310*/  F2FP.PACK_AB R8, R13, R8 ;  /* 0x000000080d08723e */ /* 0x004fca00000000ff */
[----:B------:R0:W-:Y:S04]  /*32320*/  STL [R1+0x1174], R8 ;  /* 0x0011740801007387 */ /* 0x0001e80000100800 */
[----:B------:R-:W-:Y:S01]  /*32330*/  STL [R1+0x1170], R12 ;  /* 0x0011700c01007387 */ /* 0x000fe20000100800 */
[----:B0-----:R-:W-:Y:S02]  /*32340*/  F2FP.PACK_AB R8, R0, R28 ;  /* 0x0000001c0008723e */ /* 0x001fe400000000ff */
[----:B------:R-:W-:Y:S02]  /*32350*/  F2FP.PACK_AB R0, R2, R3 ;  /* 0x000000030200723e */ /* 0x000fe400000000ff */
[----:B------:R-:W-:Y:S01]  /*32360*/  F2FP.PACK_AB R3, R4, R5 ;  /* 0x000000050403723e */ /* 0x000fe200000000ff */
[----:B------:R-:W-:Y:S01]  /*32370*/  STL [R1+0x116c], R9 ;  /* 0x00116c0901007387 */ /* 0x000fe20000100800 */
[----:B------:R-:W-:-:S03]  /*32380*/  F2FP.PACK_AB R2, R6, R7 ;  /* 0x000000070602723e */ /* 0x000fc600000000ff */
        /* <DEDUP_REMOVED lines=772> */
[----:B------:R-:W2:Y:S03]  /*353d0*/  LDL.LU R13, [R1+0x1afc] ;  /* 0x001afc00010d7983 */ /* 0x000ea60000300800 */
[----:B------:R0:W-:Y:S02]  /*353e0*/  STL [R1+0x860], R12 ;  /* 0x0008600c01007387 */ /* 0x0001e40000100800 */
[----:B0-----:R-:W2:Y:S02]  /*353f0*/  LDL.LU R12, [R1+0x1af8] ;  /* 0x001af800010c7983 */ /* 0x001ea40000300800 */
[----:B--2---:R-:W-:Y:S02]  /*35400*/  F2FP.PACK_AB R12, R13, R12 ;  /* 0x0000000c0d0c723e */ /* 0x004fe400000000ff */
[----:B------:R-:W2:Y:S03]  /*35410*/  LDL.LU R13, [R1+0x1af4] ;  /* 0x001af400010d7983 */ /* 0x000ea60000300800 */
[----:B------:R0:W-:Y:S02]  /*35420*/  STL [R1+0x85c], R12 ;  /* 0x00085c0c01007387 */ /* 0x0001e40000100800 */
[----:B0-----:R-:W2:Y:S02]  /*35430*/  LDL.LU R12, [R1+0x1af0] ;  /* 0x001af000010c7983 */ /* 0x001ea40000300800 */
[----:B--2---:R-:W-:-:S02]  /*35440*/  F2FP.PACK_AB R12, R13, R12 ;  /* 0x0000000c0d0c723e */ /* 0x004fc400000000ff */
[----:B------:R-:W2:Y:S03]  /*35450*/  LDL.LU R13, [R1+0x1aec] ;  /* 0x001aec00010d7983 */ /* 0x000ea60000300800 */
[----:B------:R4:W-:Y:S02]  /*35460*/  STL [R1+0x858], R12 ;  /* 0x0008580c01007387 */ /* 0x0009e40000100800 */
[----:B----4-:R-:W-:Y:S01]  /*35470*/  F2FP.PACK_AB R12, R9, R24 ;  /* 0x00000018090c723e */ /* 0x010fe200000000ff */
[----:B---3--:R-:W-:Y:S01]  /*35480*/  F2FP.PACK_AB R9, R25, R29 ;  /* 0x0000001d1909723e */ /* 0x008fe200000000ff */
[----:B--2---:R-:W-:-:S05]  /*35490*/  F2FP.PACK_AB R8, R13, R8 ;  /* 0x000000080d08723e */ /* 0x004fca00000000ff */
[----:B------:R0:W-:Y:S01]  /*354a0*/  STL [R1+0x854], R8 ;  /* 0x0008540801007387 */ /* 0x0001e20000100800 */
[----:B------:R-:W-:Y:S02]  /*354b0*/  STL [R1+0x850], R12 ;  /* 0x0008500c01007387 */ /* 0x000fe40000100800 */
[----:B------:R-:W-:Y:S01]  /*354c0*/  STL [R1+0x84c], R9 ;  /* 0x00084c0901007387 */ /* 0x000fe20000100800 */
[----:B0-----:R-:W-:Y:S01]  /*354d0*/  F2FP.PACK_AB R8, R0, R28 ;  /* 0x0000001c0008723e */ /* 0x001fe200000000ff */
[----:B------:R-:W-:Y:S01]  /*354e0*/  F2FP.PACK_AB R0, R2, R3 ;  /* 0x000000030200723e */ /* 0x000fe200000000ff */
[----:B------:R-:W-:Y:S02]  /*354f0*/  F2FP.PACK_AB R3, R4, R5 ;  /* 0x000000050403723e */ /* 0x000fe400000000ff */
[----:B------:R-:W-:Y:S01]  /*35500*/  F2FP.PACK_AB R2, R6, R7 ;  /* 0x000000070602723e */ /* 0x000fe200000000ff */
[----:B------:R-:W-:Y:S01]  /*35510*/  STL [R1+0x848], R8 ;  /* 0x0008480801007387 */ /* 0x000fe20000100800 */
[----:B------:R0:W-:Y:S02]  /*35520*/  STL [R1+0x844], R0 ;  /* 0x0008440001007387 */ /* 0x0001e40000100800 */
[----:B------:R1:W-:Y:S02]  /*35530*/  STL [R1+0x840], R3 ;  /* 0x0008400301007387 */ /* 0x0003e40000100800 */
[----:B------:R2:W-:Y:S01]  /*35540*/  STL [R1+0x77c], R2 ;  /* 0x00077c0201007387 */ /* 0x0005e20000100800 */
[----:B0-----:R-:W-:-:S02]  /*35550*/  F2FP.PACK_AB R0, R20, R21 ;  /* 0x000000151400723e */ /* 0x001fc400000000ff */
[----:B-1----:R-:W-:Y:S02]  /*35560*/  F2FP.PACK_AB R3, R22, R23 ;  /* 0x000000171603723e */ /* 0x002fe400000000ff */
[----:B--2---:R-:W-:Y:S01]  /*35570*/  F2FP.PACK_AB R2, R10, R11 ;  /* 0x0000000b0a02723e */ /* 0x004fe200000000ff */
[----:B------:R0:W-:Y:S02]  /*35580*/  STL [R1+0x778], R0 ;  /* 0x0007780001007387 */ /* 0x0001e40000100800 */
[----:B------:R1:W-:Y:S02]  /*35590*/  STL [R1+0x774], R3 ;  /* 0x0007740301007387 */ /* 0x0003e40000100800 */
[----:B------:R2:W-:Y:S01]  /*355a0*/  STL [R1+0x770], R2 ;  /* 0x0007700201007387 */ /* 0x0005e20000100800 */
[----:B0-----:R-:W-:Y:S02]  /*355b0*/  F2FP.PACK_AB R0, R14, R15 ;  /* 0x0000000f0e00723e */ /* 0x001fe400000000ff */
[----:B-1----:R-:W-:-:S03]  /*355c0*/  F2FP.PACK_AB R3, R26, R27 ;  /* 0x0000001b1a03723e */ /* 0x002fc600000000ff */
[----:B------:R0:W-:Y:S02]  /*355d0*/  STL [R1+0x76c], R0 ;  /* 0x00076c0001007387 */ /* 0x0001e40000100800 */
[----:B------:R-:W-:Y:S02]  /*355e0*/  STL [R1+0x768], R3 ;  /* 0x0007680301007387 */ /* 0x000fe40000100800 */
[----:B------:R-:W3:Y:S01]  /*355f0*/  LDL.LU R12, [R1+0xd58] ;  /* 0x000d5800010c7983 */ /* 0x000ee20000300800 */
[----:B--2---:R-:W-:Y:S02]  /*35600*/  F2FP.PACK_AB R2, R16, R17 ;  /* 0x000000111002723e */ /* 0x004fe400000000ff */
[----:B0-----:R-:W-:-:S03]  /*35610*/  F2FP.PACK_AB R0, R18, R19 ;  /* 0x000000131200723e */ /* 0x001fc600000000ff */
[----:B------:R-:W-:Y:S04]  /*35620*/  STL [R1+0x764], R2 ;  /* 0x0007640201007387 */ /* 0x000fe80000100800 */
[----:B---3--:R0:W-:Y:S01]  /*35630*/  STL [R1+0x1a64], R12 ;  /* 0x001a640c01007387 */ /* 0x0081e20000100800 */
[----:B------:R-:W-:Y:S03]  /*35640*/  STL [R1+0x760], R0 ;  /* 0x0007600001007387 */ /* 0x000fe60000100800 */
        /* <DEDUP_REMOVED lines=32> */
[----:B0-----:R-:W2:Y:S01]  /*35850*/  LDL.LU R12, [R1+0x588] ;  /* 0x00058800010c7983 */ /* 0x001ea20000300800 */
[----:B------:R-:W3:Y:S03]  /*35860*/  LDL.LU R13, [R1+0xd6c] ;  /* 0x000d6c00010d7983 */ /* 0x000ee60000300800 */
        /* <DEDUP_REMOVED lines=35> */
[----:B0-----:R-:W2:Y:S01]  /*35aa0*/  LDL.LU R13, [R1+0x58c] ;  /* 0x00058c00010d7983 */ /* 0x001ea20000300800 */
[----:B------:R-:W3:Y:S02]  /*35ab0*/  LDL.LU R8, [R1+0xd68] ;  /* 0x000d680001087983 */ /* 0x000ee40000300800 */
[----:B------:R-:W4:Y:S02]  /*35ac0*/  LDL.LU R9, [R1+0xd7c] ;  /* 0x000d7c0001097983 */ /* 0x000f240000300800 */
[----:B------:R-:W4:Y:S01]  /*35ad0*/  LDL.LU R24, [R1+0xd78] ;  /* 0x000d780001187983 */ /* 0x000f220000300800 */
[----:B------:R-:W3:Y:S01]  /*35ae0*/  LDL.LU R25, [R1+0xd44] ;  /* 0x000d440001197983 */ /* 0x000ee20000300800 */
[----:B------:R-:W3:Y:S02]  /*35af0*/  LDL.LU R29, [R1+0xd40] ;  /* 0x000d4000011d7983 */ /* 0x000ee40000300800 */
[----:B------:R-:W3:Y:S02]  /*35b00*/  LDL.LU R0, [R1+0xd54] ;  /* 0x000d540001007983 */ /* 0x000ee40000300800 */
[----:B------:R-:W3:Y:S01]  /*35b10*/  LDL.LU R28, [R1+0xd50] ;  /* 0x000d5000011c7983 */ /* 0x000ee20000300800 */
        /* <DEDUP_REMOVED lines=1741> */
[----:B------:R-:W2:Y:S02]  /*3c7f0*/  LDL.LU R23, [R1+0x8f0] ;  /* 0x0008f00001177983 */ /* 0x000ea40000300800 */
[----:B--2---:R0:W-:Y:S04]  /*3c800*/  STL [R1+0x15b0], R23 ;  /* 0x0015b01701007387 */ /* 0x0041e80000100800 */
[----:B0-----:R-:W2:Y:S01]  /*3c810*/  LDL.LU R23, [R1+0x92c] ;  /* 0x00092c0001177983 */ /* 0x001ea20000300800 */
[----:B------:R-:W2:Y:S03]  /*3c820*/  LDL.LU R22, [R1+0x900] ;  /* 0x0009000001167983 */ /* 0x000ea60000300800 */
        /* <DEDUP_REMOVED lines=29> */
[----:B------:R-:W2:Y:S01]  /*3ca00*/  LDL.LU R9, [R1+0xfd4] ;  /* 0x000fd40001097983 */ /* 0x000ea20000300800 */
[----:B------:R-:W-:-:S02]  /*3ca10*/  F2FP.PACK_AB R27, R25, R27 ;  /* 0x0000001b191b723e */ /* 0x000fc400000000ff */
[----:B--2---:R0:W-:Y:S04]  /*3ca20*/  STL [R1+0x1584], R9 ;  /* 0x0015840901007387 */ /* 0x0041e80000100800 */
[----:B0-----:R-:W2:Y:S01]  /*3ca30*/  LDL.LU R9, [R1+0xfc4] ;  /* 0x000fc40001097983 */ /* 0x001ea20000300800 */
[----:B------:R-:W2:Y:S02]  /*3ca40*/  LDL.LU R4, [R1+0xfd0] ;  /* 0x000fd00001047983 */ /* 0x000ea40000300800 */
[----:B------:R-:W2:Y:S02]  /*3ca50*/  LDL.LU R8, [R1+0x109c] ;  /* 0x00109c0001087983 */ /* 0x000ea40000300800 */
[----:B------:R-:W2:Y:S01]  /*3ca60*/  LDL.LU R11, [R1+0x1098] ;  /* 0x00109800010b7983 */ /* 0x000ea20000300800 */
[----:B------:R-:W2:Y:S01]  /*3ca70*/  LDL.LU R13, [R1+0x10ac] ;  /* 0x0010ac00010d7983 */ /* 0x000ea20000300800 */
        /* <DEDUP_REMOVED lines=38> */
[----:B------:R0:W-:Y:S02]  /*3cce0*/  STL [R1], R27 ;  /* 0x0000001b01007387 */ /* 0x0001e40000100800 */
[----:B0-----:R-:W2:Y:S02]  /*3ccf0*/  LDL.LU R27, [R1+0x15c0] ;  /* 0x0015c000011b7983 */ /* 0x001ea40000300800 */
[----:B--2---:R-:W-:Y:S02]  /*3cd00*/  F2FP.PACK_AB R27, R25, R27 ;  /* 0x0000001b191b723e */ /* 0x004fe400000000ff */
[----:B------:R-:W3:Y:S02]  /*3cd10*/  LDL.LU R25, [R1+0x15bc] ;  /* 0x0015bc0001197983 */ /* 0x000ee40000300800 */
[----:B---3--:R-:W-:-:S02]  /*3cd20*/  F2FP.PACK_AB R26, R25, R26 ;  /* 0x0000001a191a723e */ /* 0x008fc400000000ff */
[----:B------:R-:W4:Y:S02]  /*3cd30*/  LDL.LU R25, [R1+0x15b8] ;  /* 0x0015b80001197983 */ /* 0x000f240000300800 */
[----:B----4-:R-:W-:Y:S02]  /*3cd40*/  F2FP.PACK_AB R25, R24, R25 ;  /* 0x000000191819723e */ /* 0x010fe400000000ff */
[----:B------:R-:W2:Y:S02]  /*3cd50*/  LDL.LU R24, [R1+0x15b4] ;  /* 0x0015b40001187983 */ /* 0x000ea40000300800 */
[----:B--2---:R-:W-:Y:S02]  /*3cd60*/  F2FP.PACK_AB R24, R23, R24 ;  /* 0x000000181718723e */ /* 0x004fe400000000ff */
[----:B------:R-:W2:Y:S02]  /*3cd70*/  LDL.LU R23, [R1+0x15b0] ;  /* 0x0015b00001177983 */ /* 0x000ea40000300800 */
[----:B--2---:R-:W-:-:S02]  /*3cd80*/  F2FP.PACK_AB R23, R22, R23 ;  /* 0x000000171617723e */ /* 0x004fc400000000ff */
[----:B------:R-:W2:Y:S02]  /*3cd90*/  LDL.LU R22, [R1+0x15ac] ;  /* 0x0015ac0001167983 */ /* 0x000ea40000300800 */
[----:B--2---:R-:W-:Y:S02]  /*3cda0*/  F2FP.PACK_AB R22, R21, R22 ;  /* 0x000000161516723e */ /* 0x004fe400000000ff */
        /* <DEDUP_REMOVED lines=18> */
[----:B------:R-:W2:Y:S01]  /*3ced0*/  LDL.LU R9, [R1+0x1584] ;  /* 0x0015840001097983 */ /* 0x000ea20000300800 */
[----:B------:R-:W-:Y:S02]  /*3cee0*/  F2FP.PACK_AB R11, R8, R11 ;  /* 0x0000000b080b723e */ /* 0x000fe400000000ff */
[----:B--2---:R-:W-:Y:S02]  /*3cef0*/  F2FP.PACK_AB R4, R9, R4 ;  /* 0x000000040904723e */ /* 0x004fe400000000ff */
[----:B------:R-:W2:Y:S01]  /*3cf00*/  LDL.LU R9, [R1+0x1580] ;  /* 0x0015800001097983 */ /* 0x000ea20000300800 */
[----:B------:R-:W3:Y:S01]  /*3cf10*/  LDL.LU R8, [R1+0x157c] ;  /* 0x00157c0001087983 */ /* 0x000ee20000300800 */
[----:B------:R-:W-:-:S02]  /*3cf20*/  F2FP.PACK_AB R10, R13, R10 ;  /* 0x0000000a0d0a723e */ /* 0x000fc400000000ff */
[----:B------:R-:W4:Y:S01]  /*3cf30*/  LDL.LU R13, [R1+0x1578] ;  /* 0x00157800010d7983 */ /* 0x000f220000300800 */
[----:B--2---:R-:W-:-:S03]  /*3cf40*/  F2FP.PACK_AB R9, R12, R9 ;  /* 0x000000090c09723e */ /* 0x004fc600000000ff */
[----:B------:R-:W2:Y:S01]  /*3cf50*/  LDL.LU R12, [R1+0x1574] ;  /* 0x00157400010c7983 */ /* 0x000ea20000300800 */
[----:B---3--:R-:W-:Y:S02]  /*3cf60*/  F2FP.PACK_AB R8, R29, R8 ;  /* 0x000000081d08723e */ /* 0x008fe400000000ff */
[----:B------:R-:W-:Y:S02]  /*3cf70*/  F2FP.PACK_AB R15, R0, R15 ;  /* 0x0000000f000f723e */ /* 0x000fe400000000ff */
[----:B------:R-:W-:Y:S02]  /*3cf80*/  F2FP.PACK_AB R14, R28, R14 ;  /* 0x0000000e1c0e723e */ /* 0x000fe400000000ff */
[----:B----4-:R-:W-:Y:S02]  /*3cf90*/  F2FP.PACK_AB R13, R2, R13 ;  /* 0x0000000d020d723e */ /* 0x010fe400000000ff */
[----:B--2---:R-:W-:Y:S02]  /*3cfa0*/  F2FP.PACK_AB R12, R3, R12 ;  /* 0x0000000c030c723e */ /* 0x004fe400000000ff */
.L_x_1:
[----:B------:R-:W2:Y:S04]  /*3cfb0*/  LDL.LU R2, [R1+0x1570] ;  /* 0x0015700001027983 */ /* 0x000ea80000300800 */
[----:B------:R1:W-:Y:S04]  /*3cfc0*/  STL [R1+0x1bd0], R27 ;  /* 0x001bd01b01007387 */ /* 0x0003e80000100800 */
[----:B------:R-:W3:Y:S04]  /*3cfd0*/  S2R R29, SR_TID.X ;  /* 0x00000000001d7919 */ /* 0x000ee80000002100 */
[----:B-1----:R-:W4:Y:S01]  /*3cfe0*/  LDL R27, [R1+0xc0] ;  /* 0x0000c000011b7983 */ /* 0x002f220000100800 */
[----:B---3--:R-:W-:-:S02]  /*3cff0*/  IMAD.SHL.U32 R3, R29, 0x800, RZ ;  /* 0x000008001d037824 */ /* 0x008fc400078e00ff */
[C---:B------:R-:W-:Y:S02]  /*3d000*/  IMAD.SHL.U32 R28, R29.reuse, 0x80, RZ ;  /* 0x000000801d1c7824 */ /* 0x040fe400078e00ff */
[----:B------:R-:W-:Y:S01]  /*3d010*/  IMAD.SHL.U32 R29, R29, 0x20, RZ ;  /* 0x000000201d1d7824 */ /* 0x000fe200078e00ff */
[----:B------:R-:W-:Y:S02]  /*3d020*/  LOP3.LUT R3, R3, 0xc000, RZ, 0xc0, !PT ;  /* 0x0000c00003037812 */ /* 0x000fe400078ec0ff */
[----:B------:R-:W-:Y:S02]  /*3d030*/  LOP3.LUT R28, R28, 0x3000, RZ, 0xc0, !PT ;  /* 0x000030001c1c7812 */ /* 0x000fe400078ec0ff */
[----:B------:R-:W-:Y:S01]  /*3d040*/  LOP3.LUT R29, R29, 0x60, RZ, 0xc0, !PT ;  /* 0x000000601d1d7812 */ /* 0x000fe200078ec0ff */
[----:B------:R-:W-:Y:S01]  /*3d050*/  BAR.SYNC.DEFER_BLOCKING 0x0 ;  /* 0x0000000000007b1d */ /* 0x000fe20000010000 */
[----:B--2---:R-:W-:-:S04]  /*3d060*/  LOP3.LUT R2, R2, 0x100, RZ, 0xc0, !PT ;  /* 0x0000010002027812 */ /* 0x004fc800078ec0ff */
[----:B------:R-:W-:Y:S02]  /*3d070*/  IADD3 R28, R28, R2, R3 ;  /* 0x000000021c1c7210 */ /* 0x000fe40007ffe003 */
[----:B------:R-:W1:Y:S01]  /*3d080*/  S2R R3, SR_TID.X ;  /* 0x0000000000037919 */ /* 0x000e620000002100 */
[----:B0---4-:R-:W-:-:S04]  /*3d090*/  IADD3 R0, R27, 0x1, RZ ;  /* 0x000000011b007810 */ /* 0x011fc80007ffe0ff */
[----:B------:R-:W-:Y:S02]  /*3d0a0*/  ISETP.GE.AND P5, PT, R0, c[0x0][0x17c], PT ;  /* 0x00005f0000007a0c */ /* 0x000fe40003fa6270 */
[----:B------:R-:W-:-:S04]  /*3d0b0*/  IADD3 R0, R27, 0x2, RZ ;  /* 0x000000021b007810 */ /* 0x000fc80007ffe0ff */
[----:B------:R-:W-:Y:S02]  /*3d0c0*/  ISETP.GE.AND P4, PT, R0, c[0x0][0x17c], PT ;  /* 0x00005f0000007a0c */ /* 0x000fe40003f86270 */
[----:B------:R-:W0:Y:S01]  /*3d0d0*/  S2R R0, SR_TID.X ;  /* 0x0000000000007919 */ /* 0x000e220000002100 */
[----:B-1----:R-:W-:-:S05]  /*3d0e0*/  IMAD.SHL.U32 R3, R3, 0x4, RZ ;  /* 0x0000000403037824 */ /* 0x002fca00078e00ff */
[----:B------:R-:W-:Y:S02]  /*3d0f0*/  LOP3.LUT R2, R29, 0x70, R3, 0x78, !PT ;  /* 0x000000701d027812 */ /* 0x000fe400078e7803 */
[----:B------:R-:W-:-:S03]  /*3d100*/  IADD3 R3, R27, 0x4, RZ ;  /* 0x000000041b037810 */ /* 0x000fc60007ffe0ff */
[----:B------:R-:W-:-:S05]  /*3d110*/  IMAD.IADD R2, R28, 0x1, R2 ;  /* 0x000000011c027824 */ /* 0x000fca00078e0202 */
[----:B------:R1:W-:Y:S01]  /*3d120*/  STS.128 [R2], R12 ;  /* 0x0000000c02007388 */ /* 0x0003e20000000c00 */
[----:B0-----:R-:W-:Y:S01]  /*3d130*/  IMAD.SHL.U32 R29, R0, 0x2000, RZ ;  /* 0x00002000001d7824 */ /* 0x001fe200078e00ff */
[----:B------:R-:W-:Y:S02]  /*3d140*/  IADD3 R0, R27, 0x3, RZ ;  /* 0x000000031b007810 */ /* 0x000fe40007ffe0ff */
[----:B------:R-:W2:Y:S01]  /*3d150*/  LDL.LU R27, [R1+0x1bd0] ;  /* 0x001bd000011b7983 */ /* 0x000ea20000300800 */
[----:B------:R-:W-:Y:S02]  /*3d160*/  ISETP.GE.AND P6, PT, R3, c[0x0][0x17c], PT ;  /* 0x00005f0003007a0c */ /* 0x000fe40003fc6270 */
[----:B------:R-:W-:Y:S01]  /*3d170*/  LOP3.LUT R29, R29, 0xc000, RZ, 0xc0, !PT ;  /* 0x0000c0001d1d7812 */ /* 0x000fe200078ec0ff */
[----:B------:R0:W-:Y:S01]  /*3d180*/  STL [R1+0x1670], R15 ;  /* 0x0016700f01007387 */ /* 0x0001e20000100800 */
[----:B------:R-:W-:-:S03]  /*3d190*/  ISETP.GE.AND P0, PT, R0, c[0x0][0x17c], PT ;  /* 0x00005f0000007a0c */ /* 0x000fc60003f06270 */
[----:B-1----:R-:W3:Y:S04]  /*3d1a0*/  LDL.LU R12, [R1+0x90] ;  /* 0x00009000010c7983 */ /* 0x002ee80000300800 */
[----:B------:R-:W3:Y:S04]  /*3d1b0*/  LDL.LU R13, [R1+0x94] ;  /* 0x00009400010d7983 */ /* 0x000ee80000300800 */
[----:B------:R-:W4:Y:S04]  /*3d1c0*/  LDL.LU R14, [R1+0x98] ;  /* 0x00009800010e7983 */ /* 0x000f280000300800 */
[----:B0-----:R-:W4:Y:S04]  /*3d1d0*/  LDL.LU R15, [R1+0x9c] ;  /* 0x00009c00010f7983 */ /* 0x001f280000300800 */
[----:B------:R-:W0:Y:S04]  /*3d1e0*/  S2R R28, SR_TID.X ;  /* 0x00000000001c7919 */ /* 0x000e280000002100 */
[----:B------:R-:W-:Y:S04]  /*3d1f0*/  STS.128 [R2+0x80], R8 ;  /* 0x0000800802007388 */ /* 0x000fe80000000c00 */
[----:B------:R-:W-:Y:S04]  /*3d200*/  STS.128 [R2+0x200], R4 ;  /* 0x0002000402007388 */ /* 0x000fe80000000c00 */
[----:B------:R-:W-:Y:S04]  /*3d210*/  STS.128 [R2+0x280], R16 ;  /* 0x0002801002007388 */ /* 0x000fe80000000c00 */
[----:B------:R-:W-:Y:S01]  /*3d220*/  STS.128 [R2+0x400], R20 ;  /* 0x0004001402007388 */ /* 0x000fe20000000c00 */
[----:B0-----:R-:W-:-:S05]  /*3d230*/  LOP3.LUT R28, R28, 0xff, RZ, 0xc0, !PT ;  /* 0x000000ff1c1c7812 */ /* 0x001fca00078ec0ff */
[----:B------:R-:W-:Y:S01]  /*3d240*/  IMAD R0, R28, 0x10, R29 ;  /* 0x000000101c007824 */ /* 0x000fe200078e021d */
[----:B----4-:R-:W-:Y:S04]  /*3d250*/  STL.64 [R1+0x1b88], R14 ;  /* 0x001b880e01007387 */ /* 0x010fe80000100a00 */
[----:B---3--:R0:W-:Y:S04]  /*3d260*/  STL.64 [R1+0x1b80], R12 ;  /* 0x001b800c01007387 */ /* 0x0081e80000100a00 */
[----:B0-----:R-:W3:Y:S04]  /*3d270*/  LDL.LU R12, [R1+0x40] ;  /* 0x00004000010c7983 */ /* 0x001ee80000300800 */
[----:B------:R-:W3:Y:S04]  /*3d280*/  LDL.LU R13, [R1+0x44] ;  /* 0x00004400010d7983 */ /* 0x000ee80000300800 */
[----:B------:R-:W4:Y:S04]  /*3d290*/  LDL.LU R14, [R1+0x48] ;  /* 0x00004800010e7983 */ /* 0x000f280000300800 */
[----:B------:R-:W4:Y:S04]  /*3d2a0*/  LDL.LU R15, [R1+0x4c] ;  /* 0x00004c00010f7983 */ /* 0x000f280000300800 */
        /* <DEDUP_REMOVED lines=20> */
[----:B0-----:R-:W3:Y:S04]  /*3d3f0*/  LDL.LU R12, [R1] ;  /* 0x00000000010c7983 */ /* 0x001ee80000300800 */
[----:B------:R-:W3:Y:S04]  /*3d400*/  LDL.LU R13, [R1+0x4] ;  /* 0x00000400010d7983 */ /* 0x000ee80000300800 */
[----:B------:R-:W3:Y:S04]  /*3d410*/  LDL.LU R14, [R1+0x8] ;  /* 0x00000800010e7983 */ /* 0x000ee80000300800 */
[----:B------:R-:W3:Y:S04]  /*3d420*/  LDL.LU R15, [R1+0xc] ;  /* 0x00000c00010f7983 */ /* 0x000ee80000300800 */
[----:B------:R-:W4:Y:S04]  /*3d430*/  LDL.LU R8, [R1+0x80] ;  /* 0x0000800001087983 */ /* 0x000f280000300800 */
[----:B------:R-:W4:Y:S04]  /*3d440*/  LDL.LU R9, [R1+0x84] ;  /* 0x0000840001097983 */ /* 0x000f280000300800 */
[----:B------:R-:W4:Y:S04]  /*3d450*/  LDL.LU R10, [R1+0x88] ;  /* 0x00008800010a7983 */ /* 0x000f280000300800 */
[----:B------:R-:W4:Y:S04]  /*3d460*/  LDL.LU R11, [R1+0x8c] ;  /* 0x00008c00010b7983 */ /* 0x000f280000300800 */
[----:B------:R-:W5:Y:S04]  /*3d470*/  LDL.LU R4, [R1+0x70] ;  /* 0x0000700001047983 */ /* 0x000f680000300800 */
[----:B------:R-:W5:Y:S04]  /*3d480*/  LDL.LU R5, [R1+0x74] ;  /* 0x0000740001057983 */ /* 0x000f680000300800 */
[----:B------:R-:W5:Y:S04]  /*3d490*/  LDL.LU R6, [R1+0x78] ;  /* 0x0000780001067983 */ /* 0x000f680000300800 */
[----:B------:R-:W5:Y:S04]  /*3d4a0*/  LDL.LU R7, [R1+0x7c] ;  /* 0x00007c0001077983 */ /* 0x000f680000300800 */
[----:B------:R-:W4:Y:S04]  /*3d4b0*/  LDL.LU R16, [R1+0x60] ;  /* 0x0000600001107983 */ /* 0x000f280000300800 */
[----:B------:R-:W4:Y:S04]  /*3d4c0*/  LDL.LU R17, [R1+0x64] ;  /* 0x0000640001117983 */ /* 0x000f280000300800 */
[----:B------:R-:W4:Y:S04]  /*3d4d0*/  LDL.LU R18, [R1+0x68] ;  /* 0x0000680001127983 */ /* 0x000f280000300800 */
[----:B------:R-:W4:Y:S04]  /*3d4e0*/  LDL.LU R19, [R1+0x6c] ;  /* 0x00006c0001137983 */ /* 0x000f280000300800 */
[----:B--2---:R-:W-:Y:S04]  /*3d4f0*/  STS.128 [R2+0x480], R24 ;  /* 0x0004801802007388 */ /* 0x004fe80000000c00 */
[----:B------:R0:W-:Y:S04]  /*3d500*/  STL [R1+0x1638], R24 ;  /* 0x0016381801007387 */ /* 0x0001e80000100800 */
[----:B0-----:R-:W2:Y:S04]  /*3d510*/  LDL.LU R24, [R1+0x50] ;  /* 0x0000500001187983 */ /* 0x001ea80000300800 */
[----:B------:R-:W2:Y:S04]  /*3d520*/  LDL.LU R25, [R1+0x54] ;  /* 0x0000540001197983 */ /* 0x000ea80000300800 */
[----:B------:R-:W2:Y:S04]  /*3d530*/  LDL.LU R26, [R1+0x58] ;  /* 0x00005800011a7983 */ /* 0x000ea80000300800 */
[----:B------:R-:W2:Y:S04]  /*3d540*/  LDL.LU R27, [R1+0x5c] ;  /* 0x00005c00011b7983 */ /* 0x000ea80000300800 */
[----:B---3--:R0:W-:Y:S04]  /*3d550*/  STS.128 [R2+0x600], R12 ;  /* 0x0006000c02007388 */ /* 0x0081e80000000c00 */
[----:B0-----:R-:W3:Y:S04]  /*3d560*/  LDL.LU.64 R14, [R1+0x1bc8] ;  /* 0x001bc800010e7983 */ /* 0x001ee80000300a00 */
[----:B------:R-:W3:Y:S04]  /*3d570*/  LDL.LU.64 R12, [R1+0x1bc0] ;  /* 0x001bc000010c7983 */ /* 0x000ee80000300a00 */
        /* <DEDUP_REMOVED lines=12> */
[----:B--2---:R-:W-:Y:S04]  /*3d640*/  STS.128 [R2+0xa80], R24 ;  /* 0x000a801802007388 */ /* 0x004fe80000000c00 */
[----:B----4-:R-:W-:Y:S04]  /*3d650*/  STS.128 [R2+0xc00], R16 ;  /* 0x000c001002007388 */ /* 0x010fe80000000c00 */
[----:B-----5:R-:W-:Y:S04]  /*3d660*/  STS.128 [R2+0xc80], R4 ;  /* 0x000c800402007388 */ /* 0x020fe80000000c00 */
[----:B------:R-:W-:Y:S04]  /*3d670*/  STS.128 [R2+0xe00], R8 ;  /* 0x000e000802007388 */ /* 0x000fe80000000c00 */
[----:B---3--:R-:W-:Y:S04]  /*3d680*/  STS.128 [R2+0xe80], R12 ;  /* 0x000e800c02007388 */ /* 0x008fe80000000c00 */
[----:B------:R-:W-:Y:S06]  /*3d690*/  BAR.SYNC.DEFER_BLOCKING 0x0 ;  /* 0x0000000000007b1d */ /* 0x000fec0000010000 */
[----:B------:R-:W0:Y:S04]  /*3d6a0*/  LDS.128 R4, [R0] ;  /* 0x0000000000047984 */ /* 0x000e280000000c00 */
[----:B------:R-:W1:Y:S04]  /*3d6b0*/  LDS.128 R8, [R0+0x1000] ;  /* 0x0010000000087984 */ /* 0x000e680000000c00 */
[----:B------:R-:W2:Y:S04]  /*3d6c0*/  LDS.128 R12, [R0+0x2000] ;  /* 0x00200000000c7984 */ /* 0x000ea80000000c00 */
[----:B0-----:R-:W-:Y:S04]  /*3d6d0*/  STL.64 [R1+0x40], R4 ;  /* 0x0000400401007387 */ /* 0x001fe80000100a00 */
[----:B------:R-:W-:Y:S04]  /*3d6e0*/  STL.64 [R1+0x48], R6 ;  /* 0x0000480601007387 */ /* 0x000fe80000100a00 */
[----:B------:R-:W0:Y:S04]  /*3d6f0*/  LDS.128 R4, [R0+0x3000] ;  /* 0x0030000000047984 */ /* 0x000e280000000c00 */
[----:B-1----:R1:W-:Y:S04]  /*3d700*/  STL.64 [R1+0x210], R8 ;  /* 0x0002100801007387 */ /* 0x0023e80000100a00 */
[----:B------:R3:W-:Y:S04]  /*3d710*/  STL.64 [R1+0x218], R10 ;  /* 0x0002180a01007387 */ /* 0x0007e80000100a00 */
[----:B-1----:R-:W4:Y:S04]  /*3d720*/  LDL.LU R8, [R1+0x190] ;  /* 0x0001900001087983 */ /* 0x002f280000300800 */
[----:B--2---:R-:W-:Y:S04]  /*3d730*/  STL.64 [R1+0x300], R12 ;  /* 0x0003000c01007387 */ /* 0x004fe80000100a00 */
[----:B------:R-:W-:Y:S04]  /*3d740*/  STL.64 [R1+0x308], R14 ;  /* 0x0003080e01007387 */ /* 0x000fe80000100a00 */
[----:B0-----:R0:W-:Y:S04]  /*3d750*/  STL.64 [R1+0x3d0], R4 ;  /* 0x0003d00401007387 */ /* 0x0011e80000100a00 */
[----:B------:R1:W-:Y:S04]  /*3d760*/  STL.64 [R1+0x3d8], R6 ;  /* 0x0003d80601007387 */ /* 0x0003e80000100a00 */
[----:B------:R-:W4:Y:S04]  /*3d770*/  LDL.LU R9, [R1+0x194] ;  /* 0x0001940001097983 */ /* 0x000f280000300800 */
[----:B---3--:R-:W2:Y:S04]  /*3d780*/  LDL.LU R10, [R1+0x198] ;  /* 0x00019800010a7983 */ /* 0x008ea80000300800 */
[----:B------:R-:W2:Y:S04]  /*3d790*/  LDL.LU R11, [R1+0x19c] ;  /* 0x00019c00010b7983 */ /* 0x000ea80000300800 */
[----:B--2---:R-:W-:Y:S04]  /*3d7a0*/  STL.64 [R1+0x1ac8], R10 ;  /* 0x001ac80a01007387 */ /* 0x004fe80000100a00 */
[----:B----4-:R2:W-:Y:S04]  /*3d7b0*/  STL.64 [R1+0x1ac0], R8 ;  /* 0x001ac00801007387 */ /* 0x0105e80000100a00 */
[----:B0-----:R-:W3:Y:S04]  /*3d7c0*/  LDL.LU R4, [R1+0x180] ;  /* 0x0001800001047983 */ /* 0x001ee80000300800 */
[----:B------:R-:W3:Y:S04]  /*3d7d0*/  LDL.LU R5, [R1+0x184] ;  /* 0x0001840001057983 */ /* 0x000ee80000300800 */
[----:B-1----:R-:W4:Y:S04]  /*3d7e0*/  LDL.LU R6, [R1+0x188] ;  /* 0x0001880001067983 */ /* 0x002f280000300800 */
[----:B------:R-:W4:Y:S04]  /*3d7f0*/  LDL.LU R7, [R1+0x18c] ;  /* 0x00018c0001077983 */ /* 0x000f280000300800 */
[----:B----4-:R-:W-:Y:S04]  /*3d800*/  STL.64 [R1+0x1ad8], R6 ;  /* 0x001ad80601007387 */ /* 0x010fe80000100a00 */
[----:B---3--:R0:W-:Y:S04]  /*3d810*/  STL.64 [R1+0x1ad0], R4 ;  /* 0x001ad00401007387 */ /* 0x0081e80000100a00 */
[----:B------:R-:W3:Y:S04]  /*3d820*/  LDL.LU R16, [R1+0x170] ;  /* 0x0001700001107983 */ /* 0x000ee80000300800 */
[----:B------:R-:W3:Y:S04]  /*3d830*/  LDL.LU R17, [R1+0x174] ;  /* 0x0001740001117983 */ /* 0x000ee80000300800 */
[----:B------:R-:W4:Y:S04]  /*3d840*/  LDL.LU R18, [R1+0x178] ;  /* 0x0001780001127983 */ /* 0x000f280000300800 */
[----:B------:R-:W4:Y:S04]  /*3d850*/  LDL.LU R19, [R1+0x17c] ;  /* 0x00017c0001137983 */ /* 0x000f280000300800 */
[----:B----4-:R-:W-:Y:S04]  /*3d860*/  STL.64 [R1+0x1ae8], R18 ;  /* 0x001ae81201007387 */ /* 0x010fe80000100a00 */
[----:B---3--:R1:W-:Y:S04]  /*3d870*/  STL.64 [R1+0x1ae0], R16 ;  /* 0x001ae01001007387 */ /* 0x0083e80000100a00 */
[----:B--2---:R-:W2:Y:S04]  /*3d880*/  LDL.LU R8, [R1+0x150] ;  /* 0x0001500001087983 */ /* 0x004ea80000300800 */
[----:B------:R-:W2:Y:S04]  /*3d890*/  LDL.LU R9, [R1+0x154] ;  /* 0x0001540001097983 */ /* 0x000ea80000300800 */
[----:B------:R-:W3:Y:S04]  /*3d8a0*/  LDL.LU R10, [R1+0x158] ;  /* 0x00015800010a7983 */ /* 0x000ee80000300800 */
[----:B------:R-:W3:Y:S04]  /*3d8b0*/  LDL.LU R11, [R1+0x15c] ;  /* 0x00015c00010b7983 */ /* 0x000ee80000300800 */
[----:B---3--:R-:W-:Y:S04]  /*3d8c0*/  STL.64 [R1+0x1af8], R10 ;  /* 0x001af80a01007387 */ /* 0x008fe80000100a00 */
[----:B--2---:R-:W-:Y:S04]  /*3d8d0*/  STL.64 [R1+0x1af0], R8 ;  /* 0x001af00801007387 */ /* 0x004fe80000100a00 */
[----:B0-----:R-:W2:Y:S04]  /*3d8e0*/  LDL.LU R4, [R1+0x140] ;  /* 0x0001400001047983 */ /* 0x001ea80000300800 */
[----:B------:R-:W2:Y:S04]  /*3d8f0*/  LDL.LU R5, [R1+0x144] ;  /* 0x0001440001057983 */ /* 0x000ea80000300800 */
[----:B------:R-:W3:Y:S04]  /*3d900*/  LDL.LU R6, [R1+0x148] ;  /* 0x0001480001067983 */ /* 0x000ee80000300800 */
[----:B------:R-:W3:Y:S04]  /*3d910*/  LDL.LU R7, [R1+0x14c] ;  /* 0x00014c0001077983 */ /* 0x000ee80000300800 */
[----:B---3--:R-:W-:Y:S04]  /*3d920*/  STL.64 [R1+0x1b08], R6 ;  /* 0x001b080601007387 */ /* 0x008fe80000100a00 */
[----:B--2---:R0:W-:Y:S04]  /*3d930*/  STL.64 [R1+0x1b00], R4 ;  /* 0x001b000401007387 */ /* 0x0041e80000100a00 */
[----:B-1----:R-:W2:Y:S04]  /*3d940*/  LDL.LU R16, [R1+0x130] ;  /* 0x0001300001107983 */ /* 0x002ea80000300800 */
[----:B------:R-:W2:Y:S04]  /*3d950*/  LDL.LU R17, [R1+0x134] ;  /* 0x0001340001117983 */ /* 0x000ea80000300800 */
[----:B------:R-:W3:Y:S04]  /*3d960*/  LDL.LU R18, [R1+0x138] ;  /* 0x0001380001127983 */ /* 0x000ee80000300800 */
[----:B------:R-:W3:Y:S04]  /*3d970*/  LDL.LU R19, [R1+0x13c] ;  /* 0x00013c0001137983 */ /* 0x000ee80000300800 */
[----:B---3--:R-:W-:Y:S04]  /*3d980*/  STL.64 [R1+0x1b18], R18 ;  /* 0x001b181201007387 */ /* 0x008fe80000100a00 */
[----:B--2---:R1:W-:Y:S04]  /*3d990*/  STL.64 [R1+0x1b10], R16 ;  /* 0x001b101001007387 */ /* 0x0043e80000100a00 */
        /* <DEDUP_REMOVED lines=33> */
[----:B------:R-:W3:Y:S01]  /*3dbb0*/  LDL.LU R7, [R1+0xac] ;  /* 0x0000ac0001077983 */ /* 0x000ee20000300800 */
[----:B------:R-:W-:-:S02]  /*3dbc0*/  LOP3.LUT R28, R0, 0x20, RZ, 0x3c, !PT ;  /* 0x00000020001c7812 */ /* 0x000fc400078e3cff */
[----:B------:R-:W-:Y:S01]  /*3dbd0*/  LOP3.LUT R29, R0, 0x40, RZ, 0x3c, !PT ;  /* 0x00000040001d7812 */ /* 0x000fe200078e3cff */
[----:B---3--:R-:W-:Y:S04]  /*3dbe0*/  STL.64 [R1+0x1b78], R6 ;  /* 0x001b780601007387 */ /* 0x008fe80000100a00 */
[----:B--2---:R-:W-:Y:S04]  /*3dbf0*/  STL.64 [R1+0x1b70], R4 ;  /* 0x001b700401007387 */ /* 0x004fe80000100a00 */
[----:B------:R-:W0:Y:S04]  /*3dc00*/  LDS.128 R4, [R28] ;  /* 0x000000001c047984 */ /* 0x000e280000000c00 */
[----:B------:R-:W2:Y:S04]  /*3dc10*/  LDL.LU R16, [R1+0xe0] ;  /* 0x0000e00001107983 */ /* 0x000ea80000300800 */
[----:B------:R-:W2:Y:S04]  /*3dc20*/  LDL.LU R17, [R1+0xe4] ;  /* 0x0000e40001117983 */ /* 0x000ea80000300800 */
[----:B------:R-:W2:Y:S04]  /*3dc30*/  LDL.LU R18, [R1+0xe8] ;  /* 0x0000e80001127983 */ /* 0x000ea80000300800 */
[----:B------:R-:W2:Y:S04]  /*3dc40*/  LDL.LU R19, [R1+0xec] ;  /* 0x0000ec0001137983 */ /* 0x000ea80000300800 */
[----:B------:R-:W3:Y:S04]  /*3dc50*/  LDL.LU R8, [R1+0x120] ;  /* 0x0001200001087983 */ /* 0x000ee80000300800 */
        /* <DEDUP_REMOVED lines=11> */
[----:B0-----:R-:W-:Y:S04]  /*3dd10*/  STL.64 [R1+0x70], R4 ;  /* 0x0000700401007387 */ /* 0x001fe80000100a00 */
[----:B------:R-:W-:Y:S04]  /*3dd20*/  STL.64 [R1+0x78], R6 ;  /* 0x0000780601007387 */ /* 0x000fe80000100a00 */
[----:B------:R-:W0:Y:S04]  /*3dd30*/  LDS.128 R4, [R28+0x1000] ;  /* 0x001000001c047984 */ /* 0x000e280000000c00 */
        /* <DEDUP_REMOVED lines=8> */
[----:B------:R-:W0:Y:S04]  /*3ddc0*/  LDS.128 R4, [R29] ;  /* 0x000000001d047984 */ /* 0x000e280000000c00 */
[----:B0-----:R-:W-:Y:S01]  /*3ddd0*/  STL [R1+0x84], R5 ;  /* 0x0000840501007387 */ /* 0x001fe20000100800 */
[----:B------:R-:W-:-:S03]  /*3dde0*/  IMAD.MOV.U32 R23, RZ, RZ, R4 ;  /* 0x000000ffff177224 */ /* 0x000fc600078e0004 */
[----:B------:R-:W-:Y:S04]  /*3ddf0*/  STL.64 [R1+0x88], R6 ;  /* 0x0000880601007387 */ /* 0x000fe80000100a00 */
[----:B------:R-:W0:Y:S04]  /*3de00*/  LDS.128 R4, [R29+0x1000] ;  /* 0x001000001d047984 */ /* 0x000e280000000c00 */
[----:B------:R-:W-:Y:S04]  /*3de10*/  STL [R1+0x163c], R23 ;  /* 0x00163c1701007387 */ /* 0x000fe80000100800 */
[----:B0-----:R-:W-:Y:S04]  /*3de20*/  STL.64 [R1+0x230], R4 ;  /* 0x0002300401007387 */ /* 0x001fe80000100a00 */
[----:B------:R-:W-:Y:S04]  /*3de30*/  STL.64 [R1+0x238], R6 ;  /* 0x0002380601007387 */ /* 0x000fe80000100a00 */
[----:B------:R-:W0:Y:S01]  /*3de40*/  LDS.128 R4, [R29+0x2000] ;  /* 0x002000001d047984 */ /* 0x000e220000000c00 */
[----:B------:R-:W-:-:S03]  /*3de50*/  LOP3.LUT R3, R0, 0x60, RZ, 0x3c, !PT ;  /* 0x0000006000037812 */ /* 0x000fc600078e3cff */
[----:B0-----:R-:W-:Y:S04]  /*3de60*/  STL.64 [R1+0x320], R4 ;  /* 0x0003200401007387 */ /* 0x001fe80000100a00 */
[----:B------:R-:W-:Y:S04]  /*3de70*/  STL.64 [R1+0x328], R6 ;  /* 0x0003280601007387 */ /* 0x000fe80000100a00 */
[----:B------:R-:W0:Y:S04]  /*3de80*/  LDS.128 R4, [R29+0x3000] ;  /* 0x003000001d047984 */ /* 0x000e280000000c00 */
[----:B0-----:R-:W-:Y:S04]  /*3de90*/  STL.64 [R1+0x3f0], R4 ;  /* 0x0003f00401007387 */ /* 0x001fe80000100a00 */
[----:B------:R-:W-:Y:S04]  /*3dea0*/  STL.64 [R1+0x3f8], R6 ;  /* 0x0003f80601007387 */ /* 0x000fe80000100a00 */
[----:B------:R-:W0:Y:S04]  /*3deb0*/  LDS.128 R4, [R3] ;  /* 0x0000000003047984 */ /* 0x000e280000000c00 */
        /* <DEDUP_REMOVED lines=9> */
[----:B------:R-:W-:Y:S06]  /*3df50*/  BAR.SYNC.DEFER_BLOCKING 0x0 ;  /* 0x0000000000007b1d */ /* 0x000fec0000010000 */
[----:B0-----:R-:W-:Y:S04]  /*3df60*/  STL.64 [R1+0x400], R4 ;  /* 0x0004000401007387 */ /* 0x001fe80000100a00 */
[----:B------:R0:W-:Y:S04]  /*3df70*/  STL.64 [R1+0x408], R6 ;  /* 0x0004080601007387 */ /* 0x0001e80000100a00 */
[----:B0-----:R-:W2:Y:S04]  /*3df80*/  LDL.LU.64 R6, [R1+0x1b78] ;  /* 0x001b780001067983 */ /* 0x001ea80000300a00 */
[----:B------:R-:W2:Y:S04]  /*3df90*/  LDL.LU.64 R4, [R1+0x1b70] ;  /* 0x001b700001047983 */ /* 0x000ea80000300a00 */
[----:B--2---:R0:W-:Y:S04]  /*3dfa0*/  STS.128 [R2], R4 ;  /* 0x0000000402007388 */ /* 0x0041e80000000c00 */
[----:B0-----:R-:W2:Y:S04]  /*3dfb0*/  LDL.LU.64 R6, [R1+0x1b68] ;  /* 0x001b680001067983 */ /* 0x001ea80000300a00 */
[----:B------:R-:W2:Y:S04]  /*3dfc0*/  LDL.LU.64 R4, [R1+0x1b60] ;  /* 0x001b600001047983 */ /* 0x000ea80000300a00 */
[----:B--2---:R0:W-:Y:S04]  /*3dfd0*/  STS.128 [R2+0x80], R4 ;  /* 0x0000800402007388 */ /* 0x0041e80000000c00 */
[----:B0-----:R-:W2:Y:S04]  /*3dfe0*/  LDL.LU.64 R6, [R1+0x1b58] ;  /* 0x001b580001067983 */ /* 0x001ea80000300a00 */
[----:B------:R-:W2:Y:S04]  /*3dff0*/  LDL.LU.64 R4, [R1+0x1b50] ;  /* 0x001b500001047983 */ /* 0x000ea80000300a00 */
[----:B--2---:R0:W-:Y:S04]  /*3e000*/  STS.128 [R2+0x200], R4 ;  /* 0x0002000402007388 */ /* 0x0041e80000000c00 */
[----:B0-----:R-:W2:Y:S04]  /*3e010*/  LDL.LU.64 R6, [R1+0x1b48] ;  /* 0x001b480001067983 */ /* 0x001ea80000300a00 */
[----:B------:R-:W2:Y:S04]  /*3e020*/  LDL.LU.64 R4, [R1+0x1b40] ;  /* 0x001b400001047983 */ /* 0x000ea80000300a00 */
[----:B------:R0:W-:Y:S04]  /*3e030*/  STS.128 [R2+0x280], R16 ;  /* 0x0002801002007388 */ /* 0x0001e80000000c00 */
[----:B0-----:R-:W3:Y:S04]  /*3e040*/  LDL.LU.64 R18, [R1+0x1b38] ;  /* 0x001b380001127983 */ /* 0x001ee80000300a00 */
[----:B------:R-:W3:Y:S04]  /*3e050*/  LDL.LU.64 R16, [R1+0x1b30] ;  /* 0x001b300001107983 */ /* 0x000ee80000300a00 */
[----:B--2---:R0:W-:Y:S04]  /*3e060*/  STS.128 [R2+0x400], R4 ;  /* 0x0004000402007388 */ /* 0x0041e80000000c00 */
[----:B0-----:R-:W2:Y:S04]  /*3e070*/  LDL.LU.64 R6, [R1+0x1b28] ;  /* 0x001b280001067983 */ /* 0x001ea80000300a00 */
[----:B------:R-:W2:Y:S04]  /*3e080*/  LDL.LU.64 R4, [R1+0x1b20] ;  /* 0x001b200001047983 */ /* 0x000ea80000300a00 */
[----:B---3--:R0:W-:Y:S04]  /*3e090*/  STS.128 [R2+0x480], R16 ;  /* 0x0004801002007388 */ /* 0x0081e80000000c00 */
[----:B------:R-:W-:Y:S04]  /*3e0a0*/  STS.128 [R2+0x680], R8 ;  /* 0x0006800802007388 */ /* 0x000fe80000000c00 */
[----:B0-----:R-:W3:Y:S04]  /*3e0b0*/  LDL.LU.64 R18, [R1+0x1b18] ;  /* 0x001b180001127983 */ /* 0x001ee80000300a00 */
[----:B------:R-:W3:Y:S04]  /*3e0c0*/  LDL.LU.64 R16, [R1+0x1b10] ;  /* 0x001b100001107983 */ /* 0x000ee80000300a00 */
[----:B--2---:R0:W-:Y:S04]  /*3e0d0*/  STS.128 [R2+0x600], R4 ;  /* 0x0006000402007388 */ /* 0x0041e80000000c00 */
[----:B0-----:R-:W2:Y:S04]  /*3e0e0*/  LDL.LU.64 R6, [R1+0x1b08] ;  /* 0x001b080001067983 */ /* 0x001ea80000300a00 */
[----:B------:R-:W2:Y:S04]  /*3e0f0*/  LDL.LU.64 R4, [R1+0x1b00] ;  /* 0x001b000001047983 */ /* 0x000ea80000300a00 */
[----:B------:R-:W4:Y:S04]  /*3e100*/  LDL.LU.64 R10, [R1+0x1af8] ;  /* 0x001af800010a7983 */ /* 0x000f280000300a00 */
[----:B------:R-:W4:Y:S04]  /*3e110*/  LDL.LU.64 R8, [R1+0x1af0] ;  /* 0x001af00001087983 */ /* 0x000f280000300a00 */
[----:B---3--:R0:W-:Y:S04]  /*3e120*/  STS.128 [R2+0x800], R16 ;  /* 0x0008001002007388 */ /* 0x0081e80000000c00 */
[----:B0-----:R-:W3:Y:S04]  /*3e130*/  LDL.LU.64 R18, [R1+0x1ae8] ;  /* 0x001ae80001127983 */ /* 0x001ee80000300a00 */
[----:B------:R-:W3:Y:S04]  /*3e140*/  LDL.LU.64 R16, [R1+0x1ae0] ;  /* 0x001ae00001107983 */ /* 0x000ee80000300a00 */
[----:B--2---:R0:W-:Y:S04]  /*3e150*/  STS.128 [R2+0x880], R4 ;  /* 0x0008800402007388 */ /* 0x0041e80000000c00 */
[----:B----4-:R1:W-:Y:S04]  /*3e160*/  STS.128 [R2+0xa00], R8 ;  /* 0x000a000802007388 */ /* 0x0103e80000000c00 */
[----:B0-----:R-:W2:Y:S04]  /*3e170*/  LDL.LU.64 R6, [R1+0x1ad8] ;  /* 0x001ad80001067983 */ /* 0x001ea80000300a00 */
[----:B------:R-:W2:Y:S04]  /*3e180*/  LDL.LU.64 R4, [R1+0x1ad0] ;  /* 0x001ad00001047983 */ /* 0x000ea80000300a00 */
[----:B-1----:R-:W4:Y:S04]  /*3e190*/  LDL.LU.64 R10, [R1+0x1ac8] ;  /* 0x001ac800010a7983 */ /* 0x002f280000300a00 */
[----:B------:R-:W4:Y:S04]  /*3e1a0*/  LDL.LU.64 R8, [R1+0x1ac0] ;  /* 0x001ac00001087983 */ /* 0x000f280000300a00 */
[----:B------:R-:W-:Y:S04]  /*3e1b0*/  STS.128 [R2+0xa80], R24 ;  /* 0x000a801802007388 */ /* 0x000fe80000000c00 */
[----:B---3--:R-:W-:Y:S04]  /*3e1c0*/  STS.128 [R2+0xc00], R16 ;  /* 0x000c001002007388 */ /* 0x008fe80000000c00 */
[----:B-----5:R-:W-:Y:S04]  /*3e1d0*/  STS.128 [R2+0xe80], R12 ;  /* 0x000e800c02007388 */ /* 0x020fe80000000c00 */
[----:B--2---:R-:W-:Y:S04]  /*3e1e0*/  STS.128 [R2+0xc80], R4 ;  /* 0x000c800402007388 */ /* 0x004fe80000000c00 */
[----:B----4-:R-:W-:Y:S04]  /*3e1f0*/  STS.128 [R2+0xe00], R8 ;  /* 0x000e000802007388 */ /* 0x010fe80000000c00 */
[----:B------:R-:W-:Y:S06]  /*3e200*/  BAR.SYNC.DEFER_BLOCKING 0x0 ;  /* 0x0000000000007b1d */ /* 0x000fec0000010000 */
[----:B------:R-:W0:Y:S04]  /*3e210*/  LDS.128 R4, [R0] ;  /* 0x0000000000047984 */ /* 0x000e280000000c00 */
[----:B------:R-:W-:Y:S04]  /*3e220*/  LDS.128 R12, [R0+0x2000] ;  /* 0x00200000000c7984 */ /* 0x000fe80000000c00 */
[----:B------:R-:W-:Y:S04]  /*3e230*/  LDS.128 R8, [R0+0x3000] ;  /* 0x0030000000087984 */ /* 0x000fe80000000c00 */
[----:B0-----:R-:W-:Y:S01]  /*3e240*/  STL [R1+0x14], R5 ;  /* 0x0000140501007387 */ /* 0x001fe20000100800 */
[----:B------:R-:W-:-:S03]  /*3e250*/  IMAD.MOV.U32 R21, RZ, RZ, R4 ;  /* 0x000000ffff157224 */ /* 0x000fc600078e0004 */
[----:B------:R-:W-:Y:S04]  /*3e260*/  STL.64 [R1+0x18], R6 ;  /* 0x0000180601007387 */ /* 0x000fe80000100a00 */
[----:B------:R-:W0:Y:S04]  /*3e270*/  LDS.128 R4, [R0+0x1000] ;  /* 0x0010000000047984 */ /* 0x000e280000000c00 */
[----:B0-----:R-:W-:Y:S04]  /*3e280*/  STL.64 [R1+0x60], R4 ;  /* 0x0000600401007387 */ /* 0x001fe80000100a00 */
[----:B------:R-:W-:Y:S04]  /*3e290*/  STL.64 [R1+0x68], R6 ;  /* 0x0000680601007387 */ /* 0x000fe80000100a00 */
[----:B------:R-:W0:Y:S04]  /*3e2a0*/  LDS.128 R4, [R28] ;  /* 0x000000001c047984 */ /* 0x000e280000000c00 */
[----:B------:R-:W-:Y:S04]  /*3e2b0*/  STL.64 [R1+0xd0], R12 ;  /* 0x0000d00c01007387 */ /* 0x000fe80000100a00 */
[----:B------:R-:W-:Y:S04]  /*3e2c0*/  STL.64 [R1+0xd8], R14 ;  /* 0x0000d80e01007387 */ /* 0x000fe80000100a00 */
[----:B------:R-:W1:Y:S04]  /*3e2d0*/  LDS.128 R12, [R28+0x1000] ;  /* 0x001000001c0c7984 */ /* 0x000e680000000c00 */
[----:B0-----:R-:W-:Y:S01]  /*3e2e0*/  STL [R1+0x34], R5 ;  /* 0x0000340501007387 */ /* 0x001fe20000100800 */
[----:B------:R-:W-:-:S03]  /*3e2f0*/  IMAD.MOV.U32 R24, RZ, RZ, R4 ;  /* 0x000000ffff187224 */ /* 0x000fc600078e0004 */
[----:B------:R0:W-:Y:S04]  /*3e300*/  STL.64 [R1+0x110], R8 ;  /* 0x0001100801007387 */ /* 0x0001e80000100a00 */
[----:B------:R-:W-:Y:S04]  /*3e310*/  STL.64 [R1+0x118], R10 ;  /* 0x0001180a01007387 */ /* 0x000fe80000100a00 */
[----:B------:R-:W-:Y:S04]  /*3e320*/  STL.64 [R1+0x38], R6 ;  /* 0x0000380601007387 */ /* 0x000fe80000100a00 */
[----:B------:R-:W2:Y:S04]  /*3e330*/  LDS.128 R4, [R28+0x2000] ;  /* 0x002000001c047984 */ /* 0x000ea80000000c00 */
[----:B0-----:R-:W3:Y:S04]  /*3e340*/  LDL.LU R8, [R1+0x2d0] ;  /* 0x0002d00001087983 */ /* 0x001ee80000300800 */
[----:B-1----:R-:W-:Y:S04]  /*3e350*/  STL.64 [R1+0xa0], R12 ;  /* 0x0000a00c01007387 */ /* 0x002fe80000100a00 */
[----:B------:R-:W-:Y:S04]  /*3e360*/  STL.64 [R1+0xa8], R14 ;  /* 0x0000a80e01007387 */ /* 0x000fe80000100a00 */
[----:B--2---:R0:W-:Y:S04]  /*3e370*/  STL.64 [R1+0xf0], R4 ;  /* 0x0000f00401007387 */ /* 0x0041e80000100a00 */
[----:B------:R1:W-:Y:S04]  /*3e380*/  STL.64 [R1+0xf8], R6 ;  /* 0x0000f80601007387 */ /* 0x0003e80000100a00 */
[----:B------:R-:W3:Y:S04]  /*3e390*/  LDL.LU R9, [R1+0x2d4] ;  /* 0x0002d40001097983 */ /* 0x000ee80000300800 */
[----:B------:R-:W2:Y:S04]  /*3e3a0*/  LDL.LU R10, [R1+0x2d8] ;  /* 0x0002d800010a7983 */ /* 0x000ea80000300800 */
[----:B------:R-:W2:Y:S04]  /*3e3b0*/  LDL.LU R11, [R1+0x2dc] ;  /* 0x0002dc00010b7983 */ /* 0x000ea80000300800 */
[----:B--2---:R-:W-:Y:S04]  /*3e3c0*/  STL.64 [R1+0x1a18], R10 ;  /* 0x001a180a01007387 */ /* 0x004fe80000100a00 */
[----:B---3--:R2:W-:Y:S04]  /*3e3d0*/  STL.64 [R1+0x1a10], R8 ;  /* 0x001a100801007387 */ /* 0x0085e80000100a00 */
[----:B0-----:R-:W3:Y:S04]  /*3e3e0*/  LDL.LU R4, [R1+0x2c0] ;  /* 0x0002c00001047983 */ /* 0x001ee80000300800 */
[----:B------:R-:W3:Y:S04]  /*3e3f0*/  LDL.LU R5, [R1+0x2c4] ;  /* 0x0002c40001057983 */ /* 0x000ee80000300800 */
[----:B-1----:R-:W4:Y:S04]  /*3e400*/  LDL.LU R6, [R1+0x2c8] ;  /* 0x0002c80001067983 */ /* 0x002f280000300800 */
[----:B------:R-:W4:Y:S04]  /*3e410*/  LDL.LU R7, [R1+0x2cc] ;  /* 0x0002cc0001077983 */ /* 0x000f280000300800 */
[----:B----4-:R-:W-:Y:S04]  /*3e420*/  STL.64 [R1+0x1a28], R6 ;  /* 0x001a280601007387 */ /* 0x010fe80000100a00 */
[----:B---3--:R-:W-:Y:S04]  /*3e430*/  STL.64 [R1+0x1a20], R4 ;  /* 0x001a200401007387 */ /* 0x008fe80000100a00 */
[----:B------:R-:W3:Y:S04]  /*3e440*/  LDL.LU R16, [R1+0x2b0] ;  /* 0x0002b00001107983 */ /* 0x000ee80000300800 */
[----:B------:R-:W3:Y:S04]  /*3e450*/  LDL.LU R17, [R1+0x2b4] ;  /* 0x0002b40001117983 */ /* 0x000ee80000300800 */
[----:B------:R-:W4:Y:S04]  /*3e460*/  LDL.LU R18, [R1+0x2b8] ;  /* 0x0002b80001127983 */ /* 0x000f280000300800 */
[----:B------:R-:W4:Y:S04]  /*3e470*/  LDL.LU R19, [R1+0x2bc] ;  /* 0x0002bc0001137983 */ /* 0x000f280000300800 */
[----:B------:R-:W0:Y:S04]  /*3e480*/  LDS.128 R4, [R28+0x3000] ;  /* 0x003000001c047984 */ /* 0x000e280000000c00 */
        /* <DEDUP_REMOVED lines=9> */
[----:B0-----:R-:W-:Y:S04]  /*3e520*/  STL.64 [R1+0x130], R4 ;  /* 0x0001300401007387 */ /* 0x001fe80000100a00 */
[----:B------:R-:W-:Y:S04]  /*3e530*/  STL.64 [R1+0x138], R6 ;  /* 0x0001380601007387 */ /* 0x000fe80000100a00 */
[----:B------:R-:W2:Y:S04]  /*3e540*/  LDL.LU R9, [R1+0x284] ;  /* 0x0002840001097983 */ /* 0x000ea80000300800 */
[----:B------:R-:W4:Y:S04]  /*3e550*/  LDL.LU R10, [R1+0x288] ;  /* 0x00028800010a7983 */ /* 0x000f280000300800 */
[----:B------:R-:W4:Y:S04]  /*3e560*/  LDL.LU R11, [R1+0x28c] ;  /* 0x00028c00010b7983 */ /* 0x000f280000300800 */
[----:B----4-:R-:W-:Y:S04]  /*3e570*/  STL.64 [R1+0x1a58], R10 ;  /* 0x001a580a01007387 */ /* 0x010fe80000100a00 */
[----:B--2---:R0:W-:Y:S04]  /*3e580*/  STL.64 [R1+0x1a50], R8 ;  /* 0x001a500801007387 */ /* 0x0041e80000100a00 */
[----:B-1----:R-:W2:Y:S04]  /*3e590*/  LDL.LU R16, [R1+0x260] ;  /* 0x0002600001107983 */ /* 0x002ea80000300800 */
[----:B------:R-:W2:Y:S04]  /*3e5a0*/  LDL.LU R17, [R1+0x264] ;  /* 0x0002640001117983 */ /* 0x000ea80000300800 */
[----:B------:R-:W4:Y:S04]  /*3e5b0*/  LDL.LU R18, [R1+0x268] ;  /* 0x0002680001127983 */ /* 0x000f280000300800 */
[----:B------:R-:W4:Y:S04]  /*3e5c0*/  LDL.LU R19, [R1+0x26c] ;  /* 0x00026c0001137983 */ /* 0x000f280000300800 */
[----:B----4-:R-:W-:Y:S04]  /*3e5d0*/  STL.64 [R1+0x1a68], R18 ;  /* 0x001a681201007387 */ /* 0x010fe80000100a00 */
[----:B--2---:R-:W-:Y:S04]  /*3e5e0*/  STL.64 [R1+0x1a60], R16 ;  /* 0x001a601001007387 */ /* 0x004fe80000100a00 */
[----:B---3--:R-:W2:Y:S04]  /*3e5f0*/  LDL.LU R12, [R1+0x250] ;  /* 0x00025000010c7983 */ /* 0x008ea80000300800 */
        /* <DEDUP_REMOVED lines=29> */
[----:B------:R-:W1:Y:S04]  /*3e7d0*/  LDS.128 R12, [R29] ;  /* 0x000000001d0c7984 */ /* 0x000e680000000c00 */
[----:B0-----:R-:W2:Y:S04]  /*3e7e0*/  LDL.LU R8, [R1+0x1b0] ;  /* 0x0001b00001087983 */ /* 0x001ea80000300800 */
        /* <DEDUP_REMOVED lines=8> */
[----:B------:R-:W4:Y:S01]  /*3e870*/  LDL.LU R5, [R1+0x274] ;  /* 0x0002740001057983 */ /* 0x000f220000300800 */
[----:B-1----:R-:W-:-:S03]  /*3e880*/  IMAD.MOV.U32 R22, RZ, RZ, R12 ;  /* 0x000000ffff167224 */ /* 0x002fc600078e000c */
[----:B------:R-:W4:Y:S04]  /*3e890*/  LDL.LU R6, [R1+0x278] ;  /* 0x0002780001067983 */ /* 0x000f280000300800 */
[----:B------:R-:W4:Y:S04]  /*3e8a0*/  LDL.LU R7, [R1+0x27c] ;  /* 0x00027c0001077983 */ /* 0x000f280000300800 */
[----:B------:R-:W-:Y:S04]  /*3e8b0*/  STL [R1+0x24], R13 ;  /* 0x0000240d01007387 */ /* 0x000fe80000100800 */
[----:B------:R-:W-:Y:S04]  /*3e8c0*/  STL.64 [R1+0x28], R14 ;  /* 0x0000280e01007387 */ /* 0x000fe80000100a00 */
[----:B------:R-:W0:Y:S04]  /*3e8d0*/  LDS.128 R12, [R29+0x1000] ;  /* 0x001000001d0c7984 */ /* 0x000e280000000c00 */
[----:B------:R-:W-:Y:S04]  /*3e8e0*/  STL [R1+0x1710], R22 ;  /* 0x0017101601007387 */ /* 0x000fe80000100800 */
[----:B------:R1:W-:Y:S04]  /*3e8f0*/  STL.64 [R1+0x1708], R20 ;  /* 0x0017081401007387 */ /* 0x0003e80000100a00 */
[----:B-1----:R-:W5:Y:S04]  /*3e900*/  LDL.LU R20, [R1+0x2a0] ;  /* 0x0002a00001147983 */ /* 0x002f680000300800 */
        /* <DEDUP_REMOVED lines=16> */
[----:B------:R1:W-:Y:S04]  /*3ea10*/  STL.64 [R1+0x18a8], R24 ;  /* 0x0018a81801007387 */ /* 0x0003e80000100a00 */
[----:B-1----:R-:W3:Y:S04]  /*3ea20*/  LDL.LU R24, [R1+0x290] ;  /* 0x0002900001187983 */ /* 0x002ee80000300800 */
[----:B------:R-:W3:Y:S04]  /*3ea30*/  LDL.LU R25, [R1+0x294] ;  /* 0x0002940001197983 */ /* 0x000ee80000300800 */
[----:B------:R-:W3:Y:S04]  /*3ea40*/  LDL.LU R26, [R1+0x298] ;  /* 0x00029800011a7983 */ /* 0x000ee80000300800 */
[----:B------:R-:W3:Y:S04]  /*3ea50*/  LDL.LU R27, [R1+0x29c] ;  /* 0x00029c00011b7983 */ /* 0x000ee80000300800 */
[----:B0-----:R-:W-:Y:S04]  /*3ea60*/  STL.64 [R1+0xb0], R12 ;  /* 0x0000b00c01007387 */ /* 0x001fe80000100a00 */
[----:B------:R-:W-:Y:S04]  /*3ea70*/  STL.64 [R1+0xb8], R14 ;  /* 0x0000b80e01007387 */ /* 0x000fe80000100a00 */
[----:B------:R-:W0:Y:S04]  /*3ea80*/  LDS.128 R12, [R3+0x2000] ;  /* 0x00200000030c7984 */ /* 0x000e280000000c00 */
[----:B0-----:R-:W-:Y:S04]  /*3ea90*/  STL.64 [R1+0x100], R12 ;  /* 0x0001000c01007387 */ /* 0x001fe80000100a00 */
[----:B------:R-:W-:Y:S04]  /*3eaa0*/  STL.64 [R1+0x108], R14 ;  /* 0x0001080e01007387 */ /* 0x000fe80000100a00 */
[----:B------:R-:W0:Y:S04]  /*3eab0*/  LDS.128 R12, [R3+0x3000] ;  /* 0x00300000030c7984 */ /* 0x000e280000000c00 */
[----:B------:R-:W-:Y:S06]  /*3eac0*/  BAR.SYNC.DEFER_BLOCKING 0x0 ;  /* 0x0000000000007b1d */ /* 0x000fec0000010000 */
[----:B--2---:R-:W-:Y:S04]  /*3ead0*/  STS.128 [R2], R8 ;  /* 0x0000000802007388 */ /* 0x004fe80000000c00 */
[----:B0-----:R-:W-:Y:S04]  /*3eae0*/  STL.64 [R1], R12 ;  /* 0x0000000c01007387 */ /* 0x001fe80000100a00 */
[----:B------:R0:W-:Y:S04]  /*3eaf0*/  STL.64 [R1+0x8], R14 ;  /* 0x0000080e01007387 */ /* 0x0001e80000100a00 */
[----:B0-----:R-:W2:Y:S04]  /*3eb00*/  LDL.LU.64 R14, [R1+0x1ab8] ;  /* 0x001ab800010e7983 */ /* 0x001ea80000300a00 */
[----:B------:R-:W2:Y:S04]  /*3eb10*/  LDL.LU.64 R12, [R1+0x1ab0] ;  /* 0x001ab000010c7983 */ /* 0x000ea80000300a00 */
[----:B------:R-:W3:Y:S04]  /*3eb20*/  LDL.LU.64 R10, [R1+0x1aa8] ;  /* 0x001aa800010a7983 */ /* 0x000ee80000300a00 */
[----:B------:R-:W3:Y:S04]  /*3eb30*/  LDL.LU.64 R8, [R1+0x1aa0] ;  /* 0x001aa00001087983 */ /* 0x000ee80000300a00 */
[----:B--2---:R0:W-:Y:S04]  /*3eb40*/  STS.128 [R2+0x80], R12 ;  /* 0x0000800c02007388 */ /* 0x0041e80000000c00 */
[----:B---3--:R1:W-:Y:S04]  /*3eb50*/  STS.128 [R2+0x200], R8 ;  /* 0x0002000802007388 */ /* 0x0083e80000000c00 */
[----:B0-----:R-:W2:Y:S04]  /*3eb60*/  LDL.LU.64 R14, [R1+0x1a98] ;  /* 0x001a9800010e7983 */ /* 0x001ea80000300a00 */
[----:B------:R-:W2:Y:S04]  /*3eb70*/  LDL.LU.64 R12, [R1+0x1a90] ;  /* 0x001a9000010c7983 */ /* 0x000ea80000300a00 */
[----:B-1----:R-:W3:Y:S04]  /*3eb80*/  LDL.LU.64 R10, [R1+0x1a88] ;  /* 0x001a8800010a7983 */ /* 0x002ee80000300a00 */
[----:B------:R-:W3:Y:S04]  /*3eb90*/  LDL.LU.64 R8, [R1+0x1a80] ;  /* 0x001a800001087983 */ /* 0x000ee80000300a00 */
[----:B------:R-:W-:Y:S04]  /*3eba0*/  STS.128 [R2+0x400], R16 ;  /* 0x0004001002007388 */ /* 0x000fe80000000c00 */
[----:B--2---:R0:W-:Y:S04]  /*3ebb0*/  STS.128 [R2+0x280], R12 ;  /* 0x0002800c02007388 */ /* 0x0041e80000000c00 */
[----:B---3--:R1:W-:Y:S04]  /*3ebc0*/  STS.128 [R2+0x480], R8 ;  /* 0x0004800802007388 */ /* 0x0083e80000000c00 */
[----:B0-----:R-:W2:Y:S04]  /*3ebd0*/  LDL.LU.64 R14, [R1+0x1a78] ;  /* 0x001a7800010e7983 */ /* 0x001ea80000300a00 */
[----:B------:R-:W2:Y:S04]  /*3ebe0*/  LDL.LU.64 R12, [R1+0x1a70] ;  /* 0x001a7000010c7983 */ /* 0x000ea80000300a00 */
[----:B------:R-:W3:Y:S04]  /*3ebf0*/  LDL.LU.64 R18, [R1+0x1a68] ;  /* 0x001a680001127983 */ /* 0x000ee80000300a00 */
[----:B------:R-:W3:Y:S04]  /*3ec00*/  LDL.LU.64 R16, [R1+0x1a60] ;  /* 0x001a600001107983 */ /* 0x000ee80000300a00 */
[----:B-1----:R-:W5:Y:S04]  /*3ec10*/  LDL.LU.64 R10, [R1+0x1a58] ;  /* 0x001a5800010a7983 */ /* 0x002f680000300a00 */
[----:B------:R-:W5:Y:S04]  /*3ec20*/  LDL.LU.64 R8, [R1+0x1a50] ;  /* 0x001a500001087983 */ /* 0x000f680000300a00 */
[----:B----4-:R-:W-:Y:S04]  /*3ec30*/  STS.128 [R2+0x800], R4 ;  /* 0x0008000402007388 */ /* 0x010fe80000000c00 */
[----:B--2---:R0:W-:Y:S04]  /*3ec40*/  STS.128 [R2+0x600], R12 ;  /* 0x0006000c02007388 */ /* 0x0041e80000000c00 */
[----:B---3--:R1:W-:Y:S04]  /*3ec50*/  STS.128 [R2+0x680], R16 ;  /* 0x0006801002007388 */ /* 0x0083e80000000c00 */
[----:B0-----:R-:W2:Y:S04]  /*3ec60*/  LDL.LU.64 R14, [R1+0x1a48] ;  /* 0x001a4800010e7983 */ /* 0x001ea80000300a00 */
[----:B------:R-:W2:Y:S04]  /*3ec70*/  LDL.LU.64 R12, [R1+0x1a40] ;  /* 0x001a4000010c7983 */ /* 0x000ea80000300a00 */
[----:B-1----:R-:W3:Y:S04]  /*3ec80*/  LDL.LU.64 R18, [R1+0x1a38] ;  /* 0x001a380001127983 */ /* 0x002ee80000300a00 */
[----:B------:R-:W3:Y:S04]  /*3ec90*/  LDL.LU.64 R16, [R1+0x1a30] ;  /* 0x001a300001107983 */ /* 0x000ee80000300a00 */
[----:B------:R-:W4:Y:S04]  /*3eca0*/  LDL.LU.64 R6, [R1+0x1a28] ;  /* 0x001a280001067983 */ /* 0x000f280000300a00 */
[----:B------:R-:W4:Y:S04]  /*3ecb0*/  LDL.LU.64 R4, [R1+0x1a20] ;  /* 0x001a200001047983 */ /* 0x000f280000300a00 */
[----:B-----5:R0:W-:Y:S04]  /*3ecc0*/  STS.128 [R2+0x880], R8 ;  /* 0x0008800802007388 */ /* 0x0201e80000000c00 */
[----:B0-----:R-:W5:Y:S04]  /*3ecd0*/  LDL.LU.64 R10, [R1+0x1a18] ;  /* 0x001a1800010a7983 */ /* 0x001f680000300a00 */
[----:B------:R-:W5:Y:S04]  /*3ece0*/  LDL.LU.64 R8, [R1+0x1a10] ;  /* 0x001a100001087983 */ /* 0x000f680000300a00 */
[----:B------:R-:W-:Y:S04]  /*3ecf0*/  STS.128 [R2+0xa00], R24 ;  /* 0x000a001802007388 */ /* 0x000fe80000000c00 */
[----:B------:R-:W-:Y:S04]  /*3ed00*/  STS.128 [R2+0xa80], R20 ;  /* 0x000a801402007388 */ /* 0x000fe80000000c00 */
[----:B--2---:R-:W-:Y:S04]  /*3ed10*/  STS.128 [R2+0xe80], R12 ;  /* 0x000e800c02007388 */ /* 0x004fe80000000c00 */
[----:B---3--:R-:W-:Y:S04]  /*3ed20*/  STS.128 [R2+0xc00], R16 ;  /* 0x000c001002007388 */ /* 0x008fe80000000c00 */
[----:B----4-:R-:W-:Y:S04]  /*3ed30*/  STS.128 [R2+0xc80], R4 ;  /* 0x000c800402007388 */ /* 0x010fe80000000c00 */
[----:B-----5:R0:W-:Y:S04]  /*3ed40*/  STS.128 [R2+0xe00], R8 ;  /* 0x000e000802007388 */ /* 0x0201e80000000c00 */
[----:B------:R-:W-:Y:S06]  /*3ed50*/  BAR.SYNC.DEFER_BLOCKING 0x0 ;  /* 0x0000000000007b1d */ /* 0x000fec0000010000 */
[----:B0-----:R-:W2:Y:S04]  /*3ed60*/  LDL.LU R8, [R1+0x490] ;  /* 0x0004900001087983 */ /* 0x001ea80000300800 */
[----:B------:R-:W0:Y:S04]  /*3ed70*/  LDS.128 R12, [R0] ;  /* 0x00000000000c7984 */ /* 0x000e280000000c00 */
[----:B------:R-:W1:Y:S04]  /*3ed80*/  LDS.128 R4, [R0+0x1000] ;  /* 0x0010000000047984 */ /* 0x000e680000000c00 */
[----:B0-----:R-:W-:Y:S04]  /*3ed90*/  STL.64 [R1+0x190], R12 ;  /* 0x0001900c01007387 */ /* 0x001fe80000100a00 */
[----:B------:R-:W-:Y:S04]  /*3eda0*/  STL.64 [R1+0x198], R14 ;  /* 0x0001980e01007387 */ /* 0x000fe80000100a00 */
[----:B-1----:R0:W-:Y:S04]  /*3edb0*/  STL.64 [R1+0x250], R4 ;  /* 0x0002500401007387 */ /* 0x0021e80000100a00 */
[----:B------:R1:W-:Y:S04]  /*3edc0*/  STL.64 [R1+0x258], R6 ;  /* 0x0002580601007387 */ /* 0x0003e80000100a00 */
[----:B------:R-:W2:Y:S04]  /*3edd0*/  LDL.LU R9, [R1+0x494] ;  /* 0x0004940001097983 */ /* 0x000ea80000300800 */
[----:B------:R-:W3:Y:S04]  /*3ede0*/  LDL.LU R10, [R1+0x498] ;  /* 0x00049800010a7983 */ /* 0x000ee80000300800 */
[----:B------:R-:W3:Y:S04]  /*3edf0*/  LDL.LU R11, [R1+0x49c] ;  /* 0x00049c00010b7983 */ /* 0x000ee80000300800 */
[----:B---3--:R-:W-:Y:S04]  /*3ee00*/  STL.64 [R1+0x1968], R10 ;  /* 0x0019680a01007387 */ /* 0x008fe80000100a00 */
[----:B--2---:R2:W-:Y:S04]  /*3ee10*/  STL.64 [R1+0x1960], R8 ;  /* 0x0019600801007387 */ /* 0x0045e80000100a00 */
        /* <DEDUP_REMOVED lines=11> */
[----:B---3--:R-:W-:Y:S04]  /*3eed0*/  STL.64 [R1+0x1980], R16 ;  /* 0x0019801001007387 */ /* 0x008fe80000100a00 */
        /* <DEDUP_REMOVED lines=11> */
[----:B--2---:R2:W-:Y:S04]  /*3ef90*/  STL.64 [R1+0x19a0], R8 ;  /* 0x0019a00801007387 */ /* 0x0045e80000100a00 */
[----:B0-----:R-:W3:Y:S04]  /*3efa0*/  LDL.LU R4, [R1+0x3b0] ;  /* 0x0003b00001047983 */ /* 0x001ee80000300800 */
[----:B------:R-:W3:Y:S04]  /*3efb0*/  LDL.LU R5, [R1+0x3b4] ;  /* 0x0003b40001057983 */ /* 0x000ee80000300800 */
[----:B------:R-:W4:Y:S04]  /*3efc0*/  LDL.LU R6, [R1+0x3b8] ;  /* 0x0003b80001067983 */ /* 0x000f280000300800 */
[----:B------:R-:W4:Y:S04]  /*3efd0*/  LDL.LU R7, [R1+0x3bc] ;  /* 0x0003bc0001077983 */ /* 0x000f280000300800 */
[----:B----4-:R-:W-:Y:S04]  /*3efe0*/  STL.64 [R1+0x19b8], R6 ;  /* 0x0019b80601007387 */ /* 0x010fe80000100a00 */
[----:B---3--:R0:W-:Y:S04]  /*3eff0*/  STL.64 [R1+0x19b0], R4 ;  /* 0x0019b00401007387 */ /* 0x0081e80000100a00 */
[----:B-1----:R-:W3:Y:S04]  /*3f000*/  LDL.LU R24, [R1+0x390] ;  /* 0x0003900001187983 */ /* 0x002ee80000300800 */
[----:B------:R-:W3:Y:S04]  /*3f010*/  LDL.LU R25, [R1+0x394] ;  /* 0x0003940001197983 */ /* 0x000ee80000300800 */
[----:B------:R-:W4:Y:S04]  /*3f020*/  LDL.LU R26, [R1+0x398] ;  /* 0x00039800011a7983 */ /* 0x000f280000300800 */
[----:B------:R-:W4:Y:S04]  /*3f030*/  LDL.LU R27, [R1+0x39c] ;  /* 0x00039c00011b7983 */ /* 0x000f280000300800 */
[----:B----4-:R-:W-:Y:S04]  /*3f040*/  STL.64 [R1+0x19c8], R26 ;  /* 0x0019c81a01007387 */ /* 0x010fe80000100a00 */
[----:B---3--:R-:W-:Y:S04]  /*3f050*/  STL.64 [R1+0x19c0], R24 ;  /* 0x0019c01801007387 */ /* 0x008fe80000100a00 */
[----:B--2---:R-:W2:Y:S04]  /*3f060*/  LDL.LU R8, [R1+0x380] ;  /* 0x0003800001087983 */ /* 0x004ea80000300800 */
        /* <DEDUP_REMOVED lines=22> */
[----:B--2---:R-:W-:Y:S04]  /*3f1d0*/  STL.64 [R1+0x1a00], R4 ;  /* 0x001a000401007387 */ /* 0x004fe80000100a00 */
[----:B------:R-:W0:Y:S04]  /*3f1e0*/  LDS.128 R4, [R0+0x2000] ;  /* 0x0020000000047984 */ /* 0x000e280000000c00 */
[----:B-1----:R-:W2:Y:S04]  /*3f1f0*/  LDL.LU R8, [R1+0x330] ;  /* 0x0003300001087983 */ /* 0x002ea80000300800 */
        /* <DEDUP_REMOVED lines=15> */
[----:B------:R-:W2:Y:S04]  /*3f2f0*/  LDL.LU R12, [R1+0x4a0] ;  /* 0x0004a000010c7983 */ /* 0x000ea80000300800 */
[----:B------:R-:W2:Y:S04]  /*3f300*/  LDL.LU R13, [R1+0x4a4] ;  /* 0x0004a400010d7983 */ /* 0x000ea80000300800 */
[----:B------:R-:W2:Y:S04]  /*3f310*/  LDL.LU R14, [R1+0x4a8] ;  /* 0x0004a800010e7983 */ /* 0x000ea80000300800 */
[----:B------:R-:W2:Y:S04]  /*3f320*/  LDL.LU R15, [R1+0x4ac] ;  /* 0x0004ac00010f7983 */ /* 0x000ea80000300800 */
        /* <DEDUP_REMOVED lines=41> */
[----:B0-----:R-:W-:Y:S04]  /*3f5c0*/  STL.64 [R1+0x4c0], R4 ;  /* 0x0004c00401007387 */ /* 0x001fe80000100a00 */
        /* <DEDUP_REMOVED lines=11> */
[----:B------:R0:W-:Y:S04]  /*3f680*/  STS.128 [R2+0x280], R24 ;  /* 0x0002801802007388 */ /* 0x0001e80000000c00 */
[----:B0-----:R-:W4:Y:S04]  /*3f690*/  LDL.LU.64 R26, [R1+0x19c8] ;  /* 0x0019c800011a7983 */ /* 0x001f280000300a00 */
[----:B------:R-:W4:Y:S04]  /*3f6a0*/  LDL.LU.64 R24, [R1+0x19c0] ;  /* 0x0019c00001187983 */ /* 0x000f280000300a00 */
[----:B--2---:R0:W-:Y:S04]  /*3f6b0*/  STS.128 [R2+0x400], R4 ;  /* 0x0004000402007388 */ /* 0x0041e80000000c00 */
[----:B---3--:R1:W-:Y:S04]  /*3f6c0*/  STS.128 [R2+0x480], R8 ;  /* 0x0004800802007388 */ /* 0x0083e80000000c00 */
[----:B0-----:R-:W2:Y:S04]  /*3f6d0*/  LDL.LU.64 R6, [R1+0x19b8] ;  /* 0x0019b80001067983 */ /* 0x001ea80000300a00 */
[----:B------:R-:W2:Y:S04]  /*3f6e0*/  LDL.LU.64 R4, [R1+0x19b0] ;  /* 0x0019b00001047983 */ /* 0x000ea80000300a00 */
[----:B-1----:R-:W3:Y:S04]  /*3f6f0*/  LDL.LU.64 R10, [R1+0x19a8] ;  /* 0x0019a800010a7983 */ /* 0x002ee80000300a00 */
[----:B------:R-:W3:Y:S04]  /*3f700*/  LDL.LU.64 R8, [R1+0x19a0] ;  /* 0x0019a00001087983 */ /* 0x000ee80000300a00 */
[----:B----4-:R0:W-:Y:S04]  /*3f710*/  STS.128 [R2+0x600], R24 ;  /* 0x0006001802007388 */ /* 0x0101e80000000c00 */
[----:B------:R1:W-:Y:S04]  /*3f720*/  STS.128 [R2+0x680], R16 ;  /* 0x0006801002007388 */ /* 0x0003e80000000c00 */
[----:B0-----:R-:W4:Y:S04]  /*3f730*/  LDL.LU.64 R26, [R1+0x1998] ;  /* 0x00199800011a7983 */ /* 0x001f280000300a00 */
[----:B------:R-:W4:Y:S04]  /*3f740*/  LDL.LU.64 R24, [R1+0x1990] ;  /* 0x0019900001187983 */ /* 0x000f280000300a00 */
[----:B-1----:R-:W5:Y:S04]  /*3f750*/  LDL.LU.64 R18, [R1+0x1988] ;  /* 0x0019880001127983 */ /* 0x002f680000300a00 */
[----:B------:R-:W5:Y:S04]  /*3f760*/  LDL.LU.64 R16, [R1+0x1980] ;  /* 0x0019800001107983 */ /* 0x000f680000300a00 */
[----:B--2---:R0:W-:Y:S04]  /*3f770*/  STS.128 [R2+0x800], R4 ;  /* 0x0008000402007388 */ /* 0x0041e80000000c00 */
[----:B---3--:R1:W-:Y:S04]  /*3f780*/  STS.128 [R2+0x880], R8 ;  /* 0x0008800802007388 */ /* 0x0083e80000000c00 */
[----:B0-----:R-:W2:Y:S04]  /*3f790*/  LDL.LU.64 R6, [R1+0x1978] ;  /* 0x0019780001067983 */ /* 0x001ea80000300a00 */
[----:B------:R-:W2:Y:S04]  /*3f7a0*/  LDL.LU.64 R4, [R1+0x1970] ;  /* 0x0019700001047983 */ /* 0x000ea80000300a00 */
[----:B-1----:R-:W3:Y:S04]  /*3f7b0*/  LDL.LU.64 R10, [R1+0x1968] ;  /* 0x00196800010a7983 */ /* 0x002ee80000300a00 */
[----:B------:R-:W3:Y:S04]  /*3f7c0*/  LDL.LU.64 R8, [R1+0x1960] ;  /* 0x0019600001087983 */ /* 0x000ee80000300a00 */
[----:B----4-:R-:W-:Y:S04]  /*3f7d0*/  STS.128 [R2+0xa00], R24 ;  /* 0x000a001802007388 */ /* 0x010fe80000000c00 */
[----:B-----5:R-:W-:Y:S04]  /*3f7e0*/  STS.128 [R2+0xa80], R20 ;  /* 0x000a801402007388 */ /* 0x020fe80000000c00 */
[----:B------:R-:W-:Y:S04]  /*3f7f0*/  STS.128 [R2+0xc00], R16 ;  /* 0x000c001002007388 */ /* 0x000fe80000000c00 */
[----:B------:R-:W-:Y:S04]  /*3f800*/  STS.128 [R2+0xe80], R12 ;  /* 0x000e800c02007388 */ /* 0x000fe80000000c00 */
[----:B--2---:R-:W-:Y:S04]  /*3f810*/  STS.128 [R2+0xc80], R4 ;  /* 0x000c800402007388 */ /* 0x004fe80000000c00 */
[----:B---3--:R0:W-:Y:S04]  /*3f820*/  STS.128 [R2+0xe00], R8 ;  /* 0x000e000802007388 */ /* 0x0081e80000000c00 */
        /* <DEDUP_REMOVED lines=168> */
[----:B----4-:R0:W-:Y:S04]  /*402b0*/  STS.128 [R2+0xa00], R24 ;  /* 0x000a001802007388 */ /* 0x0101e80000000c00 */
[----:B-----5:R-:W-:Y:S04]  /*402c0*/  STS.128 [R2+0xa80], R20 ;  /* 0x000a801402007388 */ /* 0x020fe80000000c00 */
[----:B------:R-:W-:Y:S04]  /*402d0*/  STS.128 [R2+0xc00], R16 ;  /* 0x000c001002007388 */ /* 0x000fe80000000c00 */
[----:B------:R-:W-:Y:S04]  /*402e0*/  STS.128 [R2+0xe80], R12 ;  /* 0x000e800c02007388 */ /* 0x000fe80000000c00 */
[----:B0-----:R-:W4:Y:S04]  /*402f0*/  LDL.LU.64 R24, [R1+0x18a8] ;  /* 0x0018a80001187983 */ /* 0x001f280000300a00 */
[----:B--2---:R-:W-:Y:S04]  /*40300*/  STS.128 [R2+0xc80], R4 ;  /* 0x000c800402007388 */ /* 0x004fe80000000c00 */
        /* <DEDUP_REMOVED lines=10> */
[----:B-1----:R-:W5:Y:S04]  /*403b0*/  LDL.LU R8, [R1+0xb30] ;  /* 0x000b300001087983 */ /* 0x002f680000300800 */
[----:B--2---:R-:W-:Y:S04]  /*403c0*/  STL.64 [R1+0x570], R12 ;  /* 0x0005700c01007387 */ /* 0x004fe80000100a00 */
[----:B------:R-:W-:Y:S04]  /*403d0*/  STL.64 [R1+0x578], R14 ;  /* 0x0005780e01007387 */ /* 0x000fe80000100a00 */
[----:B0-----:R0:W-:Y:S04]  /*403e0*/  STL.64 [R1+0x5d0], R4 ;  /* 0x0005d00401007387 */ /* 0x0011e80000100a00 */
[----:B------:R1:W-:Y:S04]  /*403f0*/  STL.64 [R1+0x5d8], R6 ;  /* 0x0005d80601007387 */ /* 0x0003e80000100a00 */
[----:B------:R-:W5:Y:S04]  /*40400*/  LDL.LU R9, [R1+0xb34] ;  /* 0x000b340001097983 */ /* 0x000f680000300800 */
[----:B---3--:R-:W2:Y:S04]  /*40410*/  LDL.LU R10, [R1+0xb38] ;  /* 0x000b3800010a7983 */ /* 0x008ea80000300800 */
[----:B------:R-:W2:Y:S04]  /*40420*/  LDL.LU R11, [R1+0xb3c] ;  /* 0x000b3c00010b7983 */ /* 0x000ea80000300800 */
[----:B--2---:R-:W-:Y:S04]  /*40430*/  STL.64 [R1+0x17f0], R10 ;  /* 0x0017f00a01007387 */ /* 0x004fe80000100a00 */
[----:B-----5:R2:W-:Y:S04]  /*40440*/  STL.64 [R1+0x17e8], R8 ;  /* 0x0017e80801007387 */ /* 0x0205e80000100a00 */
[----:B0-----:R-:W3:Y:S04]  /*40450*/  LDL.LU R4, [R1+0xa60] ;  /* 0x000a600001047983 */ /* 0x001ee80000300800 */
[----:B------:R-:W3:Y:S04]  /*40460*/  LDL.LU R5, [R1+0xa64] ;  /* 0x000a640001057983 */ /* 0x000ee80000300800 */
[----:B-1----:R-:W5:Y:S04]  /*40470*/  LDL.LU R6, [R1+0xa68] ;  /* 0x000a680001067983 */ /* 0x002f680000300800 */
[----:B------:R-:W5:Y:S04]  /*40480*/  LDL.LU R7, [R1+0xa6c] ;  /* 0x000a6c0001077983 */ /* 0x000f680000300800 */
[----:B-----5:R-:W-:Y:S04]  /*40490*/  STL.64 [R1+0x1800], R6 ;  /* 0x0018000601007387 */ /* 0x020fe80000100a00 */
[----:B---3--:R0:W-:Y:S04]  /*404a0*/  STL.64 [R1+0x17f8], R4 ;  /* 0x0017f80401007387 */ /* 0x0081e80000100a00 */
[----:B------:R-:W3:Y:S04]  /*404b0*/  LDL.LU R16, [R1+0xa50] ;  /* 0x000a500001107983 */ /* 0x000ee80000300800 */
[----:B------:R-:W3:Y:S04]  /*404c0*/  LDL.LU R17, [R1+0xa54] ;  /* 0x000a540001117983 */ /* 0x000ee80000300800 */
[----:B------:R-:W5:Y:S04]  /*404d0*/  LDL.LU R18, [R1+0xa58] ;  /* 0x000a580001127983 */ /* 0x000f680000300800 */
[----:B------:R-:W5:Y:S04]  /*404e0*/  LDL.LU R19, [R1+0xa5c] ;  /* 0x000a5c0001137983 */ /* 0x000f680000300800 */
[----:B-----5:R-:W-:Y:S04]  /*404f0*/  STL.64 [R1+0x1810], R18 ;  /* 0x0018101201007387 */ /* 0x020fe80000100a00 */
        /* <DEDUP_REMOVED lines=93> */
[----:B0-----:R-:W-:Y:S01]  /*40ad0*/  STL.64 [R1+0x5b0], R4 ;  /* 0x0005b00401007387 */ /* 0x001fe20000100a00 */
[----:B------:R-:W-:-:S03]  /*40ae0*/  IMAD.MOV.U32 R27, RZ, RZ, R7 ;  /* 0x000000ffff1b7224 */ /* 0x000fc600078e0007 */
[----:B------:R-:W-:Y:S04]  /*40af0*/  STL [R1+0x5b8], R6 ;  /* 0x0005b80601007387 */ /* 0x000fe80000100800 */
[----:B------:R-:W0:Y:S04]  /*40b00*/  LDS.128 R4, [R3] ;  /* 0x0000000003047984 */ /* 0x000e280000000c00 */
[----:B------:R-:W-:Y:S04]  /*40b10*/  STL [R1+0x1620], R27 ;  /* 0x0016201b01007387 */ /* 0x000fe80000100800 */
        /* <DEDUP_REMOVED lines=47> */
[----:B-----5:R-:W-:Y:S04]  /*40e10*/  STS.128 [R2+0xa80], R20 ;  /* 0x000a801402007388 */ /* 0x020fe80000000c00 */
[----:B---3--:R-:W-:Y:S04]  /*40e20*/  STS.128 [R2+0xc00], R16 ;  /* 0x000c001002007388 */ /* 0x008fe80000000c00 */
[----:B------:R-:W-:Y:S04]  /*40e30*/  STS.128 [R2+0xe80], R12 ;  /* 0x000e800c02007388 */ /* 0x000fe80000000c00 */
[----:B--2---:R-:W-:Y:S04]  /*40e40*/  STS.128 [R2+0xc80], R4 ;  /* 0x000c800402007388 */ /* 0x004fe80000000c00 */
[----:B----4-:R-:W-:Y:S04]  /*40e50*/  STS.128 [R2+0xe00], R8 ;  /* 0x000e000802007388 */ /* 0x010fe80000000c00 */
[----:B------:R-:W-:Y:S06]  /*40e60*/  BAR.SYNC.DEFER_BLOCKING 0x0 ;  /* 0x0000000000007b1d */ /* 0x000fec0000010000 */
[----:B------:R-:W0:Y:S04]  /*40e70*/  LDS.128 R8, [R0] ;  /* 0x0000000000087984 */ /* 0x000e280000000c00 */
[----:B------:R-:W1:Y:S04]  /*40e80*/  LDS.128 R4, [R0+0x1000] ;  /* 0x0010000000047984 */ /* 0x000e680000000c00 */
[----:B------:R-:W2:Y:S04]  /*40e90*/  LDS.128 R12, [R0+0x2000] ;  /* 0x00200000000c7984 */ /* 0x000ea80000000c00 */
[----:B0-----:R-:W-:Y:S04]  /*40ea0*/  STL.64 [R1+0x390], R8 ;  /* 0x0003900801007387 */ /* 0x001fe80000100a00 */
[----:B------:R-:W-:Y:S04]  /*40eb0*/  STL.64 [R1+0x398], R10 ;  /* 0x0003980a01007387 */ /* 0x000fe80000100a00 */
[----:B------:R-:W0:Y:S04]  /*40ec0*/  LDS.128 R8, [R0+0x3000] ;  /* 0x0030000000087984 */ /* 0x000e280000000c00 */
[----:B-1----:R-:W-:Y:S04]  /*40ed0*/  STL.64 [R1+0x450], R4 ;  /* 0x0004500401007387 */ /* 0x002fe80000100a00 */
[----:B------:R-:W-:Y:S04]  /*40ee0*/  STL.64 [R1+0x458], R6 ;  /* 0x0004580601007387 */ /* 0x000fe80000100a00 */
[----:B------:R-:W1:Y:S04]  /*40ef0*/  LDS.128 R4, [R28] ;  /* 0x000000001c047984 */ /* 0x000e680000000c00 */
[----:B--2---:R-:W-:Y:S04]  /*40f00*/  STL.64 [R1+0x500], R12 ;  /* 0x0005000c01007387 */ /* 0x004fe80000100a00 */
[----:B------:R-:W-:Y:S04]  /*40f10*/  STL.64 [R1+0x508], R14 ;  /* 0x0005080e01007387 */ /* 0x000fe80000100a00 */
[----:B------:R-:W2:Y:S04]  /*40f20*/  LDS.128 R12, [R28+0x1000] ;  /* 0x001000001c0c7984 */ /* 0x000ea80000000c00 */
[----:B0-----:R-:W-:Y:S04]  /*40f30*/  STL.64 [R1+0x4e0], R8 ;  /* 0x0004e00801007387 */ /* 0x001fe80000100a00 */
[----:B------:R-:W-:Y:S04]  /*40f40*/  STL.64 [R1+0x4e8], R10 ;  /* 0x0004e80a01007387 */ /* 0x000fe80000100a00 */
[----:B------:R-:W-:Y:S04]  /*40f50*/  LDS.128 R8, [R28+0x2000] ;  /* 0x002000001c087984 */ /* 0x000fe80000000c00 */
[----:B-1----:R-:W-:Y:S04]  /*40f60*/  STL.64 [R1+0x3b0], R4 ;  /* 0x0003b00401007387 */ /* 0x002fe80000100a00 */
[----:B------:R-:W-:Y:S04]  /*40f70*/  STL.64 [R1+0x3b8], R6 ;  /* 0x0003b80601007387 */ /* 0x000fe80000100a00 */
[----:B------:R-:W0:Y:S04]  /*40f80*/  LDS.128 R4, [R28+0x3000] ;  /* 0x003000001c047984 */ /* 0x000e280000000c00 */
[----:B--2---:R-:W-:Y:S04]  /*40f90*/  STL.64 [R1+0x490], R12 ;  /* 0x0004900c01007387 */ /* 0x004fe80000100a00 */
[----:B------:R-:W-:Y:S04]  /*40fa0*/  STL.64 [R1+0x498], R14 ;  /* 0x0004980e01007387 */ /* 0x000fe80000100a00 */
[----:B------:R-:W1:Y:S04]  /*40fb0*/  LDS.128 R12, [R29] ;  /* 0x000000001d0c7984 */ /* 0x000e680000000c00 */
[----:B0-----:R-:W-:Y:S01]  /*40fc0*/  STL.64 [R1+0x440], R4 ;  /* 0x0004400401007387 */ /* 0x001fe20000100a00 */
[----:B------:R-:W-:-:S03]  /*40fd0*/  IMAD.MOV.U32 R27, RZ, RZ, R7 ;  /* 0x000000ffff1b7224 */ /* 0x000fc600078e0007 */
[----:B------:R-:W-:Y:S04]  /*40fe0*/  STL.64 [R1+0x470], R8 ;  /* 0x0004700801007387 */ /* 0x000fe80000100a00 */
[----:B------:R-:W-:Y:S04]  /*40ff0*/  STL.64 [R1+0x478], R10 ;  /* 0x0004780a01007387 */ /* 0x000fe80000100a00 */
[----:B------:R-:W-:Y:S04]  /*41000*/  STL [R1+0x448], R6 ;  /* 0x0004480601007387 */ /* 0x000fe80000100800 */
[----:B------:R-:W0:Y:S04]  /*41010*/  LDS.128 R4, [R29+0x2000] ;  /* 0x002000001d047984 */ /* 0x000e280000000c00 */
[----:B------:R-:W2:Y:S04]  /*41020*/  LDS.128 R8, [R29+0x1000] ;  /* 0x001000001d087984 */ /* 0x000ea80000000c00 */
[----:B------:R3:W-:Y:S04]  /*41030*/  STL [R1+0x1624], R27 ;  /* 0x0016241b01007387 */ /* 0x0007e80000100800 */
[----:B-1----:R-:W-:Y:S04]  /*41040*/  STL.64 [R1+0x3a0], R12 ;  /* 0x0003a00c01007387 */ /* 0x002fe80000100a00 */
[----:B------:R-:W-:Y:S04]  /*41050*/  STL.64 [R1+0x3a8], R14 ;  /* 0x0003a80e01007387 */ /* 0x000fe80000100a00 */
[----:B0-----:R-:W-:Y:S01]  /*41060*/  STL.64 [R1+0x370], R4 ;  /* 0x0003700401007387 */ /* 0x001fe20000100a00 */
[----:B---3--:R-:W-:-:S03]  /*41070*/  IMAD.MOV.U32 R27, RZ, RZ, R7 ;  /* 0x000000ffff1b7224 */ /* 0x008fc600078e0007 */
[----:B--2---:R-:W-:Y:S04]  /*41080*/  STL.64 [R1+0x380], R8 ;  /* 0x0003800801007387 */ /* 0x004fe80000100a00 */
[----:B------:R-:W-:Y:S04]  /*41090*/  STL.64 [R1+0x388], R10 ;  /* 0x0003880a01007387 */ /* 0x000fe80000100a00 */
[----:B------:R-:W-:Y:S04]  /*410a0*/  STL [R1+0x378], R6 ;  /* 0x0003780601007387 */ /* 0x000fe80000100800 */
[----:B------:R-:W0:Y:S04]  /*410b0*/  LDS.128 R4, [R29+0x3000] ;  /* 0x003000001d047984 */ /* 0x000e280000000c00 */
[----:B------:R-:W-:Y:S04]  /*410c0*/  STL [R1+0x1628], R27 ;  /* 0x0016281b01007387 */ /* 0x000fe80000100800 */
[----:B------:R-:W2:Y:S04]  /*410d0*/  LDL.LU R20, [R1+0x1120] ;  /* 0x0011200001147983 */ /* 0x000ea80000300800 */
[----:B------:R-:W-:Y:S04]  /*410e0*/  LDS.128 R8, [R3+0x1000] ;  /* 0x0010000003087984 */ /* 0x000fe80000000c00 */
[----:B0-----:R-:W-:Y:S04]  /*410f0*/  STL.64 [R1+0x530], R4 ;  /* 0x0005300401007387 */ /* 0x001fe80000100a00 */
[----:B------:R-:W-:Y:S04]  /*41100*/  STL.64 [R1+0x538], R6 ;  /* 0x0005380601007387 */ /* 0x000fe80000100a00 */
[----:B------:R-:W2:Y:S04]  /*41110*/  LDL.LU R21, [R1+0x1124] ;  /* 0x0011240001157983 */ /* 0x000ea80000300800 */
[----:B------:R-:W3:Y:S04]  /*41120*/  LDL.LU R22, [R1+0x1128] ;  /* 0x0011280001167983 */ /* 0x000ee80000300800 */
[----:B------:R-:W3:Y:S04]  /*41130*/  LDL.LU R23, [R1+0x112c] ;  /* 0x00112c0001177983 */ /* 0x000ee80000300800 */
[----:B------:R-:W0:Y:S04]  /*41140*/  LDS.128 R4, [R3] ;  /* 0x0000000003047984 */ /* 0x000e280000000c00 */
[----:B---3--:R-:W-:Y:S04]  /*41150*/  STL.64 [R1+0x1720], R22 ;  /* 0x0017201601007387 */ /* 0x008fe80000100a00 */
[----:B--2---:R1:W-:Y:S04]  /*41160*/  STL.64 [R1+0x1718], R20 ;  /* 0x0017181401007387 */ /* 0x0043e80000100a00 */
[----:B------:R-:W2:Y:S04]  /*41170*/  LDL.LU R16, [R1+0x1130] ;  /* 0x0011300001107983 */ /* 0x000ea80000300800 */
[----:B------:R-:W2:Y:S04]  /*41180*/  LDL.LU R17, [R1+0x1134] ;  /* 0x0011340001117983 */ /* 0x000ea80000300800 */
[----:B------:R-:W3:Y:S04]  /*41190*/  LDL.LU R18, [R1+0x1138] ;  /* 0x0011380001127983 */ /* 0x000ee80000300800 */
[----:B------:R-:W3:Y:S04]  /*411a0*/  LDL.LU R19, [R1+0x113c] ;  /* 0x00113c0001137983 */ /* 0x000ee80000300800 */
[----:B---3--:R-:W-:Y:S04]  /*411b0*/  STL.64 [R1+0x1730], R18 ;  /* 0x0017301201007387 */ /* 0x008fe80000100a00 */
[----:B--2---:R-:W-:Y:S04]  /*411c0*/  STL.64 [R1+0x1728], R16 ;  /* 0x0017281001007387 */ /* 0x004fe80000100a00 */
[----:B-1----:R-:W2:Y:S04]  /*411d0*/  LDL.LU R20, [R1+0x1100] ;  /* 0x0011000001147983 */ /* 0x002ea80000300800 */
[----:B------:R-:W2:Y:S04]  /*411e0*/  LDL.LU R21, [R1+0x1104] ;  /* 0x0011040001157983 */ /* 0x000ea80000300800 */
[----:B------:R-:W3:Y:S04]  /*411f0*/  LDL.LU R22, [R1+0x1108] ;  /* 0x0011080001167983 */ /* 0x000ee80000300800 */
[----:B------:R-:W3:Y:S04]  /*41200*/  LDL.LU R23, [R1+0x110c] ;  /* 0x00110c0001177983 */ /* 0x000ee80000300800 */
[----:B------:R-:W4:Y:S04]  /*41210*/  LDL.LU R12, [R1+0x10d0] ;  /* 0x0010d000010c7983 */ /* 0x000f280000300800 */
[----:B------:R-:W4:Y:S04]  /*41220*/  LDL.LU R13, [R1+0x10d4] ;  /* 0x0010d400010d7983 */ /* 0x000f280000300800 */
[----:B------:R-:W5:Y:S04]  /*41230*/  LDL.LU R14, [R1+0x10d8] ;  /* 0x0010d800010e7983 */ /* 0x000f680000300800 */
[----:B------:R-:W5:Y:S04]  /*41240*/  LDL.LU R15, [R1+0x10dc] ;  /* 0x0010dc00010f7983 */ /* 0x000f680000300800 */
[----:B-----5:R-:W-:Y:S04]  /*41250*/  STL.64 [R1+0x1750], R14 ;  /* 0x0017500e01007387 */ /* 0x020fe80000100a00 */
[----:B----4-:R1:W-:Y:S04]  /*41260*/  STL.64 [R1+0x1748], R12 ;  /* 0x0017480c01007387 */ /* 0x0103e80000100a00 */
[----:B-1----:R-:W4:Y:S04]  /*41270*/  LDL.LU R12, [R1+0xe10] ;  /* 0x000e1000010c7983 */ /* 0x002f280000300800 */
        /* <DEDUP_REMOVED lines=50> */
[----:B------:R-:W5:Y:S01]  /*415a0*/  LDL.LU R15, [R1+0xb5c] ;  /* 0x000b5c00010f7983 */ /* 0x000f620000300800 */
[----:B0-----:R-:W-:-:S03]  /*415b0*/  IMAD.MOV.U32 R27, RZ, RZ, R7 ;  /* 0x000000ffff1b7224 */ /* 0x001fc600078e0007 */
[----:B-----5:R-:W-:Y:S04]  /*415c0*/  STL.64 [R1+0x17e0], R14 ;  /* 0x0017e00e01007387 */ /* 0x020fe80000100a00 */
[----:B----4-:R-:W-:Y:S04]  /*415d0*/  STL.64 [R1+0x17d8], R12 ;  /* 0x0017d80c01007387 */ /* 0x010fe80000100a00 */
[----:B---3--:R-:W-:Y:S04]  /*415e0*/  STL.64 [R1+0x1740], R22 ;  /* 0x0017401601007387 */ /* 0x008fe80000100a00 */
[----:B--2---:R0:W-:Y:S04]  /*415f0*/  STL.64 [R1+0x1738], R20 ;  /* 0x0017381401007387 */ /* 0x0041e80000100a00 */
[----:B------:R-:W-:Y:S04]  /*41600*/  LDS.128 R12, [R3+0x3000] ;  /* 0x00300000030c7984 */ /* 0x000fe80000000c00 */
        /* <DEDUP_REMOVED lines=8> */
[----:B------:R-:W-:Y:S04]  /*41690*/  STL.64 [R1+0x360], R4 ;  /* 0x0003600401007387 */ /* 0x000fe80000100a00 */
[----:B------:R-:W-:Y:S04]  /*416a0*/  STL [R1+0x368], R6 ;  /* 0x0003680601007387 */ /* 0x000fe80000100800 */
[----:B------:R-:W0:Y:S04]  /*416b0*/  LDS.128 R4, [R3+0x2000] ;  /* 0x0020000003047984 */ /* 0x000e280000000c00 */
[----:B------:R-:W-:Y:S04]  /*416c0*/  STL [R1+0x162c], R27 ;  /* 0x00162c1b01007387 */ /* 0x000fe80000100800 */
[----:B------:R-:W-:Y:S04]  /*416d0*/  STL [R1+0x1634], R10 ;  /* 0x0016340a01007387 */ /* 0x000fe80000100800 */
[----:B------:R-:W-:Y:S04]  /*416e0*/  STL [R1+0x1630], R11 ;  /* 0x0016300b01007387 */ /* 0x000fe80000100800 */
[----:B------:R-:W-:Y:S06]  /*416f0*/  BAR.SYNC.DEFER_BLOCKING 0x0 ;  /* 0x0000000000007b1d */ /* 0x000fec0000010000 */
[----:B0-----:R-:W-:Y:S04]  /*41700*/  STL.64 [R1+0x1648], R6 ;  /* 0x0016480601007387 */ /* 0x001fe80000100a00 */
[----:B------:R0:W-:Y:S04]  /*41710*/  STL.64 [R1+0x1640], R4 ;  /* 0x0016400401007387 */ /* 0x0001e80000100a00 */
[----:B0-----:R-:W4:Y:S04]  /*41720*/  LDL.LU R4, [R1+0x1110] ;  /* 0x0011100001047983 */ /* 0x001f280000300800 */
[----:B------:R-:W4:Y:S04]  /*41730*/  LDL.LU R5, [R1+0x1114] ;  /* 0x0011140001057983 */ /* 0x000f280000300800 */
[----:B------:R-:W4:Y:S04]  /*41740*/  LDL.LU R6, [R1+0x1118] ;  /* 0x0011180001067983 */ /* 0x000f280000300800 */
[----:B------:R-:W4:Y:S04]  /*41750*/  LDL.LU R7, [R1+0x111c] ;  /* 0x00111c0001077983 */ /* 0x000f280000300800 */
[----:B------:R-:W-:Y:S04]  /*41760*/  STL.64 [R1+0x540], R12 ;  /* 0x0005400c01007387 */ /* 0x000fe80000100a00 */
[----:B------:R0:W-:Y:S04]  /*41770*/  STL.64 [R1+0x548], R14 ;  /* 0x0005480e01007387 */ /* 0x0001e80000100a00 */
[----:B0-----:R-:W5:Y:S04]  /*41780*/  LDL.LU.64 R14, [R1+0x17e0] ;  /* 0x0017e000010e7983 */ /* 0x001f680000300a00 */
[----:B------:R-:W5:Y:S04]  /*41790*/  LDL.LU.64 R12, [R1+0x17d8] ;  /* 0x0017d800010c7983 */ /* 0x000f680000300a00 */
[----:B-----5:R0:W-:Y:S04]  /*417a0*/  STS.128 [R2], R12 ;  /* 0x0000000c02007388 */ /* 0x0201e80000000c00 */
[----:B0-----:R-:W5:Y:S04]  /*417b0*/  LDL.LU.64 R14, [R1+0x17d0] ;  /* 0x0017d000010e7983 */ /* 0x001f680000300a00 */
[----:B------:R-:W5:Y:S04]  /*417c0*/  LDL.LU.64 R12, [R1+0x17c8] ;  /* 0x0017c800010c7983 */ /* 0x000f680000300a00 */
[----:B-----5:R0:W-:Y:S04]  /*417d0*/  STS.128 [R2+0x80], R12 ;  /* 0x0000800c02007388 */ /* 0x0201e80000000c00 */
        /* <DEDUP_REMOVED lines=23> */
[----:B--2---:R-:W-:Y:S04]  /*41950*/  STS.128 [R2+0xa00], R20 ;  /* 0x000a001402007388 */ /* 0x004fe80000000c00 */
[----:B-----5:R0:W-:Y:S04]  /*41960*/  STS.128 [R2+0x880], R12 ;  /* 0x0008800c02007388 */ /* 0x0201e80000000c00 */
[----:B0-----:R-:W2:Y:S04]  /*41970*/  LDL.LU R12, [R1+0x1140] ;  /* 0x00114000010c7983 */ /* 0x001ea80000300800 */
[----:B------:R-:W2:Y:S04]  /*41980*/  LDL.LU R13, [R1+0x1144] ;  /* 0x00114400010d7983 */ /* 0x000ea80000300800 */
[----:B------:R-:W2:Y:S04]  /*41990*/  LDL.LU R14, [R1+0x1148] ;  /* 0x00114800010e7983 */ /* 0x000ea80000300800 */
[----:B------:R-:W2:Y:S04]  /*419a0*/  LDL.LU R15, [R1+0x114c] ;  /* 0x00114c00010f7983 */ /* 0x000ea80000300800 */
[----:B------:R-:W5:Y:S04]  /*419b0*/  LDL.LU.64 R22, [R1+0x1740] ;  /* 0x0017400001167983 */ /* 0x000f680000300a00 */
[----:B------:R-:W5:Y:S04]  /*419c0*/  LDL.LU.64 R20, [R1+0x1738] ;  /* 0x0017380001147983 */ /* 0x000f680000300a00 */
[----:B---3--:R0:W-:Y:S04]  /*419d0*/  STS.128 [R2+0xa80], R16 ;  /* 0x000a801002007388 */ /* 0x0081e80000000c00 */
[----:B0-----:R-:W3:Y:S04]  /*419e0*/  LDL.LU.64 R18, [R1+0x1730] ;  /* 0x0017300001127983 */ /* 0x001ee80000300a00 */
[----:B------:R-:W3:Y:S04]  /*419f0*/  LDL.LU.64 R16, [R1+0x1728] ;  /* 0x0017280001107983 */ /* 0x000ee80000300a00 */
[----:B-----5:R0:W-:Y:S04]  /*41a00*/  STS.128 [R2+0xc00], R20 ;  /* 0x000c001402007388 */ /* 0x0201e80000000c00 */
[----:B0-----:R-:W5:Y:S04]  /*41a10*/  LDL.LU.64 R22, [R1+0x1720] ;  /* 0x0017200001167983 */ /* 0x001f680000300a00 */
[----:B------:R-:W5:Y:S04]  /*41a20*/  LDL.LU.64 R20, [R1+0x1718] ;  /* 0x0017180001147983 */ /* 0x000f680000300a00 */
[----:B----4-:R-:W-:Y:S04]  /*41a30*/  STS.128 [R2+0xc80], R4 ;  /* 0x000c800402007388 */ /* 0x010fe80000000c00 */
[----:B---3--:R-:W-:Y:S04]  /*41a40*/  STS.128 [R2+0xe80], R16 ;  /* 0x000e801002007388 */ /* 0x008fe80000000c00 */
[----:B-----5:R-:W-:Y:S04]  /*41a50*/  STS.128 [R2+0xe00], R20 ;  /* 0x000e001402007388 */ /* 0x020fe80000000c00 */
[----:B------:R-:W-:Y:S06]  /*41a60*/  BAR.SYNC.DEFER_BLOCKING 0x0 ;  /* 0x0000000000007b1d */ /* 0x000fec0000010000 */
[----:B------:R-:W0:Y:S04]  /*41a70*/  LDS.128 R16, [R0] ;  /* 0x0000000000107984 */ /* 0x000e280000000c00 */
[----:B------:R-:W1:Y:S04]  /*41a80*/  LDS.128 R4, [R0+0x1000] ;  /* 0x0010000000047984 */ /* 0x000e680000000c00 */
[----:B------:R-:W3:Y:S04]  /*41a90*/  LDS.128 R20, [R0+0x2000] ;  /* 0x0020000000147984 */ /* 0x000ee80000000c00 */
[----:B0-----:R-:W-:Y:S04]  /*41aa0*/  STL.64 [R1+0x5f0], R16 ;  /* 0x0005f01001007387 */ /* 0x001fe80000100a00 */
[----:B------:R-:W-:Y:S04]  /*41ab0*/  STL.64 [R1+0x5f8], R18 ;  /* 0x0005f81201007387 */ /* 0x000fe80000100a00 */
[----:B-1----:R-:W-:Y:S04]  /*41ac0*/  STL.64 [R1+0x630], R4 ;  /* 0x0006300401007387 */ /* 0x002fe80000100a00 */
[----:B------:R-:W-:Y:S04]  /*41ad0*/  STL.64 [R1+0x638], R6 ;  /* 0x0006380601007387 */ /* 0x000fe80000100a00 */
[----:B---3--:R-:W-:Y:S04]  /*41ae0*/  STL.64 [R1+0x670], R20 ;  /* 0x0006701401007387 */ /* 0x008fe80000100a00 */
[----:B------:R-:W-:Y:S04]  /*41af0*/  STL.64 [R1+0x678], R22 ;  /* 0x0006781601007387 */ /* 0x000fe80000100a00 */
[----:B------:R-:W3:Y:S04]  /*41b00*/  LDL R27, [R1+0xc0] ;  /* 0x0000c000011b7983 */ /* 0x000ee80000100800 */
[----:B------:R-:W0:Y:S04]  /*41b10*/  LDS.128 R16, [R0+0x3000] ;  /* 0x0030000000107984 */ /* 0x000e280000000c00 */
[----:B------:R-:W1:Y:S04]  /*41b20*/  LDS.128 R4, [R28] ;  /* 0x000000001c047984 */ /* 0x000e680000000c00 */
[----:B------:R-:W4:Y:S04]  /*41b30*/  LDS.128 R20, [R28+0x1000] ;  /* 0x001000001c147984 */ /* 0x000f280000000c00 */
[----:B0-----:R-:W-:Y:S04]  /*41b40*/  STL.64 [R1+0x6e0], R16 ;  /* 0x0006e01001007387 */ /* 0x001fe80000100a00 */
[----:B------:R-:W-:Y:S04]  /*41b50*/  STL.64 [R1+0x6e8], R18 ;  /* 0x0006e81201007387 */ /* 0x000fe80000100a00 */
[----:B------:R-:W0:Y:S04]  /*41b60*/  LDS.128 R16, [R28+0x2000] ;  /* 0x002000001c107984 */ /* 0x000e280000000c00 */
[----:B---3--:R-:W-:Y:S04]  /*41b70*/  STL [R1+0x16b0], R27 ;  /* 0x0016b01b01007387 */ /* 0x008fe80000100800 */
[----:B-1----:R-:W-:Y:S04]  /*41b80*/  STL.64 [R1+0x600], R4 ;  /* 0x0006000401007387 */ /* 0x002fe80000100a00 */
[----:B------:R-:W-:Y:S04]  /*41b90*/  STL.64 [R1+0x608], R6 ;  /* 0x0006080601007387 */ /* 0x000fe80000100a00 */
[----:B------:R-:W-:Y:S04]  /*41ba0*/  STL.64 [R1+0x16a8], R24 ;  /* 0x0016a81801007387 */ /* 0x000fe80000100a00 */
[----:B------:R-:W1:Y:S04]  /*41bb0*/  LDS.128 R4, [R28+0x3000] ;  /* 0x003000001c047984 */ /* 0x000e680000000c00 */
[----:B----4-:R-:W-:Y:S04]  /*41bc0*/  STL.64 [R1+0x640], R20 ;  /* 0x0006401401007387 */ /* 0x010fe80000100a00 */
[----:B------:R-:W-:Y:S04]  /*41bd0*/  STL.64 [R1+0x648], R22 ;  /* 0x0006481601007387 */ /* 0x000fe80000100a00 */
[----:B------:R-:W3:Y:S04]  /*41be0*/  LDS.128 R20, [R29] ;  /* 0x000000001d147984 */ /* 0x000ee80000000c00 */
[----:B0-----:R-:W-:Y:S04]  /*41bf0*/  STL.64 [R1+0x690], R16 ;  /* 0x0006901001007387 */ /* 0x001fe80000100a00 */
[----:B------:R-:W-:Y:S04]  /*41c00*/  STL.64 [R1+0x698], R18 ;  /* 0x0006981201007387 */ /* 0x000fe80000100a00 */
[----:B------:R-:W0:Y:S04]  /*41c10*/  LDS.128 R16, [R29+0x1000] ;  /* 0x001000001d107984 */ /* 0x000e280000000c00 */
[----:B-1----:R-:W-:Y:S04]  /*41c20*/  STL.64 [R1+0x6d0], R4 ;  /* 0x0006d00401007387 */ /* 0x002fe80000100a00 */
[----:B------:R-:W-:Y:S04]  /*41c30*/  STL.64 [R1+0x6d8], R6 ;  /* 0x0006d80601007387 */ /* 0x000fe80000100a00 */
[----:B------:R-:W1:Y:S04]  /*41c40*/  LDS.128 R4, [R29+0x2000] ;  /* 0x002000001d047984 */ /* 0x000e680000000c00 */
[----:B---3--:R-:W-:Y:S04]  /*41c50*/  STL.64 [R1+0x610], R20 ;  /* 0x0006101401007387 */ /* 0x008fe80000100a00 */
[----:B------:R-:W-:Y:S04]  /*41c60*/  STL.64 [R1+0x618], R22 ;  /* 0x0006181601007387 */ /* 0x000fe80000100a00 */
[----:B------:R-:W3:Y:S04]  /*41c70*/  LDS.128 R20, [R29+0x3000] ;  /* 0x003000001d147984 */ /* 0x000ee80000000c00 */
[----:B0-----:R-:W-:Y:S04]  /*41c80*/  STL.64 [R1+0x650], R16 ;  /* 0x0006501001007387 */ /* 0x001fe80000100a00 */
[----:B------:R-:W-:Y:S04]  /*41c90*/  STL.64 [R1+0x658], R18 ;  /* 0x0006581201007387 */ /* 0x000fe80000100a00 */
[----:B------:R-:W0:Y:S04]  /*41ca0*/  LDS.128 R16, [R3] ;  /* 0x0000000003107984 */ /* 0x000e280000000c00 */
[----:B-1----:R-:W-:Y:S04]  /*41cb0*/  STL.64 [R1+0x6a0], R4 ;  /* 0x0006a00401007387 */ /* 0x002fe80000100a00 */
[----:B------:R-:W-:Y:S04]  /*41cc0*/  STL.64 [R1+0x6a8], R6 ;  /* 0x0006a80601007387 */ /* 0x000fe80000100a00 */
[----:B------:R-:W1:Y:S04]  /*41cd0*/  LDS.128 R4, [R3+0x1000] ;  /* 0x0010000003047984 */ /* 0x000e680000000c00 */
[----:B---3--:R-:W-:Y:S04]  /*41ce0*/  STL.64 [R1+0x6c0], R20 ;  /* 0x0006c01401007387 */ /* 0x008fe80000100a00 */
[----:B------:R-:W-:Y:S04]  /*41cf0*/  STL.64 [R1+0x6c8], R22 ;  /* 0x0006c81601007387 */ /* 0x000fe80000100a00 */
[----:B------:R-:W3:Y:S04]  /*41d00*/  LDL R11, [R1+0xc4] ;  /* 0x0000c400010b7983 */ /* 0x000ee80000100800 */
[----:B0-----:R-:W-:Y:S04]  /*41d10*/  STL.64 [R1+0x620], R16 ;  /* 0x0006201001007387 */ /* 0x001fe80000100a00 */
[----:B------:R-:W-:Y:S04]  /*41d20*/  STL.64 [R1+0x628], R18 ;  /* 0x0006281201007387 */ /* 0x000fe80000100a00 */
[----:B---3--:R-:W-:Y:S04]  /*41d30*/  STL [R1+0x1680], R11 ;  /* 0x0016800b01007387 */ /* 0x008fe80000100800 */
[----:B-1----:R-:W-:Y:S04]  /*41d40*/  STL.64 [R1+0x660], R4 ;  /* 0x0006600401007387 */ /* 0x002fe80000100a00 */
[----:B------:R-:W-:Y:S04]  /*41d50*/  STL.64 [R1+0x668], R6 ;  /* 0x0006680601007387 */ /* 0x000fe80000100a00 */
[----:B------:R-:W-:Y:S04]  /*41d60*/  STL.64 [R1+0x1678], R8 ;  /* 0x0016780801007387 */ /* 0x000fe80000100a00 */
[----:B------:R-:W0:Y:S04]  /*41d70*/  LDS.128 R8, [R3+0x2000] ;  /* 0x0020000003087984 */ /* 0x000e280000000c00 */
[----:B------:R-:W1:Y:S04]  /*41d80*/  LDS.128 R4, [R3+0x3000] ;  /* 0x0030000003047984 */ /* 0x000e680000000c00 */
[----:B------:R-:W-:Y:S06]  /*41d90*/  BAR.SYNC.DEFER_BLOCKING 0x0 ;  /* 0x0000000000007b1d */ /* 0x000fec0000010000 */
[----:B--2---:R2:W-:Y:S04]  /*41da0*/  STS.128 [R2], R12 ;  /* 0x0000000c02007388 */ /* 0x0045e80000000c00 */
[----:B0-----:R0:W-:Y:S04]  /*41db0*/  STL.64 [R1+0x6b0], R8 ;  /* 0x0006b00801007387 */ /* 0x0011e80000100a00 */
[----:B------:R3:W-:Y:S04]  /*41dc0*/  STL.64 [R1+0x6b8], R10 ;  /* 0x0006b80a01007387 */ /* 0x0007e80000100a00 */
[----:B-1----:R-:W-:Y:S04]  /*41dd0*/  STL.64 [R1+0x680], R4 ;  /* 0x0006800401007387 */ /* 0x002fe80000100a00 */
[----:B------:R-:W-:Y:S04]  /*41de0*/  STL.64 [R1+0x688], R6 ;  /* 0x0006880601007387 */ /* 0x000fe80000100a00 */
[----:B--2---:R-:W2:Y:S04]  /*41df0*/  LDL.LU R12, [R1+0x11f0] ;  /* 0x0011f000010c7983 */ /* 0x004ea80000300800 */
[----:B------:R-:W2:Y:S04]  /*41e00*/  LDL.LU R13, [R1+0x11f4] ;  /* 0x0011f400010d7983 */ /* 0x000ea80000300800 */
[----:B------:R-:W4:Y:S04]  /*41e10*/  LDL.LU R14, [R1+0x11f8] ;  /* 0x0011f800010e7983 */ /* 0x000f280000300800 */
[----:B------:R-:W4:Y:S04]  /*41e20*/  LDL.LU R15, [R1+0x11fc] ;  /* 0x0011fc00010f7983 */ /* 0x000f280000300800 */
[----:B----4-:R-:W-:Y:S04]  /*41e30*/  STL.64 [R1+0x1690], R14 ;  /* 0x0016900e01007387 */ /* 0x010fe80000100a00 */
[----:B--2---:R-:W-:Y:S04]  /*41e40*/  STL.64 [R1+0x1688], R12 ;  /* 0x0016880c01007387 */ /* 0x004fe80000100a00 */
[----:B0-----:R-:W2:Y:S04]  /*41e50*/  LDL.LU R8, [R1+0x11e0] ;  /* 0x0011e00001087983 */ /* 0x001ea80000300800 */
[----:B------:R-:W2:Y:S04]  /*41e60*/  LDL.LU R9, [R1+0x11e4] ;  /* 0x0011e40001097983 */ /* 0x000ea80000300800 */
[----:B---3--:R-:W3:Y:S04]  /*41e70*/  LDL.LU R10, [R1+0x11e8] ;  /* 0x0011e800010a7983 */ /* 0x008ee80000300800 */
        /* <DEDUP_REMOVED lines=9> */
[----:B------:R-:W2:Y:S04]  /*41f10*/  LDL.LU R24, [R1+0x11b0] ;  /* 0x0011b00001187983 */ /* 0x000ea80000300800 */
        /* <DEDUP_REMOVED lines=21> */
[----:B------:R-:W4:Y:S04]  /*42070*/  LDL.LU R20, [R1+0x1150] ;  /* 0x0011500001147983 */ /* 0x000f280000300800 */
[----:B------:R-:W4:Y:S04]  /*42080*/  LDL.LU R21, [R1+0x1154] ;  /* 0x0011540001157983 */ /* 0x000f280000300800 */
[----:B------:R-:W4:Y:S04]  /*42090*/  LDL.LU R22, [R1+0x1158] ;  /* 0x0011580001167983 */ /* 0x000f280000300800 */
[----:B------:R-:W4:Y:S04]  /*420a0*/  LDL.LU R23, [R1+0x115c] ;  /* 0x00115c0001177983 */ /* 0x000f280000300800 */
[----:B---3--:R-:W-:Y:S04]  /*420b0*/  STL.64 [R1+0x1700], R26 ;  /* 0x0017001a01007387 */ /* 0x008fe80000100a00 */
[----:B--2---:R0:W-:Y:S04]  /*420c0*/  STL.64 [R1+0x16f8], R24 ;  /* 0x0016f81801007387 */ /* 0x0041e80000100a00 */
        /* <DEDUP_REMOVED lines=20> */
[----:B--2---:R-:W-:Y:S04]  /*42210*/  STL.64 [R1+0x1658], R6 ;  /* 0x0016580601007387 */ /* 0x004fe80000100a00 */
[----:B------:R0:W-:Y:S04]  /*42220*/  STL.64 [R1+0x1650], R4 ;  /* 0x0016500401007387 */ /* 0x0001e80000100a00 */
[----:B0-----:R-:W2:Y:S04]  /*42230*/  LDL.LU R4, [R1+0x1220] ;  /* 0x0012200001047983 */ /* 0x001ea80000300800 */
[----:B------:R-:W2:Y:S04]  /*42240*/  LDL.LU R5, [R1+0x1224] ;  /* 0x0012240001057983 */ /* 0x000ea80000300800 */
[----:B------:R-:W2:Y:S04]  /*42250*/  LDL.LU R6, [R1+0x1228] ;  /* 0x0012280001067983 */ /* 0x000ea80000300800 */
[----:B------:R-:W2:Y:S04]  /*42260*/  LDL.LU R7, [R1+0x122c] ;  /* 0x00122c0001077983 */ /* 0x000ea80000300800 */
[----:B----4-:R-:W-:Y:S04]  /*42270*/  STS.128 [R2+0x80], R20 ;  /* 0x0000801402007388 */ /* 0x010fe80000000c00 */
[----:B------:R-:W-:Y:S04]  /*42280*/  STS.128 [R2+0x200], R24 ;  /* 0x0002001802007388 */ /* 0x000fe80000000c00 */
[----:B--2---:R-:W-:Y:S04]  /*42290*/  STL.64 [R1+0x1668], R6 ;  /* 0x0016680601007387 */ /* 0x004fe80000100a00 */
[----:B------:R0:W-:Y:S04]  /*422a0*/  STL.64 [R1+0x1660], R4 ;  /* 0x0016600401007387 */ /* 0x0001e80000100a00 */
[----:B0-----:R-:W2:Y:S04]  /*422b0*/  LDL.LU R4, [R1+0x1210] ;  /* 0x0012100001047983 */ /* 0x001ea80000300800 */
[----:B------:R-:W2:Y:S04]  /*422c0*/  LDL.LU R5, [R1+0x1214] ;  /* 0x0012140001057983 */ /* 0x000ea80000300800 */
[----:B------:R-:W2:Y:S04]  /*422d0*/  LDL.LU R6, [R1+0x1218] ;  /* 0x0012180001067983 */ /* 0x000ea80000300800 */
[----:B------:R-:W2:Y:S04]  /*422e0*/  LDL.LU R7, [R1+0x121c] ;  /* 0x00121c0001077983 */ /* 0x000ea80000300800 */
[----:B------:R-:W4:Y:S04]  /*422f0*/  LDL.LU R22, [R1+0x1710] ;  /* 0x0017100001167983 */ /* 0x000f280000300800 */
[----:B------:R-:W2:Y:S04]  /*42300*/  LDL.LU.64 R20, [R1+0x1708] ;  /* 0x0017080001147983 */ /* 0x000ea80000300a00 */
[----:B------:R-:W2:Y:S04]  /*42310*/  LDL.LU R23, [R1+0x40] ;  /* 0x0000400001177983 */ /* 0x000ea80000300800 */
[----:B------:R-:W2:Y:S04]  /*42320*/  LDL.LU.64 R26, [R1+0x1700] ;  /* 0x00170000011a7983 */ /* 0x000ea80000300a00 */
[----:B------:R-:W2:Y:S04]  /*42330*/  LDL.LU.64 R24, [R1+0x16f8] ;  /* 0x0016f80001187983 */ /* 0x000ea80000300a00 */
[----:B--2---:R0:W-:Y:S04]  /*42340*/  STS.128 [R2+0x280], R24 ;  /* 0x0002801802007388 */ /* 0x0041e80000000c00 */
[----:B0-----:R-:W2:Y:S04]  /*42350*/  LDL.LU.64 R26, [R1+0x16f0] ;  /* 0x0016f000011a7983 */ /* 0x001ea80000300a00 */
[----:B------:R-:W2:Y:S04]  /*42360*/  LDL.LU.64 R24, [R1+0x16e8] ;  /* 0x0016e80001187983 */ /* 0x000ea80000300a00 */
[----:B--2---:R0:W-:Y:S04]  /*42370*/  STS.128 [R2+0x400], R24 ;  /* 0x0004001802007388 */ /* 0x0041e80000000c00 */
[----:B0-----:R-:W2:Y:S04]  /*42380*/  LDL.LU.64 R26, [R1+0x16e0] ;  /* 0x0016e000011a7983 */ /* 0x001ea80000300a00 */
[----:B------:R-:W2:Y:S04]  /*42390*/  LDL.LU.64 R24, [R1+0x16d8] ;  /* 0x0016d80001187983 */ /* 0x000ea80000300a00 */
[----:B---3--:R-:W-:Y:S04]  /*423a0*/  STS.128 [R2+0x600], R8 ;  /* 0x0006000802007388 */ /* 0x008fe80000000c00 */
[----:B--2---:R0:W-:Y:S04]  /*423b0*/  STS.128 [R2+0x480], R24 ;  /* 0x0004801802007388 */ /* 0x0041e80000000c00 */
[----:B0-----:R-:W2:Y:S04]  /*423c0*/  LDL.LU.64 R26, [R1+0x16d0] ;  /* 0x0016d000011a7983 */ /* 0x001ea80000300a00 */
[----:B------:R-:W2:Y:S04]  /*423d0*/  LDL.LU.64 R24, [R1+0x16c8] ;  /* 0x0016c80001187983 */ /* 0x000ea80000300a00 */
[----:B------:R-:W3:Y:S04]  /*423e0*/  LDL.LU.64 R10, [R1+0x16c0] ;  /* 0x0016c000010a7983 */ /* 0x000ee80000300a00 */
[----:B------:R-:W3:Y:S04]  /*423f0*/  LDL.LU.64 R8, [R1+0x16b8] ;  /* 0x0016b80001087983 */ /* 0x000ee80000300a00 */
[----:B-----5:R-:W-:Y:S04]  /*42400*/  STS.128 [R2+0x880], R12 ;  /* 0x0008800c02007388 */ /* 0x020fe80000000c00 */
[----:B--2---:R0:W-:Y:S04]  /*42410*/  STS.128 [R2+0x680], R24 ;  /* 0x0006801802007388 */ /* 0x0041e80000000c00 */
[----:B---3--:R1:W-:Y:S04]  /*42420*/  STS.128 [R2+0x800], R8 ;  /* 0x0008000802007388 */ /* 0x0083e80000000c00 */
[----:B0-----:R-:W2:Y:S04]  /*42430*/  LDL.LU R27, [R1+0x16b0] ;  /* 0x0016b000011b7983 */ /* 0x001ea80000300800 */
[----:B------:R-:W3:Y:S04]  /*42440*/  LDL.LU.64 R24, [R1+0x16a8] ;  /* 0x0016a80001187983 */ /* 0x000ee80000300a00 */
[----:B------:R-:W5:Y:S04]  /*42450*/  LDL R26, [R1+0xc8] ;  /* 0x0000c800011a7983 */ /* 0x000f680000100800 */
[----:B-1----:R-:W2:Y:S04]  /*42460*/  LDL.LU.64 R10, [R1+0x16a0] ;  /* 0x0016a000010a7983 */ /* 0x002ea80000300a00 */
[----:B------:R-:W2:Y:S04]  /*42470*/  LDL.LU.64 R8, [R1+0x1698] ;  /* 0x0016980001087983 */ /* 0x000ea80000300a00 */
[----:B------:R-:W3:Y:S04]  /*42480*/  LDL.LU.64 R14, [R1+0x1690] ;  /* 0x00169000010e7983 */ /* 0x000ee80000300a00 */
[----:B------:R-:W3:Y:S04]  /*42490*/  LDL.LU.64 R12, [R1+0x1688] ;  /* 0x00168800010c7983 */ /* 0x000ee80000300a00 */
[----:B------:R-:W-:Y:S04]  /*424a0*/  STS.128 [R2+0xc80], R4 ;  /* 0x000c800402007388 */ /* 0x000fe80000000c00 */
[----:B--2---:R0:W-:Y:S04]  /*424b0*/  STS.128 [R2+0xa00], R8 ;  /* 0x000a000802007388 */ /* 0x0041e80000000c00 */
[----:B---3--:R1:W-:Y:S04]  /*424c0*/  STS.128 [R2+0xa80], R12 ;  /* 0x000a800c02007388 */ /* 0x0083e80000000c00 */
[----:B0-----:R-:W2:Y:S04]  /*424d0*/  LDL.LU R11, [R1+0x1680] ;  /* 0x00168000010b7983 */ /* 0x001ea80000300800 */
[----:B------:R-:W3:Y:S04]  /*424e0*/  LDL.LU.64 R8, [R1+0x1678] ;  /* 0x0016780001087983 */ /* 0x000ee80000300a00 */
[----:B-1----:R-:W2:Y:S04]  /*424f0*/  LDL.LU R15, [R1+0x1670] ;  /* 0x00167000010f7983 */ /* 0x002ea80000300800 */
[----:B------:R-:W2:Y:S04]  /*42500*/  LDL.LU.64 R6, [R1+0x1668] ;  /* 0x0016680001067983 */ /* 0x000ea80000300a00 */
[----:B------:R-:W2:Y:S04]  /*42510*/  LDL.LU.64 R4, [R1+0x1660] ;  /* 0x0016600001047983 */ /* 0x000ea80000300a00 */
[----:B------:R-:W3:Y:S04]  /*42520*/  LDL.LU R10, [R1+0x70] ;  /* 0x00007000010a7983 */ /* 0x000ee80000300800 */
[----:B--2---:R0:W-:Y:S04]  /*42530*/  STS.128 [R2+0xe00], R4 ;  /* 0x000e000402007388 */ /* 0x0041e80000000c00 */
[----:B0-----:R-:W2:Y:S04]  /*42540*/  LDL.LU.64 R6, [R1+0x1658] ;  /* 0x0016580001067983 */ /* 0x001ea80000300a00 */
[----:B------:R-:W2:Y:S04]  /*42550*/  LDL.LU.64 R4, [R1+0x1650] ;  /* 0x0016500001047983 */ /* 0x000ea80000300a00 */
[----:B------:R0:W-:Y:S01]  /*42560*/  STS.128 [R2+0xc00], R16 ;  /* 0x000c001002007388 */ /* 0x0001e20000000c00 */
[C---:B------:R-:W-:Y:S01]  /*42570*/  IMAD R3, R11.reuse, c[0x0][0x194], RZ ;  /* 0x000065000b037a24 */ /* 0x040fe200078e02ff */
[----:B------:R-:W-:Y:S01]  /*42580*/  ISETP.GE.AND P1, PT, R11, c[0x0][0x178], PT ;  /* 0x00005e000b007a0c */ /* 0x000fe20003f26270 */
[----:B------:R-:W-:-:S03]  /*42590*/  IMAD.MOV.U32 R14, RZ, RZ, c[0x0][0x194] ;  /* 0x00006500ff0e7624 */ /* 0x000fc600078e00ff */
[----:B------:R-:W-:Y:S01]  /*425a0*/  ISETP.LT.AND P1, PT, R27, c[0x0][0x17c], !P1 ;  /* 0x00005f001b007a0c */ /* 0x000fe20004f21270 */
[----:B------:R-:W-:Y:S01]  /*425b0*/  IMAD R14, R14, 0x100, R3 ;  /* 0x000001000e0e7824 */ /* 0x000fe200078e0203 */
[----:B0-----:R-:W-:-:S04]  /*425c0*/  LEA R16, P3, R3, c[0x0][0x170], 0x1 ;  /* 0x00005c0003107a11 */ /* 0x001fc800078608ff */
[----:B------:R-:W-:Y:S01]  /*425d0*/  LEA.HI.X.SX32 R17, R3, c[0x0][0x174], 0x1, P3 ;  /* 0x00005d0003117a11 */ /* 0x000fe200018f0eff */
[----:B------:R-:W-:-:S04]  /*425e0*/  IMAD R3, R27, c[0x0][0x198], RZ ;  /* 0x000066001b037a24 */ /* 0x000fc800078e02ff */
[----:B------:R-:W-:Y:S01]  /*425f0*/  IMAD.WIDE R12, R3, 0x2, R16 ;  /* 0x00000002030c7825 */ /* 0x000fe200078e0210 */
[----:B------:R-:W-:Y:S01]  /*42600*/  PRMT R15, R23, 0x7632, R15 ;  /* 0x00007632170f7816 */ /* 0x000fe2000000000f */
[----:B--2---:R0:W-:Y:S04]  /*42610*/  STS.128 [R2+0xe80], R4 ;  /* 0x000e800402007388 */ /* 0x0041e80000000c00 */
[----:B------:R-:W-:Y:S06]  /*42620*/  BAR.SYNC.DEFER_BLOCKING 0x0 ;  /* 0x0000000000007b1d */ /* 0x000fec0000010000 */
[----:B0-----:R-:W2:Y:S04]  /*42630*/  LDL.LU.64 R6, [R1+0x1648] ;  /* 0x0016480001067983 */ /* 0x001ea80000300a00 */
[----:B------:R-:W2:Y:S04]  /*42640*/  LDL.LU.64 R4, [R1+0x1640] ;  /* 0x0016400001047983 */ /* 0x000ea80000300a00 */
[----:B------:R0:W-:Y:S04]  /*42650*/  @P1 STG.E.U16 [R12.64], R23 ;  /* 0x000000170c001986 */ /* 0x0001e8000c101504 */
[----:B0-----:R-:W2:Y:S01]  /*42660*/  LDL.LU R23, [R1+0x163c] ;  /* 0x00163c0001177983 */ /* 0x001ea20000300800 */
[----:B------:R-:W-:-:S02]  /*42670*/  ISETP.GE.AND P2, PT, R27, c[0x0][0x17c], PT ;  /* 0x00005f001b007a0c */ /* 0x000fc40003f46270 */
[----:B------:R-:W-:Y:S02]  /*42680*/  LEA R18, P3, R14, c[0x0][0x170], 0x1 ;  /* 0x00005c000e127a11 */ /* 0x000fe400078608ff */
[----:B-----5:R-:W-:Y:S02]  /*42690*/  ISETP.LT.AND P2, PT, R26, c[0x0][0x178], !P2 ;  /* 0x00005e001a007a0c */ /* 0x020fe40005741270 */
[----:B------:R-:W-:Y:S02]  /*426a0*/  LEA.HI.X.SX32 R19, R14, c[0x0][0x174], 0x1, P3 ;  /* 0x00005d000e137a11 */ /* 0x000fe400018f0eff */
[----:B------:R-:W-:Y:S02]  /*426b0*/  ISETP.LT.AND P1, PT, R11, c[0x0][0x178], !P5 ;  /* 0x00005e000b007a0c */ /* 0x000fe40006f21270 */
[----:B------:R-:W-:Y:S01]  /*426c0*/  ISETP.LT.AND P5, PT, R26, c[0x0][0x178], !P5 ;  /* 0x00005e001a007a0c */ /* 0x000fe20006fa1270 */
[C---:B------:R-:W-:Y:S01]  /*426d0*/  IMAD.WIDE R12, R3.reuse, 0x2, R18 ;  /* 0x00000002030c7825 */ /* 0x040fe200078e0212 */
[----:B------:R-:W-:-:S02]  /*426e0*/  IADD3 R14, R3, c[0x0][0x198], RZ ;  /* 0x00006600030e7a10 */ /* 0x000fc40007ffe0ff */
[----:B------:R-:W-:-:S03]  /*426f0*/  IADD3 R2, R27, 0x5, RZ ;  /* 0x000000051b027810 */ /* 0x000fc60007ffe0ff */
[----:B------:R0:W-:Y:S01]  /*42700*/  @P2 STG.E.U16 [R12.64], R21 ;  /* 0x000000150c002986 */ /* 0x0001e2000c101504 */
[----:B------:R-:W-:Y:S02]  /*42710*/  ISETP.LT.AND P2, PT, R11, c[0x0][0x178], !P4 ;  /* 0x00005e000b007a0c */ /* 0x000fe40006741270 */
[----:B------:R-:W-:Y:S01]  /*42720*/  ISETP.GE.AND P3, PT, R2, c[0x0][0x17c], PT ;  /* 0x00005f0002007a0c */ /* 0x000fe20003f66270 */
[----:B------:R-:W-:Y:S01]  /*42730*/  IMAD.WIDE R2, R14, 0x2, R18 ;  /* 0x000000020e027825 */ /* 0x000fe200078e0212 */
[----:B------:R-:W-:Y:S02]  /*42740*/  ISETP.LT.AND P4, PT, R26, c[0x0][0x178], !P4 ;  /* 0x00005e001a007a0c */ /* 0x000fe40006781270 */
[----:B------:R-:W-:Y:S01]  /*42750*/  PRMT R20, R21, 0x7632, R20 ;  /* 0x0000763215147816 */ /* 0x000fe20000000014 */
[C---:B0-----:R-:W-:Y:S01]  /*42760*/  IMAD.WIDE R12, R14.reuse, 0x2, R16 ;  /* 0x000000020e0c7825 */ /* 0x041fe200078e0210 */
[----:B------:R-:W-:-:S04]  /*42770*/  IADD3 R14, R14, c[0x0][0x198], RZ ;  /* 0x000066000e0e7a10 */ /* 0x000fc80007ffe0ff */
[----:B------:R0:W-:Y:S04]  /*42780*/  @P1 STG.E.U16 [R12.64], R15 ;  /* 0x0000000f0c001986 */ /* 0x0001e8000c101504 */
[----:B------:R1:W-:Y:S01]  /*42790*/  @P5 STG.E.U16 [R2.64], R20 ;  /* 0x0000001402005986 */ /* 0x0003e2000c101504 */
[----:B------:R-:W-:Y:S02]  /*427a0*/  ISETP.LT.AND P5, PT, R11, c[0x0][0x178], !P0 ;  /* 0x00005e000b007a0c */ /* 0x000fe400047a1270 */
[----:B------:R-:W-:Y:S01]  /*427b0*/  IADD3 R21, R27, 0x6, RZ ;  /* 0x000000061b157810 */ /* 0x000fe20007ffe0ff */
[----:B0-----:R-:W-:-:S04]  /*427c0*/  IMAD.WIDE R12, R14, 0x2, R18 ;  /* 0x000000020e0c7825 */ /* 0x001fc800078e0212 */
[C---:B-1----:R-:W-:Y:S01]  /*427d0*/  IMAD.WIDE R2, R14.reuse, 0x2, R16 ;  /* 0x000000020e027825 */ /* 0x042fe200078e0210 */
[----:B------:R-:W-:Y:S02]  /*427e0*/  IADD3 R14, R14, c[0x0][0x198], RZ ;  /* 0x000066000e0e7a10 */ /* 0x000fe40007ffe0ff */
[----:B------:R-:W-:Y:S02]  /*427f0*/  IADD3 R15, R27, 0x7, RZ ;  /* 0x000000071b0f7810 */ /* 0x000fe40007ffe0ff */
[----:B------:R-:W-:Y:S01]  /*42800*/  ISETP.LT.AND P0, PT, R26, c[0x0][0x178], !P0 ;  /* 0x00005e001a007a0c */ /* 0x000fe20004701270 */
[----:B---3--:R0:W-:Y:S01]  /*42810*/  @P2 STG.E.U16 [R2.64], R10 ;  /* 0x0000000a02002986 */ /* 0x0081e2000c101504 */
[----:B------:R-:W-:-:S03]  /*42820*/  ISETP.GE.AND P1, PT, R21, c[0x0][0x17c], PT ;  /* 0x00005f0015007a0c */ /* 0x000fc60003f26270 */
[----:B------:R1:W-:Y:S01]  /*42830*/  @P4 STG.E.U16 [R12.64], R24 ;  /* 0x000000180c004986 */ /* 0x0003e2000c101504 */
[----:B------:R-:W-:Y:S02]  /*42840*/  ISETP.LT.AND P4, PT, R11, c[0x0][0x178], !P6 ;  /* 0x00005e000b007a0c */ /* 0x000fe40007781270 */
[----:B------:R-:W-:Y:S02]  /*42850*/  ISETP.GE.AND P2, PT, R15, c[0x0][0x17c], PT ;  /* 0x00005f000f007a0c */ /* 0x000fe40003f46270 */
[----:B------:R-:W-:Y:S02]  /*42860*/  PRMT R21, R10, 0x7632, R21 ;  /* 0x000076320a157816 */ /* 0x000fe40000000015 */
[C---:B------:R-:W-:Y:S01]  /*42870*/  IADD3 R15, R14.reuse, c[0x0][0x198], RZ ;  /* 0x000066000e0f7a10 */ /* 0x040fe20007ffe0ff */
[----:B0-----:R-:W-:Y:S01]  /*42880*/  IMAD.WIDE R2, R14, 0x2, R16 ;  /* 0x000000020e027825 */ /* 0x001fe200078e0210 */
[----:B------:R-:W-:Y:S02]  /*42890*/  PRMT R20, R24, 0x7632, R20 ;  /* 0x0000763218147816 */ /* 0x000fe40000000014 */
[----:B------:R-:W-:Y:S01]  /*428a0*/  ISETP.LT.AND P6, PT, R26, c[0x0][0x178], !P6 ;  /* 0x00005e001a007a0c */ /* 0x000fe200077c1270 */
[----:B-1----:R-:W-:Y:S01]  /*428b0*/  IMAD.WIDE R12, R14, 0x2, R18 ;  /* 0x000000020e0c7825 */ /* 0x002fe200078e0212 */
[----:B------:R0:W-:Y:S01]  /*428c0*/  @P5 STG.E.U16 [R2.64], R21 ;  /* 0x0000001502005986 */ /* 0x0001e2000c101504 */
[----:B------:R-:W-:-:S03]  /*428d0*/  IADD3 R14, R27, 0x8, RZ ;  /* 0x000000081b0e7810 */ /* 0x000fc60007ffe0ff */
[----:B------:R1:W-:Y:S01]  /*428e0*/  @P0 STG.E.U16 [R12.64], R20 ;  /* 0x000000140c000986 */ /* 0x0003e2000c101504 */
[----:B------:R-:W-:-:S03]  /*428f0*/  ISETP.LT.AND P0, PT, R11, c[0x0][0x178], !P3 ;  /* 0x00005e000b007a0c */ /* 0x000fc60005f01270 */
[----:B------:R-:W3:Y:S01]  /*42900*/  LDL.LU R24, [R1+0x1638] ;  /* 0x0016380001187983 */ /* 0x000ee20000300800 */
[C-C-:B0-----:R-:W-:Y:S01]  /*42910*/  IMAD.WIDE R2, R15.reuse, 0x2, R16.reuse ;  /* 0x000000020f027825 */ /* 0x141fe200078e0210 */
[----:B------:R-:W-:Y:S02]  /*42920*/  ISETP.GE.AND P5, PT, R14, c[0x0][0x17c], PT ;  /* 0x00005f000e007a0c */ /* 0x000fe40003fa6270 */
[----:B------:R-:W5:Y:S01]  /*42930*/  LDL.LU R10, [R1+0x60] ;  /* 0x00006000010a7983 */ /* 0x000f620000300800 */
[----:B------:R-:W-:Y:S02]  /*42940*/  IADD3 R14, R15, c[0x0][0x198], RZ ;  /* 0x000066000f0e7a10 */ /* 0x000fe40007ffe0ff */
[----:B-1----:R-:W-:Y:S01]  /*42950*/  IADD3 R12, R27, 0x9, RZ ;  /* 0x000000091b0c7810 */ /* 0x002fe20007ffe0ff */
[----:B--2---:R0:W-:Y:S03]  /*42960*/  @P4 STG.E.U16 [R2.64], R23 ;  /* 0x0000001702004986 */ /* 0x0041e6000c101504 */
[----:B------:R-:W-:Y:S01]  /*42970*/  ISETP.GE.AND P4, PT, R12, c[0x0][0x17c], PT ;  /* 0x00005f000c007a0c */ /* 0x000fe20003f86270 */
[----:B------:R-:W-:-:S04]  /*42980*/  IMAD.WIDE R12, R14, 0x2, R16 ;  /* 0x000000020e0c7825 */ /* 0x000fc800078e0210 */
[----:B0-----:R-:W-:Y:S01]  /*42990*/  IMAD.WIDE R2, R15, 0x2, R18 ;  /* 0x000000020f027825 */ /* 0x001fe200078e0212 */
[----:B------:R-:W-:-:S04]  /*429a0*/  PRMT R15, R23, 0x7632, R15 ;  /* 0x00007632170f7816 */ /* 0x000fc8000000000f */
[----:B----4-:R0:W-:Y:S04]  /*429b0*/  @P6 STG.E.U16 [R2.64], R22 ;  /* 0x0000001602006986 */ /* 0x0101e8000c101504 */
[----:B------:R1:W-:Y:S01]  /*429c0*/  @P0 STG.E.U16 [R12.64], R15 ;  /* 0x0000000f0c000986 */ /* 0x0003e2000c101504 */
[----:B0-----:R-:W-:Y:S02]  /*429d0*/  PRMT R3, R22, 0x7632, R3 ;  /* 0x0000763216037816 */ /* 0x001fe40000000003 */
[----:B------:R-:W-:-:S04]  /*429e0*/  IADD3 R22, R27, 0xa, RZ ;  /* 0x0000000a1b167810 */ /* 0x000fc80007ffe0ff */
[----:B------:R-:W-:Y:S02]  /*429f0*/  ISETP.GE.AND P0, PT, R22, c[0x0][0x17c], PT ;  /* 0x00005f0016007a0c */ /* 0x000fe40003f06270 */
[----:B------:R-:W2:Y:S01]  /*42a00*/  LDL.LU R22, [R1+0x200] ;  /* 0x0002000001167983 */ /* 0x000ea20000300800 */
[C---:B------:R-:W-:Y:S02]  /*42a10*/  ISETP.LT.AND P3, PT, R26.reuse, c[0x0][0x178], !P3 ;  /* 0x00005e001a007a0c */ /* 0x040fe40005f61270 */
[----:B------:R-:W-:Y:S02]  /*42a20*/  ISETP.LT.AND P6, PT, R11, c[0x0][0x178], !P1 ;  /* 0x00005e000b007a0c */ /* 0x000fe40004fc1270 */
[----:B------:R-:W-:Y:S02]  /*42a30*/  ISETP.LT.AND P1, PT, R26, c[0x0][0x178], !P1 ;  /* 0x00005e001a007a0c */ /* 0x000fe40004f21270 */
[C---:B------:R-:W-:Y:S01]  /*42a40*/  IADD3 R2, R14.reuse, c[0x0][0x198], RZ ;  /* 0x000066000e027a10 */ /* 0x040fe20007ffe0ff */
[----:B-1----:R-:W-:-:S04]  /*42a50*/  IMAD.WIDE R12, R14, 0x2, R18 ;  /* 0x000000020e0c7825 */ /* 0x002fc800078e0212 */
[----:B------:R-:W-:-:S04]  /*42a60*/  IMAD.WIDE R14, R2, 0x2, R16 ;  /* 0x00000002020e7825 */ /* 0x000fc800078e0210 */
[----:B------:R-:W-:Y:S01]  /*42a70*/  IMAD.WIDE R20, R2, 0x2, R18 ;  /* 0x0000000202147825 */ /* 0x000fe200078e0212 */
[----:B------:R0:W-:Y:S01]  /*42a80*/  @P3 STG.E.U16 [R12.64], R3 ;  /* 0x000000030c003986 */ /* 0x0001e2000c101504 */
[----:B------:R-:W-:-:S04]  /*42a90*/  IADD3 R23, R27, 0xb, RZ ;  /* 0x0000000b1b177810 */ /* 0x000fc80007ffe0ff */
[----:B------:R-:W-:Y:S02]  /*42aa0*/  ISETP.GE.AND P3, PT, R23, c[0x0][0x17c], PT ;  /* 0x00005f0017007a0c */ /* 0x000fe40003f66270 */
[----:B0-----:R-:W-:-:S05]  /*42ab0*/  IADD3 R12, R2, c[0x0][0x198], RZ ;  /* 0x00006600020c7a10 */ /* 0x001fca0007ffe0ff */
[----:B------:R-:W-:Y:S01]  /*42ac0*/  IMAD.WIDE R2, R12, 0x2, R16 ;  /* 0x000000020c027825 */ /* 0x000fe200078e0210 */
[----:B--2---:R-:W-:Y:S04]  /*42ad0*/  @P6 STG.E.U16 [R14.64], R22 ;  /* 0x000000160e006986 */ /* 0x004fe8000c101504 */
[----:B------:R-:W-:Y:S01]  /*42ae0*/  @P1 STG.E.U16 [R20.64], R25 ;  /* 0x0000001914001986 */ /* 0x000fe2000c101504 */
[----:B------:R-:W-:Y:S02]  /*42af0*/  ISETP.LT.AND P1, PT, R11, c[0x0][0x178], !P2 ;  /* 0x00005e000b007a0c */ /* 0x000fe40005721270 */
[----:B------:R-:W-:-:S11]  /*42b00*/  PRMT R23, R22, 0x7632, R23 ;  /* 0x0000763216177816 */ /* 0x000fd60000000017 */
[----:B------:R0:W-:Y:S04]  /*42b10*/  @P1 STG.E.U16 [R2.64], R23 ;  /* 0x0000001702001986 */ /* 0x0001e8000c101504 */
[----:B0-----:R-:W2:Y:S01]  /*42b20*/  LDL.LU R23, [R1+0x210] ;  /* 0x0002100001177983 */ /* 0x001ea20000300800 */
[----:B------:R-:W-:Y:S02]  /*42b30*/  ISETP.LT.AND P2, PT, R26, c[0x0][0x178], !P2 ;  /* 0x00005e001a007a0c */ /* 0x000fe40005741270 */
[----:B------:R-:W-:Y:S02]  /*42b40*/  ISETP.LT.AND P6, PT, R11, c[0x0][0x178], !P5 ;  /* 0x00005e000b007a0c */ /* 0x000fe40006fc1270 */
[C---:B------:R-:W-:Y:S01]  /*42b50*/  IADD3 R22, R12.reuse, c[0x0][0x198], RZ ;  /* 0x000066000c167a10 */ /* 0x040fe20007ffe0ff */
[----:B------:R-:W-:Y:S01]  /*42b60*/  IMAD.WIDE R12, R12, 0x2, R18 ;  /* 0x000000020c0c7825 */ /* 0x000fe200078e0212 */
[----:B---3--:R-:W-:-:S03]  /*42b70*/  PRMT R24, R25, 0x7632, R24 ;  /* 0x0000763219187816 */ /* 0x008fc60000000018 */
[----:B------:R-:W-:Y:S01]  /*42b80*/  IMAD.WIDE R14, R22, 0x2, R16 ;  /* 0x00000002160e7825 */ /* 0x000fe200078e0210 */
[----:B------:R-:W-:-:S03]  /*42b90*/  ISETP.LT.AND P5, PT, R26, c[0x0][0x178], !P5 ;  /* 0x00005e001a007a0c */ /* 0x000fc60006fa1270 */
[----:B------:R-:W-:Y:S01]  /*42ba0*/  @P2 STG.E.U16 [R12.64], R24 ;  /* 0x000000180c002986 */ /* 0x000fe2000c101504 */
[----:B------:R-:W-:Y:S01]  /*42bb0*/  IADD3 R25, R27, 0xc, RZ ;  /* 0x0000000c1b197810 */ /* 0x000fe20007ffe0ff */
[----:B------:R-:W-:Y:S01]  /*42bc0*/  IMAD.WIDE R20, R22, 0x2, R18 ;  /* 0x0000000216147825 */ /* 0x000fe200078e0212 */
[----:B-----5:R-:W-:Y:S02]  /*42bd0*/  PRMT R3, R10, 0x7632, R3 ;  /* 0x000076320a037816 */ /* 0x020fe40000000003 */
[----:B------:R-:W-:Y:S02]  /*42be0*/  ISETP.GE.AND P1, PT, R25, c[0x0][0x17c], PT ;  /* 0x00005f0019007a0c */ /* 0x000fe40003f26270 */
[----:B------:R-:W3:Y:S04]  /*42bf0*/  LDL.LU R25, [R1+0x230] ;  /* 0x0002300001197983 */ /* 0x000ee80000300800 */
[----:B--2---:R0:W-:Y:S01]  /*42c00*/  @P6 STG.E.U16 [R14.64], R23 ;  /* 0x000000170e006986 */ /* 0x0041e2000c101504 */
[----:B------:R-:W-:-:S02]  /*42c10*/  ISETP.LT.AND P6, PT, R11, c[0x0][0x178], !P4 ;  /* 0x00005e000b007a0c */ /* 0x000fc400067c1270 */
[----:B------:R-:W-:Y:S02]  /*42c20*/  PRMT R2, R23, 0x7632, R2 ;  /* 0x0000763217027816 */ /* 0x000fe40000000002 */
[----:B0-----:R-:W-:Y:S02]  /*42c30*/  IADD3 R14, R22, c[0x0][0x198], RZ ;  /* 0x00006600160e7a10 */ /* 0x001fe40007ffe0ff */
[----:B------:R-:W-:-:S03]  /*42c40*/  IADD3 R22, R27, 0xe, RZ ;  /* 0x0000000e1b167810 */ /* 0x000fc60007ffe0ff */
[----:B------:R-:W-:Y:S01]  /*42c50*/  IMAD.WIDE R12, R14, 0x2, R16 ;  /* 0x000000020e0c7825 */ /* 0x000fe200078e0210 */
[----:B------:R0:W-:Y:S04]  /*42c60*/  @P5 STG.E.U16 [R20.64], R10 ;  /* 0x0000000a14005986 */ /* 0x0001e8000c101504 */
[----:B------:R1:W-:Y:S01]  /*42c70*/  @P6 STG.E.U16 [R12.64], R2 ;  /* 0x000000020c006986 */ /* 0x0003e2000c101504 */
[----:B------:R-:W-:-:S03]  /*42c80*/  ISETP.GE.AND P6, PT, R22, c[0x0][0x17c], PT ;  /* 0x00005f0016007a0c */ /* 0x000fc60003fc6270 */
[----:B0-----:R-:W2:Y:S04]  /*42c90*/  LDL.LU R10, [R1+0x90] ;  /* 0x00009000010a7983 */ /* 0x001ea80000300800 */
[----:B-1----:R-:W4:Y:S04]  /*42ca0*/  LDL.LU R13, [R1+0xa0] ;  /* 0x0000a000010d7983 */ /* 0x002f280000300800 */
[----:B------:R-:W5:Y:S01]  /*42cb0*/  LDL.LU R22, [R1+0x220] ;  /* 0x0002200001167983 */ /* 0x000f620000300800 */
[----:B------:R-:W-:Y:S02]  /*42cc0*/  ISETP.LT.AND P4, PT, R26, c[0x0][0x178], !P4 ;  /* 0x00005e001a007a0c */ /* 0x000fe40006781270 */
[----:B------:R-:W-:-:S02]  /*42cd0*/  ISETP.LT.AND P5, PT, R11, c[0x0][0x178], !P0 ;  /* 0x00005e000b007a0c */ /* 0x000fc400047a1270 */
[C---:B------:R-:W-:Y:S01]  /*42ce0*/  IADD3 R23, R14.reuse, c[0x0][0x198], RZ ;  /* 0x000066000e177a10 */ /* 0x040fe20007ffe0ff */
[----:B------:R-:W-:Y:S01]  /*42cf0*/  IMAD.WIDE R14, R14, 0x2, R18 ;  /* 0x000000020e0e7825 */ /* 0x000fe200078e0212 */
[----:B------:R-:W-:Y:S02]  /*42d00*/  ISETP.LT.AND P0, PT, R26, c[0x0][0x178], !P0 ;  /* 0x00005e001a007a0c */ /* 0x000fe40004701270 */
[----:B------:R-:W-:-:S04]  /*42d10*/  IADD3 R20, R27, 0xd, RZ ;  /* 0x0000000d1b147810 */ /* 0x000fc80007ffe0ff */
[----:B------:R-:W-:Y:S01]  /*42d20*/  ISETP.GE.AND P2, PT, R20, c[0x0][0x17c], PT ;  /* 0x00005f0014007a0c */ /* 0x000fe20003f46270 */
[----:B------:R0:W-:Y:S01]  /*42d30*/  @P4 STG.E.U16 [R14.64], R3 ;  /* 0x000000030e004986 */ /* 0x0001e2000c101504 */
[----:B------:R-:W-:Y:S01]  /*42d40*/  IMAD.WIDE R20, R23, 0x2, R16 ;  /* 0x0000000217147825 */ /* 0x000fe200078e0210 */
[----:B------:R-:W-:Y:S02]  /*42d50*/  ISETP.LT.AND P4, PT, R11, c[0x0][0x178], !P3 ;  /* 0x00005e000b007a0c */ /* 0x000fe40005f81270 */
[----:B------:R-:W-:Y:S02]  /*42d60*/  ISETP.LT.AND P3, PT, R26, c[0x0][0x178], !P3 ;  /* 0x00005e001a007a0c */ /* 0x000fe40005f61270 */
[----:B------:R-:W-:Y:S01]  /*42d70*/  IADD3 R12, R27, 0xf, RZ ;  /* 0x0000000f1b0c7810 */ /* 0x000fe20007ffe0ff */
[C---:B0-----:R-:W-:Y:S01]  /*42d80*/  IMAD.WIDE R2, R23.reuse, 0x2, R18 ;  /* 0x0000000217027825 */ /* 0x041fe200078e0212 */
[----:B------:R-:W-:Y:S02]  /*42d90*/  IADD3 R14, R23, c[0x0][0x198], RZ ;  /* 0x00006600170e7a10 */ /* 0x000fe40007ffe0ff */
[----:B------:R-:W2:Y:S04]  /*42da0*/  LDL.LU R23, [R1+0x2f0] ;  /* 0x0002f00001177983 */ /* 0x000ea80000300800 */
[----:B-----5:R0:W-:Y:S01]  /*42db0*/  @P5 STG.E.U16 [R20.64], R22 ;  /* 0x0000001614005986 */ /* 0x0201e2000c101504 */
[----:B------:R-:W-:-:S02]  /*42dc0*/  PRMT R15, R22, 0x7632, R15 ;  /* 0x00007632160f7816 */ /* 0x000fc4000000000f */
[----:B------:R-:W-:Y:S01]  /*42dd0*/  ISETP.GE.AND P5, PT, R12, c[0x0][0x17c], PT ;  /* 0x00005f000c007a0c */ /* 0x000fe20003fa6270 */
[----:B----4-:R1:W-:Y:S01]  /*42de0*/  @P0 STG.E.U16 [R2.64], R13 ;  /* 0x0000000d02000986 */ /* 0x0103e2000c101504 */
[----:B------:R-:W-:Y:S02]  /*42df0*/  ISETP.LT.AND P0, PT, R11, c[0x0][0x178], !P1 ;  /* 0x00005e000b007a0c */ /* 0x000fe40004f01270 */
[----:B------:R-:W-:Y:S02]  /*42e00*/  ISETP.LT.AND P1, PT, R26, c[0x0][0x178], !P1 ;  /* 0x00005e001a007a0c */ /* 0x000fe40004f21270 */
[----:B0-----:R-:W-:Y:S01]  /*42e10*/  PRMT R20, R13, 0x7632, R20 ;  /* 0x000076320d147816 */ /* 0x001fe20000000014 */
[----:B------:R-:W4:Y:S01]  /*42e20*/  LDL.LU R22, [R1+0xb0] ;  /* 0x0000b00001167983 */ /* 0x000f220000300800 */
[----:B-1----:R-:W-:-:S04]  /*42e30*/  IMAD.WIDE R12, R14, 0x2, R16 ;  /* 0x000000020e0c7825 */ /* 0x002fc800078e0210 */
[C---:B------:R-:W-:Y:S01]  /*42e40*/  IMAD.WIDE R2, R14.reuse, 0x2, R18 ;  /* 0x000000020e027825 */ /* 0x040fe200078e0212 */
[----:B------:R-:W-:Y:S01]  /*42e50*/  IADD3 R14, R14, c[0x0][0x198], RZ ;  /* 0x000066000e0e7a10 */ /* 0x000fe20007ffe0ff */
[----:B------:R0:W-:Y:S01]  /*42e60*/  @P4 STG.E.U16 [R12.64], R15 ;  /* 0x0000000f0c004986 */ /* 0x0001e2000c101504 */
[----:B------:R-:W-:-:S03]  /*42e70*/  IADD3 R21, R27, 0x10, RZ ;  /* 0x000000101b157810 */ /* 0x000fc60007ffe0ff */
[----:B------:R1:W-:Y:S01]  /*42e80*/  @P3 STG.E.U16 [R2.64], R20 ;  /* 0x0000001402003986 */ /* 0x0003e2000c101504 */
[----:B------:R-:W-:Y:S02]  /*42e90*/  ISETP.GE.AND P4, PT, R21, c[0x0][0x17c], PT ;  /* 0x00005f0015007a0c */ /* 0x000fe40003f86270 */
[----:B---3--:R-:W-:Y:S01]  /*42ea0*/  PRMT R21, R25, 0x7632, R21 ;  /* 0x0000763219157816 */ /* 0x008fe20000000015 */
[----:B0-----:R-:W-:-:S04]  /*42eb0*/  IMAD.WIDE R12, R14, 0x2, R18 ;  /* 0x000000020e0c7825 */ /* 0x001fc800078e0212 */
[----:B-1----:R-:W-:Y:S01]  /*42ec0*/  IMAD.WIDE R2, R14, 0x2, R16 ;  /* 0x000000020e027825 */ /* 0x002fe200078e0210 */
[----:B--2---:R-:W-:-:S04]  /*42ed0*/  PRMT R20, R10, 0x7632, R20 ;  /* 0x000076320a147816 */ /* 0x004fc80000000014 */
[----:B------:R0:W-:Y:S04]  /*42ee0*/  @P0 STG.E.U16 [R2.64], R25 ;  /* 0x0000001902000986 */ /* 0x0001e8000c101504 */
[----:B------:R1:W-:Y:S04]  /*42ef0*/  @P1 STG.E.U16 [R12.64], R10 ;  /* 0x0000000a0c001986 */ /* 0x0003e8000c101504 */
[----:B0-----:R-:W2:Y:S04]  /*42f00*/  LDL.LU R25, [R1+0x300] ;  /* 0x0003000001197983 */ /* 0x001ea80000300800 */
[----:B-1----:R-:W3:Y:S01]  /*42f10*/  LDL.LU R10, [R1+0xd0] ;  /* 0x0000d000010a7983 */ /* 0x002ee20000300800 */
[----:B------:R-:W-:-:S02]  /*42f20*/  ISETP.LT.AND P3, PT, R11, c[0x0][0x178], !P2 ;  /* 0x00005e000b007a0c */ /* 0x000fc40005761270 */
[----:B------:R-:W-:Y:S02]  /*42f30*/  IADD3 R14, R14, c[0x0][0x198], RZ ;  /* 0x000066000e0e7a10 */ /* 0x000fe40007ffe0ff */
[----:B------:R-:W-:Y:S02]  /*42f40*/  IADD3 R15, R27, 0x11, RZ ;  /* 0x000000111b0f7810 */ /* 0x000fe40007ffe0ff */
[----:B------:R-:W-:Y:S02]  /*42f50*/  ISETP.LT.AND P2, PT, R26, c[0x0][0x178], !P2 ;  /* 0x00005e001a007a0c */ /* 0x000fe40005741270 */
[----:B------:R-:W-:Y:S01]  /*42f60*/  ISETP.LT.AND P1, PT, R11, c[0x0][0x178], !P6 ;  /* 0x00005e000b007a0c */ /* 0x000fe20007721270 */
[C---:B------:R-:W-:Y:S01]  /*42f70*/  IMAD.WIDE R2, R14.reuse, 0x2, R16 ;  /* 0x000000020e027825 */ /* 0x040fe200078e0210 */
[----:B------:R-:W-:Y:S02]  /*42f80*/  ISETP.GE.AND P0, PT, R15, c[0x0][0x17c], PT ;  /* 0x00005f000f007a0c */ /* 0x000fe40003f06270 */
[C---:B------:R-:W-:Y:S01]  /*42f90*/  IADD3 R15, R14.reuse, c[0x0][0x198], RZ ;  /* 0x000066000e0f7a10 */ /* 0x040fe20007ffe0ff */
[----:B------:R-:W-:Y:S01]  /*42fa0*/  IMAD.WIDE R12, R14, 0x2, R18 ;  /* 0x000000020e0c7825 */ /* 0x000fe200078e0212 */
[----:B------:R-:W-:Y:S01]  /*42fb0*/  ISETP.LT.AND P6, PT, R26, c[0x0][0x178], !P6 ;  /* 0x00005e001a007a0c */ /* 0x000fe200077c1270 */
[----:B------:R0:W-:Y:S01]  /*42fc0*/  @P3 STG.E.U16 [R2.64], R21 ;  /* 0x0000001502003986 */ /* 0x0001e2000c101504 */
[----:B------:R-:W-:-:S03]  /*42fd0*/  IADD3 R14, R27, 0x12, RZ ;  /* 0x000000121b0e7810 */ /* 0x000fc60007ffe0ff */
[----:B------:R1:W-:Y:S01]  /*42fe0*/  @P2 STG.E.U16 [R12.64], R20 ;  /* 0x000000140c002986 */ /* 0x0003e2000c101504 */
[----:B------:R-:W-:Y:S01]  /*42ff0*/  ISETP.LT.AND P2, PT, R11, c[0x0][0x178], !P5 ;  /* 0x00005e000b007a0c */ /* 0x000fe20006f41270 */
[----:B0-----:R-:W-:Y:S01]  /*43000*/  IMAD.WIDE R2, R15, 0x2, R16 ;  /* 0x000000020f027825 */ /* 0x001fe200078e0210 */
[----:B------:R-:W-:-:S04]  /*43010*/  ISETP.GE.AND P3, PT, R14, c[0x0][0x17c], PT ;  /* 0x00005f000e007a0c */ /* 0x000fc80003f66270 */
[----:B------:R0:W-:Y:S01]  /*43020*/  @P1 STG.E.U16 [R2.64], R23 ;  /* 0x0000001702001986 */ /* 0x0001e2000c101504 */
[----:B-1----:R-:W-:Y:S02]  /*43030*/  IADD3 R12, R27, 0x13, RZ ;  /* 0x000000131b0c7810 */ /* 0x002fe40007ffe0ff */
[C---:B------:R-:W-:Y:S02]  /*43040*/  IADD3 R14, R15.reuse, c[0x0][0x198], RZ ;  /* 0x000066000f0e7a10 */ /* 0x040fe40007ffe0ff */
[----:B------:R-:W-:Y:S01]  /*43050*/  ISETP.LT.AND P5, PT, R26, c[0x0][0x178], !P5 ;  /* 0x00005e001a007a0c */ /* 0x000fe20006fa1270 */
[----:B0-----:R-:W-:Y:S01]  /*43060*/  IMAD.WIDE R2, R15, 0x2, R18 ;  /* 0x000000020f027825 */ /* 0x001fe200078e0212 */
[----:B------:R-:W-:Y:S02]  /*43070*/  ISETP.GE.AND P1, PT, R12, c[0x0][0x17c], PT ;  /* 0x00005f000c007a0c */ /* 0x000fe40003f26270 */
[----:B------:R-:W-:Y:S01]  /*43080*/  PRMT R15, R23, 0x7632, R15 ;  /* 0x00007632170f7816 */ /* 0x000fe2000000000f */
[----:B------:R-:W-:Y:S01]  /*43090*/  IMAD.WIDE R12, R14, 0x2, R16 ;  /* 0x000000020e0c7825 */ /* 0x000fe200078e0210 */
[----:B------:R-:W-:Y:S01]  /*430a0*/  IADD3 R23, R27, 0x15, RZ ;  /* 0x000000151b177810 */ /* 0x000fe20007ffe0ff */
[----:B----4-:R0:W-:Y:S01]  /*430b0*/  @P6 STG.E.U16 [R2.64], R22 ;  /* 0x0000001602006986 */ /* 0x0101e2000c101504 */
[----:B------:R-:W-:-:S02]  /*430c0*/  ISETP.LT.AND P6, PT, R11, c[0x0][0x178], !P4 ;  /* 0x00005e000b007a0c */ /* 0x000fc400067c1270 */
[----:B------:R-:W-:Y:S01]  /*430d0*/  ISETP.LT.AND P4, PT, R26, c[0x0][0x178], !P4 ;  /* 0x00005e001a007a0c */ /* 0x000fe20006781270 */
[----:B------:R1:W-:Y:S01]  /*430e0*/  @P2 STG.E.U16 [R12.64], R15 ;  /* 0x0000000f0c002986 */ /* 0x0003e2000c101504 */
[----:B0-----:R-:W-:Y:S02]  /*430f0*/  IADD3 R2, R14, c[0x0][0x198], RZ ;  /* 0x000066000e027a10 */ /* 0x001fe40007ffe0ff */
[----:B------:R-:W-:Y:S01]  /*43100*/  PRMT R3, R22, 0x7632, R3 ;  /* 0x0000763216037816 */ /* 0x000fe20000000003 */
[----:B-1----:R-:W-:-:S04]  /*43110*/  IMAD.WIDE R12, R14, 0x2, R18 ;  /* 0x000000020e0c7825 */ /* 0x002fc800078e0212 */
[C---:B------:R-:W-:Y:S01]  /*43120*/  IMAD.WIDE R14, R2.reuse, 0x2, R16 ;  /* 0x00000002020e7825 */ /* 0x040fe200078e0210 */
[----:B------:R0:W-:Y:S03]  /*43130*/  @P5 STG.E.U16 [R12.64], R3 ;  /* 0x000000030c005986 */ /* 0x0001e6000c101504 */
[C---:B------:R-:W-:Y:S01]  /*43140*/  IMAD.WIDE R20, R2.reuse, 0x2, R18 ;  /* 0x0000000202147825 */ /* 0x040fe200078e0212 */
[----:B------:R-:W-:Y:S02]  /*43150*/  ISETP.GE.AND P5, PT, R23, c[0x0][0x17c], PT ;  /* 0x00005f0017007a0c */ /* 0x000fe40003fa6270 */
[----:B0-----:R-:W-:Y:S01]  /*43160*/  IADD3 R12, R2, c[0x0][0x198], RZ ;  /* 0x00006600020c7a10 */ /* 0x001fe20007ffe0ff */
[----:B--2---:R0:W-:Y:S04]  /*43170*/  @P6 STG.E.U16 [R14.64], R25 ;  /* 0x000000190e006986 */ /* 0x0041e8000c101504 */
[----:B---3--:R1:W-:Y:S01]  /*43180*/  @P4 STG.E.U16 [R20.64], R10 ;  /* 0x0000000a14004986 */ /* 0x0083e2000c101504 */
[----:B------:R-:W-:Y:S01]  /*43190*/  ISETP.LT.AND P4, PT, R11, c[0x0][0x178], !P0 ;  /* 0x00005e000b007a0c */ /* 0x000fe20004781270 */
[----:B------:R-:W-:Y:S01]  /*431a0*/  IMAD.WIDE R2, R12, 0x2, R16 ;  /* 0x000000020c027825 */ /* 0x000fe200078e0210 */
[----:B------:R-:W-:-:S02]  /*431b0*/  PRMT R23, R25, 0x7632, R23 ;  /* 0x0000763219177816 */ /* 0x000fc40000000017 */
[----:B------:R-:W-:Y:S02]  /*431c0*/  PRMT R24, R10, 0x7632, R24 ;  /* 0x000076320a187816 */ /* 0x000fe40000000018 */
[----:B0-----:R-:W-:Y:S01]  /*431d0*/  IADD3 R25, R27, 0x16, RZ ;  /* 0x000000161b197810 */ /* 0x001fe20007ffe0ff */
[----:B-1----:R-:W2:Y:S06]  /*431e0*/  LDL.LU R10, [R1+0xe0] ;  /* 0x0000e000010a7983 */ /* 0x002eac0000300800 */
[----:B------:R0:W-:Y:S01]  /*431f0*/  @P4 STG.E.U16 [R2.64], R23 ;  /* 0x0000001702004986 */ /* 0x0001e2000c101504 */
[----:B------:R-:W-:-:S03]  /*43200*/  ISETP.GE.AND P4, PT, R25, c[0x0][0x17c], PT ;  /* 0x00005f0019007a0c */ /* 0x000fc60003f86270 */
[----:B0-----:R-:W3:Y:S04]  /*43210*/  LDL.LU R23, [R1+0xf0] ;  /* 0x0000f00001177983 */ /* 0x001ee80000300800 */
[----:B------:R-:W4:Y:S01]  /*43220*/  LDL.LU R25, [R1+0x310] ;  /* 0x0003100001197983 */ /* 0x000f220000300800 */
[----:B------:R-:W-:Y:S02]  /*43230*/  IADD3 R22, R27, 0x14, RZ ;  /* 0x000000141b167810 */ /* 0x000fe40007ffe0ff */
[----:B------:R-:W-:Y:S02]  /*43240*/  ISETP.LT.AND P0, PT, R26, c[0x0][0x178], !P0 ;  /* 0x00005e001a007a0c */ /* 0x000fe40004701270 */
[----:B------:R-:W-:Y:S02]  /*43250*/  ISETP.LT.AND P6, PT, R11, c[0x0][0x178], !P3 ;  /* 0x00005e000b007a0c */ /* 0x000fe40005fc1270 */
[----:B------:R-:W-:-:S02]  /*43260*/  ISETP.GE.AND P2, PT, R22, c[0x0][0x17c], PT ;  /* 0x00005f0016007a0c */ /* 0x000fc40003f46270 */
[C---:B------:R-:W-:Y:S01]  /*43270*/  IADD3 R22, R12.reuse, c[0x0][0x198], RZ ;  /* 0x000066000c167a10 */ /* 0x040fe20007ffe0ff */
[----:B------:R-:W-:-:S04]  /*43280*/  IMAD.WIDE R12, R12, 0x2, R18 ;  /* 0x000000020c0c7825 */ /* 0x000fc800078e0212 */
[----:B------:R-:W-:Y:S01]  /*43290*/  IMAD.WIDE R14, R22, 0x2, R16 ;  /* 0x00000002160e7825 */ /* 0x000fe200078e0210 */
[----:B------:R-:W-:Y:S01]  /*432a0*/  ISETP.LT.AND P3, PT, R26, c[0x0][0x178], !P3 ;  /* 0x00005e001a007a0c */ /* 0x000fe20005f61270 */
[----:B------:R-:W-:Y:S02]  /*432b0*/  @P0 STG.E.U16 [R12.64], R24 ;  /* 0x000000180c000986 */ /* 0x000fe4000c101504 */
[C---:B------:R-:W-:Y:S02]  /*432c0*/  IMAD.WIDE R20, R22.reuse, 0x2, R18 ;  /* 0x0000000216147825 */ /* 0x040fe400078e0212 */
[----:B----4-:R0:W-:Y:S01]  /*432d0*/  @P6 STG.E.U16 [R14.64], R25 ;  /* 0x000000190e006986 */ /* 0x0101e2000c101504 */
[----:B------:R-:W-:Y:S02]  /*432e0*/  ISETP.LT.AND P6, PT, R11, c[0x0][0x178], !P1 ;  /* 0x00005e000b007a0c */ /* 0x000fe40004fc1270 */
[----:B------:R-:W-:Y:S02]  /*432f0*/  PRMT R2, R25, 0x7632, R2 ;  /* 0x0000763219027816 */ /* 0x000fe40000000002 */
[----:B0-----:R-:W-:-:S03]  /*43300*/  IADD3 R14, R22, c[0x0][0x198], RZ ;  /* 0x00006600160e7a10 */ /* 0x001fc60007ffe0ff */
[----:B---3--:R-:W-:Y:S02]  /*43310*/  @P3 STG.E.U16 [R20.64], R23 ;  /* 0x0000001714003986 */ /* 0x008fe4000c101504 */
[----:B------:R-:W-:Y:S02]  /*43320*/  IMAD.WIDE R12, R14, 0x2, R16 ;  /* 0x000000020e0c7825 */ /* 0x000fe400078e0210 */
[----:B------:R-:W3:Y:S04]  /*43330*/  LDL.LU R25, [R1+0x100] ;  /* 0x0001000001197983 */ /* 0x000ee80000300800 */
[----:B------:R0:W-:Y:S04]  /*43340*/  @P6 STG.E.U16 [R12.64], R2 ;  /* 0x000000020c006986 */ /* 0x0001e8000c101504 */
[----:B0-----:R-:W4:Y:S01]  /*43350*/  LDL.LU R13, [R1+0x320] ;  /* 0x00032000010d7983 */ /* 0x001f220000300800 */
[----:B------:R-:W-:-:S02]  /*43360*/  ISETP.LT.AND P1, PT, R26, c[0x0][0x178], !P1 ;  /* 0x00005e001a007a0c */ /* 0x000fc40004f21270 */
[----:B------:R-:W-:Y:S02]  /*43370*/  PRMT R3, R23, 0x7632, R3 ;  /* 0x0000763217037816 */ /* 0x000fe40000000003 */
[C---:B------:R-:W-:Y:S01]  /*43380*/  IADD3 R23, R14.reuse, c[0x0][0x198], RZ ;  /* 0x000066000e177a10 */ /* 0x040fe20007ffe0ff */
[----:B------:R-:W-:Y:S01]  /*43390*/  IMAD.WIDE R14, R14, 0x2, R18 ;  /* 0x000000020e0e7825 */ /* 0x000fe200078e0212 */
[----:B------:R-:W-:Y:S02]  /*433a0*/  IADD3 R20, R27, 0x17, RZ ;  /* 0x000000171b147810 */ /* 0x000fe40007ffe0ff */
[----:B------:R-:W-:Y:S02]  /*433b0*/  ISETP.LT.AND P3, PT, R11, c[0x0][0x178], !P2 ;  /* 0x00005e000b007a0c */ /* 0x000fe40005761270 */
[----:B------:R-:W-:Y:S01]  /*433c0*/  ISETP.GE.AND P0, PT, R20, c[0x0][0x17c], PT ;  /* 0x00005f0014007a0c */ /* 0x000fe20003f06270 */
[C---:B------:R-:W-:Y:S02]  /*433d0*/  IMAD.WIDE R20, R23.reuse, 0x2, R16 ;  /* 0x0000000217147825 */ /* 0x040fe400078e0210 */
[----:B------:R0:W-:Y:S01]  /*433e0*/  @P1 STG.E.U16 [R14.64], R3 ;  /* 0x000000030e001986 */ /* 0x0001e2000c101504 */
[----:B------:R-:W-:Y:S01]  /*433f0*/  ISETP.LT.AND P2, PT, R26, c[0x0][0x178], !P2 ;  /* 0x00005e001a007a0c */ /* 0x000fe20005741270 */
[C---:B0-----:R-:W-:Y:S01]  /*43400*/  IMAD.WIDE R2, R23.reuse, 0x2, R18 ;  /* 0x0000000217027825 */ /* 0x041fe200078e0212 */
[----:B------:R-:W-:-:S02]  /*43410*/  IADD3 R14, R23, c[0x0][0x198], RZ ;  /* 0x00006600170e7a10 */ /* 0x000fc40007ffe0ff */
[----:B------:R-:W5:Y:S01]  /*43420*/  LDL.LU R23, [R1+0x3c0] ;  /* 0x0003c00001177983 */ /* 0x000f620000300800 */
[----:B------:R-:W-:-:S04]  /*43430*/  IADD3 R22, R27, 0x18, RZ ;  /* 0x000000181b167810 */ /* 0x000fc80007ffe0ff */
[----:B------:R-:W-:Y:S01]  /*43440*/  ISETP.GE.AND P6, PT, R22, c[0x0][0x17c], PT ;  /* 0x00005f0016007a0c */ /* 0x000fe20003fc6270 */
[----:B----4-:R0:W-:Y:S04]  /*43450*/  @P3 STG.E.U16 [R20.64], R13 ;  /* 0x0000000d14003986 */ /* 0x0101e8000c101504 */
[----:B--2---:R1:W-:Y:S01]  /*43460*/  @P2 STG.E.U16 [R2.64], R10 ;  /* 0x0000000a02002986 */ /* 0x0043e2000c101504 */
[----:B0-----:R-:W-:-:S03]  /*43470*/  PRMT R20, R10, 0x7632, R20 ;  /* 0x000076320a147816 */ /* 0x001fc60000000014 */
[----:B-1----:R-:W2:Y:S04]  /*43480*/  LDL.LU R10, [R1+0x3d0] ;  /* 0x0003d000010a7983 */ /* 0x002ea80000300800 */
[----:B------:R-:W4:Y:S01]  /*43490*/  LDL.LU R22, [R1+0x110] ;  /* 0x0001100001167983 */ /* 0x000f220000300800 */
[----:B------:R-:W-:Y:S02]  /*434a0*/  ISETP.LT.AND P1, PT, R11, c[0x0][0x178], !P5 ;  /* 0x00005e000b007a0c */ /* 0x000fe40006f21270 */
[----:B------:R-:W-:Y:S02]  /*434b0*/  ISETP.LT.AND P5, PT, R26, c[0x0][0x178], !P5 ;  /* 0x00005e001a007a0c */ /* 0x000fe40006fa1270 */
[----:B------:R-:W-:Y:S02]  /*434c0*/  IADD3 R12, R27, 0x19, RZ ;  /* 0x000000191b0c7810 */ /* 0x000fe40007ffe0ff */
[----:B------:R-:W-:-:S02]  /*434d0*/  PRMT R15, R13, 0x7632, R15 ;  /* 0x000076320d0f7816 */ /* 0x000fc4000000000f */
[----:B------:R-:W-:Y:S01]  /*434e0*/  ISETP.GE.AND P3, PT, R12, c[0x0][0x17c], PT ;  /* 0x00005f000c007a0c */ /* 0x000fe20003f66270 */
[----:B------:R-:W-:Y:S01]  /*434f0*/  IMAD.WIDE R12, R14, 0x2, R16 ;  /* 0x000000020e0c7825 */ /* 0x000fe200078e0210 */
[C---:B------:R-:W-:Y:S02]  /*43500*/  ISETP.LT.AND P2, PT, R11.reuse, c[0x0][0x178], !P4 ;  /* 0x00005e000b007a0c */ /* 0x040fe40006741270 */
[----:B------:R-:W-:Y:S01]  /*43510*/  ISETP.LT.AND P4, PT, R26, c[0x0][0x178], !P4 ;  /* 0x00005e001a007a0c */ /* 0x000fe20006781270 */
[C---:B------:R-:W-:Y:S01]  /*43520*/  IMAD.WIDE R2, R14.reuse, 0x2, R18 ;  /* 0x000000020e027825 */ /* 0x040fe200078e0212 */
[----:B------:R-:W-:Y:S01]  /*43530*/  IADD3 R14, R14, c[0x0][0x198], RZ ;  /* 0x000066000e0e7a10 */ /* 0x000fe20007ffe0ff */
[----:B------:R0:W-:Y:S04]  /*43540*/  @P1 STG.E.U16 [R12.64], R15 ;  /* 0x0000000f0c001986 */ /* 0x0001e8000c101504 */
[----:B------:R1:W-:Y:S01]  /*43550*/  @P5 STG.E.U16 [R2.64], R20 ;  /* 0x0000001402005986 */ /* 0x0003e2000c101504 */
[----:B------:R-:W-:-:S02]  /*43560*/  ISETP.LT.AND P5, PT, R11, c[0x0][0x178], !P0 ;  /* 0x00005e000b007a0c */ /* 0x000fc400047a1270 */
[----:B------:R-:W-:Y:S01]  /*43570*/  IADD3 R21, R27, 0x1a, RZ ;  /* 0x0000001a1b157810 */ /* 0x000fe20007ffe0ff */
[----:B0-----:R-:W-:-:S04]  /*43580*/  IMAD.WIDE R12, R14, 0x2, R18 ;  /* 0x000000020e0c7825 */ /* 0x001fc800078e0212 */
[C---:B-1----:R-:W-:Y:S01]  /*43590*/  IMAD.WIDE R2, R14.reuse, 0x2, R16 ;  /* 0x000000020e027825 */ /* 0x042fe200078e0210 */
[----:B------:R-:W-:Y:S02]  /*435a0*/  IADD3 R14, R14, c[0x0][0x198], RZ ;  /* 0x000066000e0e7a10 */ /* 0x000fe40007ffe0ff */
[----:B------:R-:W-:Y:S02]  /*435b0*/  IADD3 R15, R27, 0x1b, RZ ;  /* 0x0000001b1b0f7810 */ /* 0x000fe40007ffe0ff */
[----:B------:R-:W-:Y:S01]  /*435c0*/  ISETP.LT.AND P0, PT, R26, c[0x0][0x178], !P0 ;  /* 0x00005e001a007a0c */ /* 0x000fe20004701270 */
[----:B-----5:R0:W-:Y:S01]  /*435d0*/  @P2 STG.E.U16 [R2.64], R23 ;  /* 0x0000001702002986 */ /* 0x0201e2000c101504 */
[----:B------:R-:W-:-:S03]  /*435e0*/  ISETP.GE.AND P1, PT, R21, c[0x0][0x17c], PT ;  /* 0x00005f0015007a0c */ /* 0x000fc60003f26270 */
[----:B---3--:R1:W-:Y:S01]  /*435f0*/  @P4 STG.E.U16 [R12.64], R25 ;  /* 0x000000190c004986 */ /* 0x0083e2000c101504 */
        /* <DEDUP_REMOVED lines=15> */
[----:B------:R-:W-:Y:S02]  /*436f0*/  IADD3 R14, R15, c[0x0][0x198], RZ ;  /* 0x000066000f0e7a10 */ /* 0x000fe40007ffe0ff */
[----:B-1----:R-:W-:Y:S01]  /*43700*/  IADD3 R12, R27, 0x1d, RZ ;  /* 0x0000001d1b0c7810 */ /* 0x002fe20007ffe0ff */
[----:B--2---:R0:W-:Y:S03]  /*43710*/  @P4 STG.E.U16 [R2.64], R10 ;  /* 0x0000000a02004986 */ /* 0x0041e6000c101504 */
[----:B------:R-:W-:Y:S01]  /*43720*/  ISETP.GE.AND P4, PT, R12, c[0x0][0x17c], PT ;  /* 0x00005f000c007a0c */ /* 0x000fe20003f86270 */
[----:B------:R-:W-:-:S04]  /*43730*/  IMAD.WIDE R12, R14, 0x2, R16 ;  /* 0x000000020e0c7825 */ /* 0x000fc800078e0210 */
[----:B0-----:R-:W-:Y:S01]  /*43740*/  IMAD.WIDE R2, R15, 0x2, R18 ;  /* 0x000000020f027825 */ /* 0x001fe200078e0212 */
[----:B------:R-:W-:Y:S02]  /*43750*/  PRMT R15, R10, 0x7632, R15 ;  /* 0x000076320a0f7816 */ /* 0x000fe4000000000f */
[----:B------:R-:W2:Y:S04]  /*43760*/  LDL.LU R10, [R1+0x120] ;  /* 0x00012000010a7983 */ /* 0x000ea80000300800 */
[----:B----4-:R0:W-:Y:S04]  /*43770*/  @P6 STG.E.U16 [R2.64], R22 ;  /* 0x0000001602006986 */ /* 0x0101e8000c101504 */
[----:B------:R1:W-:Y:S01]  /*43780*/  @P0 STG.E.U16 [R12.64], R15 ;  /* 0x0000000f0c000986 */ /* 0x0003e2000c101504 */
[----:B0-----:R-:W-:-:S02]  /*43790*/  PRMT R3, R22, 0x7632, R3 ;  /* 0x0000763216037816 */ /* 0x001fc40000000003 */
[----:B------:R-:W-:-:S04]  /*437a0*/  IADD3 R22, R27, 0x1e, RZ ;  /* 0x0000001e1b167810 */ /* 0x000fc80007ffe0ff */
[----:B------:R-:W-:Y:S02]  /*437b0*/  ISETP.GE.AND P0, PT, R22, c[0x0][0x17c], PT ;  /* 0x00005f0016007a0c */ /* 0x000fe40003f06270 */
[----:B------:R-:W4:Y:S01]  /*437c0*/  LDL.LU R22, [R1+0x3e0] ;  /* 0x0003e00001167983 */ /* 0x000f220000300800 */
        /* <DEDUP_REMOVED lines=12> */
[----:B----4-:R-:W-:Y:S04]  /*43890*/  @P6 STG.E.U16 [R14.64], R22 ;  /* 0x000000160e006986 */ /* 0x010fe8000c101504 */
[----:B---3--:R-:W-:Y:S01]  /*438a0*/  @P1 STG.E.U16 [R20.64], R25 ;  /* 0x0000001914001986 */ /* 0x008fe2000c101504 */
[----:B------:R-:W-:Y:S02]  /*438b0*/  ISETP.LT.AND P1, PT, R11, c[0x0][0x178], !P2 ;  /* 0x00005e000b007a0c */ /* 0x000fe40005721270 */
[----:B------:R-:W-:-:S11]  /*438c0*/  PRMT R23, R22, 0x7632, R23 ;  /* 0x0000763216177816 */ /* 0x000fd60000000017 */
[----:B------:R0:W-:Y:S04]  /*438d0*/  @P1 STG.E.U16 [R2.64], R23 ;  /* 0x0000001702001986 */ /* 0x0001e8000c101504 */
[----:B0-----:R-:W3:Y:S01]  /*438e0*/  LDL.LU R23, [R1+0x3f0] ;  /* 0x0003f00001177983 */ /* 0x001ee20000300800 */
[----:B------:R-:W-:Y:S02]  /*438f0*/  ISETP.LT.AND P2, PT, R26, c[0x0][0x178], !P2 ;  /* 0x00005e001a007a0c */ /* 0x000fe40005741270 */
[----:B------:R-:W-:Y:S02]  /*43900*/  ISETP.LT.AND P6, PT, R11, c[0x0][0x178], !P5 ;  /* 0x00005e000b007a0c */ /* 0x000fe40006fc1270 */
[C---:B------:R-:W-:Y:S01]  /*43910*/  IADD3 R22, R12.reuse, c[0x0][0x198], RZ ;  /* 0x000066000c167a10 */ /* 0x040fe20007ffe0ff */
[----:B------:R-:W-:Y:S01]  /*43920*/  IMAD.WIDE R12, R12, 0x2, R18 ;  /* 0x000000020c0c7825 */ /* 0x000fe200078e0212 */
[----:B------:R-:W-:-:S03]  /*43930*/  PRMT R24, R25, 0x7632, R24 ;  /* 0x0000763219187816 */ /* 0x000fc60000000018 */
[----:B------:R-:W-:Y:S01]  /*43940*/  IMAD.WIDE R14, R22, 0x2, R16 ;  /* 0x00000002160e7825 */ /* 0x000fe200078e0210 */
[----:B------:R-:W-:-:S03]  /*43950*/  ISETP.LT.AND P5, PT, R26, c[0x0][0x178], !P5 ;  /* 0x00005e001a007a0c */ /* 0x000fc60006fa1270 */
[----:B------:R-:W-:Y:S01]  /*43960*/  @P2 STG.E.U16 [R12.64], R24 ;  /* 0x000000180c002986 */ /* 0x000fe2000c101504 */
[----:B------:R-:W-:Y:S01]  /*43970*/  IADD3 R25, R27, 0x20, RZ ;  /* 0x000000201b197810 */ /* 0x000fe20007ffe0ff */
[----:B------:R-:W-:Y:S01]  /*43980*/  IMAD.WIDE R20, R22, 0x2, R18 ;  /* 0x0000000216147825 */ /* 0x000fe200078e0212 */
[----:B--2---:R-:W-:Y:S02]  /*43990*/  PRMT R3, R10, 0x7632, R3 ;  /* 0x000076320a037816 */ /* 0x004fe40000000003 */
[----:B------:R-:W-:Y:S02]  /*439a0*/  ISETP.GE.AND P1, PT, R25, c[0x0][0x17c], PT ;  /* 0x00005f0019007a0c */ /* 0x000fe40003f26270 */
[----:B------:R-:W2:Y:S04]  /*439b0*/  LDL.LU R25, [R1+0x44] ;  /* 0x0000440001197983 */ /* 0x000ea80000300800 */
[----:B---3--:R0:W-:Y:S01]  /*439c0*/  @P6 STG.E.U16 [R14.64], R23 ;  /* 0x000000170e006986 */ /* 0x0081e2000c101504 */
        /* <DEDUP_REMOVED lines=8> */
[----:B0-----:R-:W3:Y:S04]  /*43a50*/  LDL.LU R10, [R1+0x14] ;  /* 0x00001400010a7983 */ /* 0x001ee80000300800 */
[----:B-1----:R-:W4:Y:S04]  /*43a60*/  LDL.LU R13, [R1] ;  /* 0x00000000010d7983 */ /* 0x002f280000300800 */
        /* <DEDUP_REMOVED lines=31> */
[----:B--2---:R-:W-:Y:S01]  /*43c60*/  PRMT R21, R25, 0x7632, R21 ;  /* 0x0000763219157816 */ /* 0x004fe20000000015 */
[----:B0-----:R-:W-:-:S04]  /*43c70*/  IMAD.WIDE R12, R14, 0x2, R18 ;  /* 0x000000020e0c7825 */ /* 0x001fc800078e0212 */
[----:B-1----:R-:W-:Y:S01]  /*43c80*/  IMAD.WIDE R2, R14, 0x2, R16 ;  /* 0x000000020e027825 */ /* 0x002fe200078e0210 */
[----:B---3--:R-:W-:-:S04]  /*43c90*/  PRMT R20, R10, 0x7632, R20 ;  /* 0x000076320a147816 */ /* 0x008fc80000000014 */
        /* <DEDUP_REMOVED lines=27> */
[C---:B------:R-:W-:Y:S01]  /*43e50*/  IMAD.WIDE R12, R14.reuse, 0x2, R16 ;  /* 0x000000020e0c7825 */ /* 0x040fe200078e0210 */
[----:B------:R-:W-:Y:S01]  /*43e60*/  IADD3 R20, R14, c[0x0][0x198], RZ ;  /* 0x000066000e147a10 */ /* 0x000fe20007ffe0ff */
[----:B----4-:R0:W-:Y:S01]  /*43e70*/  @P6 STG.E.U16 [R2.64], R22 ;  /* 0x0000001602006986 */ /* 0x0101e2000c101504 */
[----:B------:R-:W-:-:S02]  /*43e80*/  ISETP.LT.AND P6, PT, R11, c[0x0][0x178], !P4 ;  /* 0x00005e000b007a0c */ /* 0x000fc400067c1270 */
[----:B------:R-:W-:Y:S01]  /*43e90*/  ISETP.LT.AND P4, PT, R26, c[0x0][0x178], !P4 ;  /* 0x00005e001a007a0c */ /* 0x000fe20006781270 */
[----:B------:R1:W-:Y:S01]  /*43ea0*/  @P2 STG.E.U16 [R12.64], R15 ;  /* 0x0000000f0c002986 */ /* 0x0003e2000c101504 */
[----:B------:R-:W-:Y:S01]  /*43eb0*/  PRMT R21, R22, 0x7632, R21 ;  /* 0x0000763216157816 */ /* 0x000fe20000000015 */
[----:B0-----:R-:W-:-:S04]  /*43ec0*/  IMAD.WIDE R2, R14, 0x2, R18 ;  /* 0x000000020e027825 */ /* 0x001fc800078e0212 */
[C---:B-1----:R-:W-:Y:S01]  /*43ed0*/  IMAD.WIDE R12, R20.reuse, 0x2, R16 ;  /* 0x00000002140c7825 */ /* 0x042fe200078e0210 */
[----:B------:R-:W-:Y:S03]  /*43ee0*/  @P5 STG.E.U16 [R2.64], R21 ;  /* 0x0000001502005986 */ /* 0x000fe6000c101504 */
[----:B------:R-:W-:Y:S01]  /*43ef0*/  IMAD.WIDE R14, R20, 0x2, R18 ;  /* 0x00000002140e7825 */ /* 0x000fe200078e0212 */
[----:B------:R-:W-:-:S04]  /*43f00*/  IADD3 R22, R27, 0x28, RZ ;  /* 0x000000281b167810 */ /* 0x000fc80007ffe0ff */
[----:B------:R-:W-:Y:S01]  /*43f10*/  ISETP.GE.AND P2, PT, R22, c[0x0][0x17c], PT ;  /* 0x00005f0016007a0c */ /* 0x000fe20003f46270 */
[----:B--2---:R0:W-:Y:S04]  /*43f20*/  @P6 STG.E.U16 [R12.64], R25 ;  /* 0x000000190c006986 */ /* 0x0041e8000c101504 */
[----:B---3--:R1:W-:Y:S01]  /*43f30*/  @P4 STG.E.U16 [R14.64], R10 ;  /* 0x0000000a0e004986 */ /* 0x0083e2000c101504 */
[----:B------:R-:W-:Y:S02]  /*43f40*/  ISETP.LT.AND P4, PT, R11, c[0x0][0x178], !P0 ;  /* 0x00005e000b007a0c */ /* 0x000fe40004781270 */
[----:B------:R-:W-:Y:S02]  /*43f50*/  PRMT R22, R25, 0x7632, R22 ;  /* 0x0000763219167816 */ /* 0x000fe40000000016 */
[----:B0-----:R-:W-:-:S05]  /*43f60*/  IADD3 R12, R20, c[0x0][0x198], RZ ;  /* 0x00006600140c7a10 */ /* 0x001fca0007ffe0ff */
[----:B------:R-:W-:Y:S01]  /*43f70*/  IMAD.WIDE R2, R12, 0x2, R16 ;  /* 0x000000020c027825 */ /* 0x000fe200078e0210 */
[----:B------:R-:W-:Y:S02]  /*43f80*/  PRMT R24, R10, 0x7632, R24 ;  /* 0x000076320a187816 */ /* 0x000fe40000000018 */
[----:B-1----:R-:W2:Y:S04]  /*43f90*/  LDL.LU R10, [R1+0x64] ;  /* 0x00006400010a7983 */ /* 0x002ea80000300800 */
[----:B------:R0:W-:Y:S04]  /*43fa0*/  @P4 STG.E.U16 [R2.64], R22 ;  /* 0x0000001602004986 */ /* 0x0001e8000c101504 */
[----:B0-----:R-:W3:Y:S04]  /*43fb0*/  LDL.LU R2, [R1+0x204] ;  /* 0x0002040001027983 */ /* 0x001ee80000300800 */
[----:B------:R-:W4:Y:S01]  /*43fc0*/  LDL.LU R3, [R1+0x54] ;  /* 0x0000540001037983 */ /* 0x000f220000300800 */
[----:B------:R-:W-:-:S02]  /*43fd0*/  IADD3 R23, R27, 0x29, RZ ;  /* 0x000000291b177810 */ /* 0x000fc40007ffe0ff */
[----:B------:R-:W-:Y:S02]  /*43fe0*/  ISETP.LT.AND P0, PT, R26, c[0x0][0x178], !P0 ;  /* 0x00005e001a007a0c */ /* 0x000fe40004701270 */
[----:B------:R-:W-:Y:S02]  /*43ff0*/  ISETP.LT.AND P6, PT, R11, c[0x0][0x178], !P3 ;  /* 0x00005e000b007a0c */ /* 0x000fe40005fc1270 */
[----:B------:R-:W-:Y:S02]  /*44000*/  ISETP.GE.AND P5, PT, R23, c[0x0][0x17c], PT ;  /* 0x00005f0017007a0c */ /* 0x000fe40003fa6270 */
[C---:B------:R-:W-:Y:S01]  /*44010*/  IADD3 R23, R12.reuse, c[0x0][0x198], RZ ;  /* 0x000066000c177a10 */ /* 0x040fe20007ffe0ff */
[----:B------:R-:W-:Y:S01]  /*44020*/  IMAD.WIDE R12, R12, 0x2, R18 ;  /* 0x000000020c0c7825 */ /* 0x000fe200078e0212 */
[----:B------:R-:W-:-:S03]  /*44030*/  ISETP.LT.AND P3, PT, R26, c[0x0][0x178], !P3 ;  /* 0x00005e001a007a0c */ /* 0x000fc60005f61270 */
[C---:B------:R-:W-:Y:S02]  /*44040*/  IMAD.WIDE R14, R23.reuse, 0x2, R16 ;  /* 0x00000002170e7825 */ /* 0x040fe400078e0210 */
[----:B------:R0:W-:Y:S02]  /*44050*/  @P0 STG.E.U16 [R12.64], R24 ;  /* 0x000000180c000986 */ /* 0x0001e4000c101504 */
[----:B------:R-:W-:Y:S01]  /*44060*/  IMAD.WIDE R20, R23, 0x2, R18 ;  /* 0x0000000217147825 */ /* 0x000fe200078e0212 */
[----:B------:R-:W-:Y:S02]  /*44070*/  IADD3 R25, R27, 0x2a, RZ ;  /* 0x0000002a1b197810 */ /* 0x000fe40007ffe0ff */
[----:B0-----:R-:W-:Y:S02]  /*44080*/  IADD3 R12, R23, c[0x0][0x198], RZ ;  /* 0x00006600170c7a10 */ /* 0x001fe40007ffe0ff */
[----:B------:R-:W-:Y:S02]  /*44090*/  ISETP.GE.AND P4, PT, R25, c[0x0][0x17c], PT ;  /* 0x00005f0019007a0c */ /* 0x000fe40003f86270 */
[----:B------:R-:W5:Y:S04]  /*440a0*/  LDL.LU R25, [R1+0xa4] ;  /* 0x0000a40001197983 */ /* 0x000f680000300800 */
[----:B---3--:R-:W-:Y:S01]  /*440b0*/  @P6 STG.E.U16 [R14.64], R2 ;  /* 0x000000020e006986 */ /* 0x008fe2000c101504 */
[----:B------:R-:W-:-:S03]  /*440c0*/  ISETP.LT.AND P6, PT, R11, c[0x0][0x178], !P1 ;  /* 0x00005e000b007a0c */ /* 0x000fc60004fc1270 */
[----:B----4-:R0:W-:Y:S02]  /*440d0*/  @P3 STG.E.U16 [R20.64], R3 ;  /* 0x0000000314003986 */ /* 0x0101e4000c101504 */
[----:B0-----:R-:W-:Y:S02]  /*440e0*/  PRMT R21, R2, 0x7632, R21 ;  /* 0x0000763202157816 */ /* 0x001fe40000000015 */
[----:B------:R-:W-:Y:S01]  /*440f0*/  PRMT R20, R3, 0x7632, R20 ;  /* 0x0000763203147816 */ /* 0x000fe20000000014 */
[----:B------:R-:W-:-:S05]  /*44100*/  IMAD.WIDE R2, R12, 0x2, R16 ;  /* 0x000000020c027825 */ /* 0x000fca00078e0210 */
[----:B------:R0:W-:Y:S04]  /*44110*/  @P6 STG.E.U16 [R2.64], R21 ;  /* 0x0000001502006986 */ /* 0x0001e8000c101504 */
[----:B0-----:R-:W3:Y:S01]  /*44120*/  LDL.LU R21, [R1+0x214] ;  /* 0x0002140001157983 */ /* 0x001ee20000300800 */
[----:B------:R-:W-:Y:S02]  /*44130*/  ISETP.LT.AND P1, PT, R26, c[0x0][0x178], !P1 ;  /* 0x00005e001a007a0c */ /* 0x000fe40004f21270 */
[----:B------:R-:W-:Y:S02]  /*44140*/  ISETP.LT.AND P3, PT, R11, c[0x0][0x178], !P2 ;  /* 0x00005e000b007a0c */ /* 0x000fe40005761270 */
[----:B------:R-:W-:Y:S02]  /*44150*/  IADD3 R14, R27, 0x2b, RZ ;  /* 0x0000002b1b0e7810 */ /* 0x000fe40007ffe0ff */
[C---:B------:R-:W-:Y:S01]  /*44160*/  IADD3 R23, R12.reuse, c[0x0][0x198], RZ ;  /* 0x000066000c177a10 */ /* 0x040fe20007ffe0ff */
[----:B------:R-:W-:Y:S01]  /*44170*/  IMAD.WIDE R12, R12, 0x2, R18 ;  /* 0x000000020c0c7825 */ /* 0x000fe200078e0212 */
[----:B------:R-:W-:-:S03]  /*44180*/  ISETP.GE.AND P0, PT, R14, c[0x0][0x17c], PT ;  /* 0x00005f000e007a0c */ /* 0x000fc60003f06270 */
[C---:B------:R-:W-:Y:S02]  /*44190*/  IMAD.WIDE R14, R23.reuse, 0x2, R16 ;  /* 0x00000002170e7825 */ /* 0x040fe400078e0210 */
[----:B------:R2:W-:Y:S02]  /*441a0*/  @P1 STG.E.U16 [R12.64], R20 ;  /* 0x000000140c001986 */ /* 0x0005e4000c101504 */
[----:B------:R-:W-:Y:S01]  /*441b0*/  IMAD.WIDE R2, R23, 0x2, R18 ;  /* 0x0000000217027825 */ /* 0x000fe200078e0212 */
[----:B------:R-:W-:Y:S02]  /*441c0*/  ISETP.LT.AND P2, PT, R26, c[0x0][0x178], !P2 ;  /* 0x00005e001a007a0c */ /* 0x000fe40005741270 */
[----:B------:R-:W-:Y:S02]  /*441d0*/  IADD3 R22, R27, 0x2c, RZ ;  /* 0x0000002c1b167810 */ /* 0x000fe40007ffe0ff */
[----:B--2---:R-:W-:Y:S02]  /*441e0*/  PRMT R20, R10, 0x7632, R20 ;  /* 0x000076320a147816 */ /* 0x004fe40000000014 */
[----:B------:R-:W-:Y:S01]  /*441f0*/  ISETP.GE.AND P6, PT, R22, c[0x0][0x17c], PT ;  /* 0x00005f0016007a0c */ /* 0x000fe20003fc6270 */
[----:B---3--:R0:W-:Y:S02]  /*44200*/  @P3 STG.E.U16 [R14.64], R21 ;  /* 0x000000150e003986 */ /* 0x0081e4000c101504 */
[----:B0-----:R-:W-:-:S02]  /*44210*/  IADD3 R14, R23, c[0x0][0x198], RZ ;  /* 0x00006600170e7a10 */ /* 0x001fc40007ffe0ff */
[----:B------:R-:W2:Y:S04]  /*44220*/  LDL.LU R23, [R1+0x224] ;  /* 0x0002240001177983 */ /* 0x000ea80000300800 */
[----:B------:R0:W-:Y:S04]  /*44230*/  @P2 STG.E.U16 [R2.64], R10 ;  /* 0x0000000a02002986 */ /* 0x0001e8000c101504 */
[----:B0-----:R-:W3:Y:S04]  /*44240*/  LDL.LU R10, [R1+0x234] ;  /* 0x00023400010a7983 */ /* 0x001ee80000300800 */
[----:B------:R-:W4:Y:S01]  /*44250*/  LDL.LU R22, [R1+0x94] ;  /* 0x0000940001167983 */ /* 0x000f220000300800 */
[----:B------:R-:W-:-:S02]  /*44260*/  ISETP.LT.AND P1, PT, R11, c[0x0][0x178], !P5 ;  /* 0x00005e000b007a0c */ /* 0x000fc40006f21270 */
[----:B------:R-:W-:Y:S02]  /*44270*/  ISETP.LT.AND P5, PT, R26, c[0x0][0x178], !P5 ;  /* 0x00005e001a007a0c */ /* 0x000fe40006fa1270 */
[----:B------:R-:W-:Y:S02]  /*44280*/  IADD3 R12, R27, 0x2d, RZ ;  /* 0x0000002d1b0c7810 */ /* 0x000fe40007ffe0ff */
[----:B------:R-:W-:Y:S02]  /*44290*/  ISETP.LT.AND P2, PT, R11, c[0x0][0x178], !P4 ;  /* 0x00005e000b007a0c */ /* 0x000fe40006741270 */
[----:B------:R-:W-:Y:S01]  /*442a0*/  ISETP.GE.AND P3, PT, R12, c[0x0][0x17c], PT ;  /* 0x00005f000c007a0c */ /* 0x000fe20003f66270 */
[----:B------:R-:W-:Y:S01]  /*442b0*/  IMAD.WIDE R12, R14, 0x2, R16 ;  /* 0x000000020e0c7825 */ /* 0x000fe200078e0210 */
[----:B------:R-:W-:Y:S02]  /*442c0*/  PRMT R15, R21, 0x7632, R15 ;  /* 0x00007632150f7816 */ /* 0x000fe4000000000f */
[----:B------:R-:W-:Y:S01]  /*442d0*/  ISETP.LT.AND P4, PT, R26, c[0x0][0x178], !P4 ;  /* 0x00005e001a007a0c */ /* 0x000fe20006781270 */
[C---:B------:R-:W-:Y:S01]  /*442e0*/  IMAD.WIDE R2, R14.reuse, 0x2, R18 ;  /* 0x000000020e027825 */ /* 0x040fe200078e0212 */
[----:B------:R-:W-:Y:S01]  /*442f0*/  IADD3 R14, R14, c[0x0][0x198], RZ ;  /* 0x000066000e0e7a10 */ /* 0x000fe20007ffe0ff */
[----:B------:R0:W-:Y:S04]  /*44300*/  @P1 STG.E.U16 [R12.64], R15 ;  /* 0x0000000f0c001986 */ /* 0x0001e8000c101504 */
[----:B------:R1:W-:Y:S01]  /*44310*/  @P5 STG.E.U16 [R2.64], R20 ;  /* 0x0000001402005986 */ /* 0x0003e2000c101504 */
[----:B------:R-:W-:-:S02]  /*44320*/  ISETP.LT.AND P5, PT, R11, c[0x0][0x178], !P0 ;  /* 0x00005e000b007a0c */ /* 0x000fc400047a1270 */
[----:B------:R-:W-:Y:S02]  /*44330*/  IADD3 R21, R27, 0x2e, RZ ;  /* 0x0000002e1b157810 */ /* 0x000fe40007ffe0ff */
[----:B------:R-:W-:Y:S01]  /*44340*/  ISETP.LT.AND P0, PT, R26, c[0x0][0x178], !P0 ;  /* 0x00005e001a007a0c */ /* 0x000fe20004701270 */
[----:B0-----:R-:W-:-:S04]  /*44350*/  IMAD.WIDE R12, R14, 0x2, R18 ;  /* 0x000000020e0c7825 */ /* 0x001fc800078e0212 */
[C---:B-1----:R-:W-:Y:S01]  /*44360*/  IMAD.WIDE R2, R14.reuse, 0x2, R16 ;  /* 0x000000020e027825 */ /* 0x042fe200078e0210 */
[----:B------:R-:W-:Y:S02]  /*44370*/  IADD3 R14, R14, c[0x0][0x198], RZ ;  /* 0x000066000e0e7a10 */ /* 0x000fe40007ffe0ff */
[----:B------:R-:W-:Y:S02]  /*44380*/  IADD3 R15, R27, 0x2f, RZ ;  /* 0x0000002f1b0f7810 */ /* 0x000fe40007ffe0ff */
[----:B------:R-:W-:Y:S02]  /*44390*/  ISETP.GE.AND P1, PT, R21, c[0x0][0x17c], PT ;  /* 0x00005f0015007a0c */ /* 0x000fe40003f26270 */
[----:B-----5:R-:W-:Y:S01]  /*443a0*/  PRMT R20, R25, 0x7632, R20 ;  /* 0x0000763219147816 */ /* 0x020fe20000000014 */
[----:B--2---:R0:W-:Y:S01]  /*443b0*/  @P2 STG.E.U16 [R2.64], R23 ;  /* 0x0000001702002986 */ /* 0x0041e2000c101504 */
[----:B------:R-:W-:-:S03]  /*443c0*/  ISETP.GE.AND P2, PT, R15, c[0x0][0x17c], PT ;  /* 0x00005f000f007a0c */ /* 0x000fc60003f46270 */
[----:B------:R1:W-:Y:S01]  /*443d0*/  @P4 STG.E.U16 [R12.64], R25 ;  /* 0x000000190c004986 */ /* 0x0003e2000c101504 */
[----:B------:R-:W-:Y:S02]  /*443e0*/  ISETP.LT.AND P4, PT, R11, c[0x0][0x178], !P6 ;  /* 0x00005e000b007a0c */ /* 0x000fe40007781270 */
[----:B------:R-:W-:Y:S02]  /*443f0*/  PRMT R21, R23, 0x7632, R21 ;  /* 0x0000763217157816 */ /* 0x000fe40000000015 */
[C---:B------:R-:W-:Y:S01]  /*44400*/  IADD3 R15, R14.reuse, c[0x0][0x198], RZ ;  /* 0x000066000e0f7a10 */ /* 0x040fe20007ffe0ff */
[----:B0-----:R-:W-:Y:S01]  /*44410*/  IMAD.WIDE R2, R14, 0x2, R16 ;  /* 0x000000020e027825 */ /* 0x001fe200078e0210 */
[----:B------:R-:W-:-:S03]  /*44420*/  ISETP.LT.AND P6, PT, R26, c[0x0][0x178], !P6 ;  /* 0x00005e001a007a0c */ /* 0x000fc600077c1270 */
[----:B-1----:R-:W-:Y:S01]  /*44430*/  IMAD.WIDE R12, R14, 0x2, R18 ;  /* 0x000000020e0c7825 */ /* 0x002fe200078e0212 */
[----:B------:R0:W-:Y:S01]  /*44440*/  @P5 STG.E.U16 [R2.64], R21 ;  /* 0x0000001502005986 */ /* 0x0001e2000c101504 */
[----:B------:R-:W-:-:S03]  /*44450*/  IADD3 R14, R27, 0x30, RZ ;  /* 0x000000301b0e7810 */ /* 0x000fc60007ffe0ff */
[----:B------:R1:W-:Y:S01]  /*44460*/  @P0 STG.E.U16 [R12.64], R20 ;  /* 0x000000140c000986 */ /* 0x0003e2000c101504 */
[----:B------:R-:W-:Y:S02]  /*44470*/  ISETP.LT.AND P0, PT, R11, c[0x0][0x178], !P3 ;  /* 0x00005e000b007a0c */ /* 0x000fe40005f01270 */
[----:B------:R-:W-:Y:S01]  /*44480*/  ISETP.LT.AND P3, PT, R26, c[0x0][0x178], !P3 ;  /* 0x00005e001a007a0c */ /* 0x000fe20005f61270 */
[----:B------:R-:W2:Y:S01]  /*44490*/  LDL.LU R25, [R1+0xb4] ;  /* 0x0000b40001197983 */ /* 0x000ea20000300800 */
[C---:B0-----:R-:W-:Y:S01]  /*444a0*/  IMAD.WIDE R2, R15.reuse, 0x2, R16 ;  /* 0x000000020f027825 */ /* 0x041fe200078e0210 */
[----:B------:R-:W-:Y:S02]  /*444b0*/  ISETP.GE.AND P5, PT, R14, c[0x0][0x17c], PT ;  /* 0x00005f000e007a0c */ /* 0x000fe40003fa6270 */
[----:B------:R-:W-:Y:S02]  /*444c0*/  IADD3 R14, R15, c[0x0][0x198], RZ ;  /* 0x000066000f0e7a10 */ /* 0x000fe40007ffe0ff */
[----:B---3--:R0:W-:Y:S01]  /*444d0*/  @P4 STG.E.U16 [R2.64], R10 ;  /* 0x0000000a02004986 */ /* 0x0081e2000c101504 */
[----:B-1----:R-:W-:-:S02]  /*444e0*/  IADD3 R12, R27, 0x31, RZ ;  /* 0x000000311b0c7810 */ /* 0x002fc40007ffe0ff */
[----:B----4-:R-:W-:Y:S02]  /*444f0*/  PRMT R21, R22, 0x7632, R21 ;  /* 0x0000763216157816 */ /* 0x010fe40000000015 */
[----:B------:R-:W-:Y:S01]  /*44500*/  ISETP.GE.AND P4, PT, R12, c[0x0][0x17c], PT ;  /* 0x00005f000c007a0c */ /* 0x000fe20003f86270 */
[----:B------:R-:W-:-:S04]  /*44510*/  IMAD.WIDE R12, R14, 0x2, R16 ;  /* 0x000000020e0c7825 */ /* 0x000fc800078e0210 */
[----:B0-----:R-:W-:Y:S01]  /*44520*/  IMAD.WIDE R2, R15, 0x2, R18 ;  /* 0x000000020f027825 */ /* 0x001fe200078e0212 */
[----:B------:R-:W-:Y:S02]  /*44530*/  PRMT R15, R10, 0x7632, R15 ;  /* 0x000076320a0f7816 */ /* 0x000fe4000000000f */
[----:B------:R-:W3:Y:S04]  /*44540*/  LDL.LU R10, [R1+0xd4] ;  /* 0x0000d400010a7983 */ /* 0x000ee80000300800 */
[----:B------:R0:W-:Y:S04]  /*44550*/  @P6 STG.E.U16 [R2.64], R22 ;  /* 0x0000001602006986 */ /* 0x0001e8000c101504 */
[----:B------:R-:W-:Y:S01]  /*44560*/  @P0 STG.E.U16 [R12.64], R15 ;  /* 0x0000000f0c000986 */ /* 0x000fe2000c101504 */
[----:B0-----:R-:W-:-:S05]  /*44570*/  IMAD.WIDE R2, R14, 0x2, R18 ;  /* 0x000000020e027825 */ /* 0x001fca00078e0212 */
[----:B------:R0:W-:Y:S04]  /*44580*/  @P3 STG.E.U16 [R2.64], R21 ;  /* 0x0000001502003986 */ /* 0x0001e8000c101504 */
[----:B0-----:R-:W4:Y:S01]  /*44590*/  LDL.LU R3, [R1+0x2f4] ;  /* 0x0002f40001037983 */ /* 0x001f220000300800 */
[----:B------:R-:W-:Y:S02]  /*445a0*/  ISETP.LT.AND P6, PT, R11, c[0x0][0x178], !P1 ;  /* 0x00005e000b007a0c */ /* 0x000fe40004fc1270 */
[----:B------:R-:W-:Y:S02]  /*445b0*/  ISETP.LT.AND P1, PT, R26, c[0x0][0x178], !P1 ;  /* 0x00005e001a007a0c */ /* 0x000fe40004f21270 */
[----:B------:R-:W-:-:S05]  /*445c0*/  IADD3 R20, R14, c[0x0][0x198], RZ ;  /* 0x000066000e147a10 */ /* 0x000fca0007ffe0ff */
[----:B------:R-:W-:-:S04]  /*445d0*/  IMAD.WIDE R12, R20, 0x2, R16 ;  /* 0x00000002140c7825 */ /* 0x000fc800078e0210 */
[----:B------:R-:W-:Y:S01]  /*445e0*/  IMAD.WIDE R14, R20, 0x2, R18 ;  /* 0x00000002140e7825 */ /* 0x000fe200078e0212 */
[----:B------:R-:W-:-:S04]  /*445f0*/  IADD3 R22, R27, 0x32, RZ ;  /* 0x000000321b167810 */ /* 0x000fc80007ffe0ff */
[----:B------:R-:W-:Y:S01]  /*44600*/  ISETP.GE.AND P0, PT, R22, c[0x0][0x17c], PT ;  /* 0x00005f0016007a0c */ /* 0x000fe20003f06270 */
[----:B----4-:R0:W-:Y:S04]  /*44610*/  @P6 STG.E.U16 [R12.64], R3 ;  /* 0x000000030c006986 */ /* 0x0101e8000c101504 */
[----:B--2---:R-:W-:Y:S01]  /*44620*/  @P1 STG.E.U16 [R14.64], R25 ;  /* 0x000000190e001986 */ /* 0x004fe2000c101504 */
[----:B------:R-:W-:Y:S02]  /*44630*/  ISETP.LT.AND P1, PT, R11, c[0x0][0x178], !P2 ;  /* 0x00005e000b007a0c */ /* 0x000fe40005721270 */
[----:B------:R-:W-:Y:S02]  /*44640*/  PRMT R22, R3, 0x7632, R22 ;  /* 0x0000763203167816 */ /* 0x000fe40000000016 */
[----:B0-----:R-:W-:-:S05]  /*44650*/  IADD3 R12, R20, c[0x0][0x198], RZ ;  /* 0x00006600140c7a10 */ /* 0x001fca0007ffe0ff */
[----:B------:R-:W-:-:S05]  /*44660*/  IMAD.WIDE R2, R12, 0x2, R16 ;  /* 0x000000020c027825 */ /* 0x000fca00078e0210 */
[----:B------:R0:W-:Y:S04]  /*44670*/  @P1 STG.E.U16 [R2.64], R22 ;  /* 0x0000001602001986 */ /* 0x0001e8000c101504 */
[----:B0-----:R-:W2:Y:S01]  /*44680*/  LDL.LU R3, [R1+0x304] ;  /* 0x0003040001037983 */ /* 0x001ea20000300800 */
[----:B------:R-:W-:Y:S02]  /*44690*/  IADD3 R23, R27, 0x33, RZ ;  /* 0x000000331b177810 */ /* 0x000fe40007ffe0ff */
[----:B------:R-:W-:Y:S02]  /*446a0*/  ISETP.LT.AND P2, PT, R26, c[0x0][0x178], !P2 ;  /* 0x00005e001a007a0c */ /* 0x000fe40005741270 */
[----:B------:R-:W-:Y:S02]  /*446b0*/  ISETP.LT.AND P6, PT, R11, c[0x0][0x178], !P5 ;  /* 0x00005e000b007a0c */ /* 0x000fe40006fc1270 */
[----:B------:R-:W-:-:S02]  /*446c0*/  ISETP.GE.AND P3, PT, R23, c[0x0][0x17c], PT ;  /* 0x00005f0017007a0c */ /* 0x000fc40003f66270 */
[C---:B------:R-:W-:Y:S01]  /*446d0*/  IADD3 R23, R12.reuse, c[0x0][0x198], RZ ;  /* 0x000066000c177a10 */ /* 0x040fe20007ffe0ff */
[----:B------:R-:W-:Y:S01]  /*446e0*/  IMAD.WIDE R12, R12, 0x2, R18 ;  /* 0x000000020c0c7825 */ /* 0x000fe200078e0212 */
[----:B------:R-:W-:Y:S02]  /*446f0*/  ISETP.LT.AND P5, PT, R26, c[0x0][0x178], !P5 ;  /* 0x00005e001a007a0c */ /* 0x000fe40006fa1270 */
[----:B------:R-:W-:Y:S01]  /*44700*/  PRMT R24, R25, 0x7632, R24 ;  /* 0x0000763219187816 */ /* 0x000fe20000000018 */
[----:B------:R-:W-:-:S04]  /*44710*/  IMAD.WIDE R14, R23, 0x2, R16 ;  /* 0x00000002170e7825 */ /* 0x000fc800078e0210 */
[----:B------:R0:W-:Y:S01]  /*44720*/  @P2 STG.E.U16 [R12.64], R24 ;  /* 0x000000180c002986 */ /* 0x0001e2000c101504 */
[----:B------:R-:W-:Y:S01]  /*44730*/  IMAD.WIDE R20, R23, 0x2, R18 ;  /* 0x0000000217147825 */ /* 0x000fe200078e0212 */
[C---:B------:R-:W-:Y:S02]  /*44740*/  IADD3 R25, R27.reuse, 0x34, RZ ;  /* 0x000000341b197810 */ /* 0x040fe40007ffe0ff */
[----:B------:R-:W-:Y:S02]  /*44750*/  IADD3 R22, R27, 0x36, RZ ;  /* 0x000000361b167810 */ /* 0x000fe40007ffe0ff */
[----:B0-----:R-:W-:Y:S02]  /*44760*/  IADD3 R12, R23, c[0x0][0x198], RZ ;  /* 0x00006600170c7a10 */ /* 0x001fe40007ffe0ff */
[----:B------:R-:W-:Y:S02]  /*44770*/  ISETP.GE.AND P1, PT, R25, c[0x0][0x17c], PT ;  /* 0x00005f0019007a0c */ /* 0x000fe40003f26270 */
[----:B------:R-:W4:Y:S04]  /*44780*/  LDL.LU R25, [R1+0x324] ;  /* 0x0003240001197983 */ /* 0x000f280000300800 */
[----:B--2---:R-:W-:Y:S01]  /*44790*/  @P6 STG.E.U16 [R14.64], R3 ;  /* 0x000000030e006986 */ /* 0x004fe2000c101504 */
[----:B------:R-:W-:-:S03]  /*447a0*/  ISETP.LT.AND P6, PT, R11, c[0x0][0x178], !P4 ;  /* 0x00005e000b007a0c */ /* 0x000fc600067c1270 */
[----:B---3--:R0:W-:Y:S02]  /*447b0*/  @P5 STG.E.U16 [R20.64], R10 ;  /* 0x0000000a14005986 */ /* 0x0081e4000c101504 */
[----:B0-----:R-:W-:Y:S01]  /*447c0*/  PRMT R21, R3, 0x7632, R21 ;  /* 0x0000763203157816 */ /* 0x001fe20000000015 */
[----:B------:R-:W-:Y:S01]  /*447d0*/  IMAD.WIDE R2, R12, 0x2, R16 ;  /* 0x000000020c027825 */ /* 0x000fe200078e0210 */
[----:B------:R-:W-:Y:S02]  /*447e0*/  PRMT R20, R10, 0x7632, R20 ;  /* 0x000076320a147816 */ /* 0x000fe40000000014 */
[----:B------:R-:W2:Y:S04]  /*447f0*/  LDL.LU R10, [R1+0xe4] ;  /* 0x0000e400010a7983 */ /* 0x000ea80000300800 */
[----:B------:R0:W-:Y:S01]  /*44800*/  @P6 STG.E.U16 [R2.64], R21 ;  /* 0x0000001502006986 */ /* 0x0001e2000c101504 */
[----:B------:R-:W-:-:S03]  /*44810*/  ISETP.GE.AND P6, PT, R22, c[0x0][0x17c], PT ;  /* 0x00005f0016007a0c */ /* 0x000fc60003fc6270 */
[----:B0-----:R-:W3:Y:S04]  /*44820*/  LDL.LU R21, [R1+0xf4] ;  /* 0x0000f40001157983 */ /* 0x001ee80000300800 */
[----:B------:R-:W5:Y:S01]  /*44830*/  LDL.LU R22, [R1+0x314] ;  /* 0x0003140001167983 */ /* 0x000f620000300800 */
[----:B------:R-:W-:Y:S02]  /*44840*/  ISETP.LT.AND P4, PT, R26, c[0x0][0x178], !P4 ;  /* 0x00005e001a007a0c */ /* 0x000fe40006781270 */
[----:B------:R-:W-:Y:S02]  /*44850*/  ISETP.LT.AND P5, PT, R11, c[0x0][0x178], !P0 ;  /* 0x00005e000b007a0c */ /* 0x000fe400047a1270 */
[----:B------:R-:W-:Y:S02]  /*44860*/  IADD3 R14, R27, 0x35, RZ ;  /* 0x000000351b0e7810 */ /* 0x000fe40007ffe0ff */
[C---:B------:R-:W-:Y:S01]  /*44870*/  IADD3 R23, R12.reuse, c[0x0][0x198], RZ ;  /* 0x000066000c177a10 */ /* 0x040fe20007ffe0ff */
[----:B------:R-:W-:Y:S01]  /*44880*/  IMAD.WIDE R12, R12, 0x2, R18 ;  /* 0x000000020c0c7825 */ /* 0x000fe200078e0212 */
[----:B------:R-:W-:-:S02]  /*44890*/  ISETP.LT.AND P0, PT, R26, c[0x0][0x178], !P0 ;  /* 0x00005e001a007a0c */ /* 0x000fc40004701270 */
[----:B------:R-:W-:Y:S01]  /*448a0*/  ISETP.GE.AND P2, PT, R14, c[0x0][0x17c], PT ;  /* 0x00005f000e007a0c */ /* 0x000fe20003f46270 */
[----:B------:R-:W-:Y:S02]  /*448b0*/  IMAD.WIDE R14, R23, 0x2, R16 ;  /* 0x00000002170e7825 */ /* 0x000fe400078e0210 */
[----:B------:R0:W-:Y:S01]  /*448c0*/  @P4 STG.E.U16 [R12.64], R20 ;  /* 0x000000140c004986 */ /* 0x0001e2000c101504 */
[----:B------:R-:W-:Y:S01]  /*448d0*/  ISETP.LT.AND P4, PT, R11, c[0x0][0x178], !P3 ;  /* 0x00005e000b007a0c */ /* 0x000fe20005f81270 */
[----:B------:R-:W-:Y:S01]  /*448e0*/  IMAD.WIDE R2, R23, 0x2, R18 ;  /* 0x0000000217027825 */ /* 0x000fe200078e0212 */
[----:B------:R-:W-:Y:S02]  /*448f0*/  ISETP.LT.AND P3, PT, R26, c[0x0][0x178], !P3 ;  /* 0x00005e001a007a0c */ /* 0x000fe40005f61270 */
[----:B0-----:R-:W-:Y:S01]  /*44900*/  IADD3 R12, R27, 0x37, RZ ;  /* 0x000000371b0c7810 */ /* 0x001fe20007ffe0ff */
[----:B-----5:R0:W-:Y:S03]  /*44910*/  @P5 STG.E.U16 [R14.64], R22 ;  /* 0x000000160e005986 */ /* 0x0201e6000c101504 */
[----:B------:R-:W-:Y:S01]  /*44920*/  ISETP.GE.AND P5, PT, R12, c[0x0][0x17c], PT ;  /* 0x00005f000c007a0c */ /* 0x000fe20003fa6270 */
[----:B---3--:R1:W-:Y:S01]  /*44930*/  @P0 STG.E.U16 [R2.64], R21 ;  /* 0x0000001502000986 */ /* 0x0083e2000c101504 */
[----:B------:R-:W-:-:S02]  /*44940*/  ISETP.LT.AND P0, PT, R11, c[0x0][0x178], !P1 ;  /* 0x00005e000b007a0c */ /* 0x000fc40004f01270 */
[----:B0-----:R-:W-:Y:S02]  /*44950*/  IADD3 R14, R23, c[0x0][0x198], RZ ;  /* 0x00006600170e7a10 */ /* 0x001fe40007ffe0ff */
[----:B------:R-:W3:Y:S01]  /*44960*/  LDL.LU R23, [R1+0x3c4] ;  /* 0x0003c40001177983 */ /* 0x000ee20000300800 */
[----:B------:R-:W-:Y:S02]  /*44970*/  PRMT R15, R22, 0x7632, R15 ;  /* 0x00007632160f7816 */ /* 0x000fe4000000000f */
[----:B------:R-:W-:Y:S01]  /*44980*/  IMAD.WIDE R12, R14, 0x2, R16 ;  /* 0x000000020e0c7825 */ /* 0x000fe200078e0210 */
[----:B------:R-:W5:Y:S01]  /*44990*/  LDL.LU R22, [R1+0x104] ;  /* 0x0001040001167983 */ /* 0x000f620000300800 */
[----:B------:R-:W-:Y:S02]  /*449a0*/  ISETP.LT.AND P1, PT, R26, c[0x0][0x178], !P1 ;  /* 0x00005e001a007a0c */ /* 0x000fe40004f21270 */
[----:B------:R-:W-:Y:S01]  /*449b0*/  PRMT R20, R21, 0x7632, R20 ;  /* 0x0000763215147816 */ /* 0x000fe20000000014 */
[C---:B-1----:R-:W-:Y:S01]  /*449c0*/  IMAD.WIDE R2, R14.reuse, 0x2, R18 ;  /* 0x000000020e027825 */ /* 0x042fe200078e0212 */
[----:B------:R-:W-:Y:S01]  /*449d0*/  IADD3 R14, R14, c[0x0][0x198], RZ ;  /* 0x000066000e0e7a10 */ /* 0x000fe20007ffe0ff */
[----:B------:R0:W-:Y:S01]  /*449e0*/  @P4 STG.E.U16 [R12.64], R15 ;  /* 0x0000000f0c004986 */ /* 0x0001e2000c101504 */
[----:B------:R-:W-:-:S03]  /*449f0*/  IADD3 R21, R27, 0x38, RZ ;  /* 0x000000381b157810 */ /* 0x000fc60007ffe0ff */
[----:B------:R1:W-:Y:S01]  /*44a00*/  @P3 STG.E.U16 [R2.64], R20 ;  /* 0x0000001402003986 */ /* 0x0003e2000c101504 */
[----:B------:R-:W-:Y:S02]  /*44a10*/  ISETP.GE.AND P4, PT, R21, c[0x0][0x17c], PT ;  /* 0x00005f0015007a0c */ /* 0x000fe40003f86270 */
[----:B----4-:R-:W-:Y:S01]  /*44a20*/  PRMT R21, R25, 0x7632, R21 ;  /* 0x0000763219157816 */ /* 0x010fe20000000015 */
[----:B0-----:R-:W-:-:S04]  /*44a30*/  IMAD.WIDE R12, R14, 0x2, R18 ;  /* 0x000000020e0c7825 */ /* 0x001fc800078e0212 */
[----:B-1----:R-:W-:Y:S01]  /*44a40*/  IMAD.WIDE R2, R14, 0x2, R16 ;  /* 0x000000020e027825 */ /* 0x002fe200078e0210 */
[----:B--2---:R-:W-:-:S04]  /*44a50*/  PRMT R20, R10, 0x7632, R20 ;  /* 0x000076320a147816 */ /* 0x004fc80000000014 */
[----:B------:R0:W-:Y:S04]  /*44a60*/  @P0 STG.E.U16 [R2.64], R25 ;  /* 0x0000001902000986 */ /* 0x0001e8000c101504 */
[----:B------:R1:W-:Y:S04]  /*44a70*/  @P1 STG.E.U16 [R12.64], R10 ;  /* 0x0000000a0c001986 */ /* 0x0003e8000c101504 */
[----:B0-----:R-:W2:Y:S04]  /*44a80*/  LDL.LU R25, [R1+0x3d4] ;  /* 0x0003d40001197983 */ /* 0x001ea80000300800 */
[----:B-1----:R-:W4:Y:S01]  /*44a90*/  LDL.LU R10, [R1+0x114] ;  /* 0x00011400010a7983 */ /* 0x002f220000300800 */
        /* <DEDUP_REMOVED lines=14> */
[C-C-:B0-----:R-:W-:Y:S01]  /*44b80*/  IMAD.WIDE R2, R15.reuse, 0x2, R16.reuse ;  /* 0x000000020f027825 */ /* 0x141fe200078e0210 */
[----:B------:R-:W-:Y:S02]  /*44b90*/  ISETP.GE.AND P3, PT, R14, c[0x0][0x17c], PT ;  /* 0x00005f000e007a0c */ /* 0x000fe40003f66270 */
[----:B------:R-:W-:Y:S02]  /*44ba0*/  IADD3 R14, R15, c[0x0][0x198], RZ ;  /* 0x000066000f0e7a10 */ /* 0x000fe40007ffe0ff */
[----:B-1----:R-:W-:Y:S02]  /*44bb0*/  IADD3 R12, R27, 0x3b, RZ ;  /* 0x0000003b1b0c7810 */ /* 0x002fe40007ffe0ff */
[----:B------:R-:W-:Y:S02]  /*44bc0*/  ISETP.LT.AND P5, PT, R26, c[0x0][0x178], !P5 ;  /* 0x00005e001a007a0c */ /* 0x000fe40006fa1270 */
[----:B------:R-:W-:Y:S01]  /*44bd0*/  IADD3 R20, R14, c[0x0][0x198], RZ ;  /* 0x000066000e147a10 */ /* 0x000fe20007ffe0ff */
[----:B---3--:R0:W-:Y:S01]  /*44be0*/  @P1 STG.E.U16 [R2.64], R23 ;  /* 0x0000001702001986 */ /* 0x0081e2000c101504 */
[----:B------:R-:W-:Y:S01]  /*44bf0*/  ISETP.GE.AND P1, PT, R12, c[0x0][0x17c], PT ;  /* 0x00005f000c007a0c */ /* 0x000fe20003f26270 */
[----:B------:R-:W-:-:S04]  /*44c00*/  IMAD.WIDE R12, R14, 0x2, R16 ;  /* 0x000000020e0c7825 */ /* 0x000fc800078e0210 */
[----:B0-----:R-:W-:Y:S01]  /*44c10*/  IMAD.WIDE R2, R15, 0x2, R18 ;  /* 0x000000020f027825 */ /* 0x001fe200078e0212 */
[----:B------:R-:W-:-:S04]  /*44c20*/  PRMT R15, R23, 0x7632, R15 ;  /* 0x00007632170f7816 */ /* 0x000fc8000000000f */
[----:B-----5:R0:W-:Y:S01]  /*44c30*/  @P6 STG.E.U16 [R2.64], R22 ;  /* 0x0000001602006986 */ /* 0x0201e2000c101504 */
[----:B------:R-:W-:Y:S02]  /*44c40*/  ISETP.LT.AND P6, PT, R11, c[0x0][0x178], !P4 ;  /* 0x00005e000b007a0c */ /* 0x000fe400067c1270 */
[----:B------:R-:W-:Y:S01]  /*44c50*/  ISETP.LT.AND P4, PT, R26, c[0x0][0x178], !P4 ;  /* 0x00005e001a007a0c */ /* 0x000fe20006781270 */
[----:B------:R1:W-:Y:S01]  /*44c60*/  @P2 STG.E.U16 [R12.64], R15 ;  /* 0x0000000f0c002986 */ /* 0x0003e2000c101504 */
[----:B------:R-:W-:Y:S01]  /*44c70*/  PRMT R21, R22, 0x7632, R21 ;  /* 0x0000763216157816 */ /* 0x000fe20000000015 */
[----:B0-----:R-:W-:-:S04]  /*44c80*/  IMAD.WIDE R2, R14, 0x2, R18 ;  /* 0x000000020e027825 */ /* 0x001fc800078e0212 */
[C---:B-1----:R-:W-:Y:S01]  /*44c90*/  IMAD.WIDE R12, R20.reuse, 0x2, R16 ;  /* 0x00000002140c7825 */ /* 0x042fe200078e0210 */
[----:B------:R-:W-:Y:S03]  /*44ca0*/  @P5 STG.E.U16 [R2.64], R21 ;  /* 0x0000001502005986 */ /* 0x000fe6000c101504 */
[----:B------:R-:W-:Y:S01]  /*44cb0*/  IMAD.WIDE R14, R20, 0x2, R18 ;  /* 0x00000002140e7825 */ /* 0x000fe200078e0212 */
[----:B------:R-:W-:Y:S01]  /*44cc0*/  IADD3 R22, R27, 0x3c, RZ ;  /* 0x0000003c1b167810 */ /* 0x000fe20007ffe0ff */
[----:B--2---:R0:W-:Y:S04]  /*44cd0*/  @P6 STG.E.U16 [R12.64], R25 ;  /* 0x000000190c006986 */ /* 0x0041e8000c101504 */
[----:B----4-:R1:W-:Y:S01]  /*44ce0*/  @P4 STG.E.U16 [R14.64], R10 ;  /* 0x0000000a0e004986 */ /* 0x0103e2000c101504 */
[----:B------:R-:W-:-:S02]  /*44cf0*/  ISETP.LT.AND P4, PT, R11, c[0x0][0x178], !P0 ;  /* 0x00005e000b007a0c */ /* 0x000fc40004781270 */
[----:B------:R-:W-:Y:S02]  /*44d00*/  ISETP.GE.AND P2, PT, R22, c[0x0][0x17c], PT ;  /* 0x00005f0016007a0c */ /* 0x000fe40003f46270 */
[----:B0-----:R-:W-:Y:S02]  /*44d10*/  IADD3 R12, R20, c[0x0][0x198], RZ ;  /* 0x00006600140c7a10 */ /* 0x001fe40007ffe0ff */
[----:B------:R-:W-:-:S03]  /*44d20*/  PRMT R22, R25, 0x7632, R22 ;  /* 0x0000763219167816 */ /* 0x000fc60000000016 */
        /* <DEDUP_REMOVED lines=60> */
[----:B------:R-:W-:Y:S01]  /*450f0*/  ISETP.LT.AND P0, PT, R26, c[0x0][0x178], !P0 ;  /* 0x00005e001a007a0c */ /* 0x000fe20004701270 */
[----:B0-----:R-:W-:-:S04]  /*45100*/  IMAD.WIDE R12, R14, 0x2, R18 ;  /* 0x000000020e0c7825 */ /* 0x001fc800078e0212 */
[C---:B-1----:R-:W-:Y:S01]  /*45110*/  IMAD.WIDE R2, R14.reuse, 0x2, R16 ;  /* 0x000000020e027825 */ /* 0x042fe200078e0210 */
[----:B------:R-:W-:Y:S02]  /*45120*/  IADD3 R14, R14, c[0x0][0x198], RZ ;  /* 0x000066000e0e7a10 */ /* 0x000fe40007ffe0ff */
[C---:B------:R-:W-:Y:S02]  /*45130*/  IADD3 R15, R27.reuse, 0x43, RZ ;  /* 0x000000431b0f7810 */ /* 0x040fe40007ffe0ff */
[----:B------:R-:W-:-:S04]  /*45140*/  IADD3 R21, R27, 0x42, RZ ;  /* 0x000000421b157810 */ /* 0x000fc80007ffe0ff */
        /* <DEDUP_REMOVED lines=49> */
[C---:B------:R-:W-:Y:S02]  /*45460*/  ISETP.LT.AND P2, PT, R26.reuse, c[0x0][0x178], !P2 ;  /* 0x00005e001a007a0c */ /* 0x040fe40005741270 */
[----:B------:R-:W-:Y:S02]  /*45470*/  ISETP.LT.AND P6, PT, R11, c[0x0][0x178], !P5 ;  /* 0x00005e000b007a0c */ /* 0x000fe40006fc1270 */
[----:B------:R-:W-:-:S02]  /*45480*/  ISETP.LT.AND P5, PT, R26, c[0x0][0x178], !P5 ;  /* 0x00005e001a007a0c */ /* 0x000fc40006fa1270 */
[----:B------:R-:W-:Y:S02]  /*45490*/  ISETP.GE.AND P3, PT, R23, c[0x0][0x17c], PT ;  /* 0x00005f0017007a0c */ /* 0x000fe40003f66270 */
[C---:B------:R-:W-:Y:S01]  /*454a0*/  IADD3 R23, R12.reuse, c[0x0][0x198], RZ ;  /* 0x000066000c177a10 */ /* 0x040fe20007ffe0ff */
[----:B------:R-:W-:Y:S01]  /*454b0*/  IMAD.WIDE R12, R12, 0x2, R18 ;  /* 0x000000020c0c7825 */ /* 0x000fe200078e0212 */
[----:B------:R-:W-:-:S03]  /*454c0*/  PRMT R24, R25, 0x7632, R24 ;  /* 0x0000763219187816 */ /* 0x000fc60000000018 */
[----:B------:R-:W-:-:S04]  /*454d0*/  IMAD.WIDE R14, R23, 0x2, R16 ;  /* 0x00000002170e7825 */ /* 0x000fc800078e0210 */
[----:B------:R-:W-:Y:S01]  /*454e0*/  IMAD.WIDE R20, R23, 0x2, R18 ;  /* 0x0000000217147825 */ /* 0x000fe200078e0212 */
[----:B------:R0:W-:Y:S01]  /*454f0*/  @P2 STG.E.U16 [R12.64], R24 ;  /* 0x000000180c002986 */ /* 0x0001e2000c101504 */
[----:B------:R-:W-:Y:S02]  /*45500*/  IADD3 R25, R27, 0x48, RZ ;  /* 0x000000481b197810 */ /* 0x000fe40007ffe0ff */
[----:B0-----:R-:W-:Y:S02]  /*45510*/  IADD3 R12, R23, c[0x0][0x198], RZ ;  /* 0x00006600170c7a10 */ /* 0x001fe40007ffe0ff */
[----:B------:R-:W-:Y:S02]  /*45520*/  IADD3 R23, R27, 0x4a, RZ ;  /* 0x0000004a1b177810 */ /* 0x000fe40007ffe0ff */
[----:B------:R-:W-:Y:S02]  /*45530*/  IADD3 R22, R12, c[0x0][0x198], RZ ;  /* 0x000066000c167a10 */ /* 0x000fe40007ffe0ff */
[----:B------:R-:W-:-:S02]  /*45540*/  ISETP.GE.AND P1, PT, R25, c[0x0][0x17c], PT ;  /* 0x00005f0019007a0c */ /* 0x000fc40003f26270 */
[----:B------:R-:W4:Y:S04]  /*45550*/  LDL.LU R25, [R1+0x218] ;  /* 0x0002180001197983 */ /* 0x000f280000300800 */
[----:B--2---:R-:W-:Y:S04]  /*45560*/  @P6 STG.E.U16 [R14.64], R3 ;  /* 0x000000030e006986 */ /* 0x004fe8000c101504 */
[----:B---3--:R0:W-:Y:S01]  /*45570*/  @P5 STG.E.U16 [R20.64], R10 ;  /* 0x0000000a14005986 */ /* 0x0081e2000c101504 */
[----:B------:R-:W-:Y:S02]  /*45580*/  ISETP.LT.AND P5, PT, R11, c[0x0][0x178], !P4 ;  /* 0x00005e000b007a0c */ /* 0x000fe400067a1270 */
[----:B------:R-:W-:-:S02]  /*45590*/  ISETP.LT.AND P4, PT, R26, c[0x0][0x178], !P4 ;  /* 0x00005e001a007a0c */ /* 0x000fc40006781270 */
[----:B0-----:R-:W-:Y:S01]  /*455a0*/  PRMT R20, R3, 0x7632, R20 ;  /* 0x0000763203147816 */ /* 0x001fe20000000014 */
[----:B------:R-:W-:Y:S01]  /*455b0*/  IMAD.WIDE R2, R12, 0x2, R16 ;  /* 0x000000020c027825 */ /* 0x000fe200078e0210 */
[----:B------:R-:W-:Y:S02]  /*455c0*/  PRMT R21, R10, 0x7632, R21 ;  /* 0x000076320a157816 */ /* 0x000fe40000000015 */
[----:B------:R-:W2:Y:S01]  /*455d0*/  LDL.LU R10, [R1+0x68] ;  /* 0x00006800010a7983 */ /* 0x000ea20000300800 */
[----:B------:R-:W-:-:S04]  /*455e0*/  IMAD.WIDE R12, R12, 0x2, R18 ;  /* 0x000000020c0c7825 */ /* 0x000fc800078e0212 */
[----:B------:R-:W-:Y:S01]  /*455f0*/  @P5 STG.E.U16 [R2.64], R20 ;  /* 0x0000001402005986 */ /* 0x000fe2000c101504 */
[----:B------:R-:W-:-:S03]  /*45600*/  ISETP.GE.AND P5, PT, R23, c[0x0][0x17c], PT ;  /* 0x00005f0017007a0c */ /* 0x000fc60003fa6270 */
[----:B------:R-:W3:Y:S04]  /*45610*/  LDL.LU R23, [R1+0x58] ;  /* 0x0000580001177983 */ /* 0x000ee80000300800 */
[----:B------:R0:W-:Y:S04]  /*45620*/  @P4 STG.E.U16 [R12.64], R21 ;  /* 0x000000150c004986 */ /* 0x0001e8000c101504 */
[----:B0-----:R-:W5:Y:S01]  /*45630*/  LDL.LU R13, [R1+0x208] ;  /* 0x00020800010d7983 */ /* 0x001f620000300800 */
[----:B------:R-:W-:Y:S02]  /*45640*/  ISETP.LT.AND P6, PT, R11, c[0x0][0x178], !P0 ;  /* 0x00005e000b007a0c */ /* 0x000fe400047c1270 */
[----:B------:R-:W-:-:S02]  /*45650*/  IADD3 R14, R27, 0x49, RZ ;  /* 0x000000491b0e7810 */ /* 0x000fc40007ffe0ff */
[----:B------:R-:W-:Y:S02]  /*45660*/  ISETP.LT.AND P0, PT, R26, c[0x0][0x178], !P0 ;  /* 0x00005e001a007a0c */ /* 0x000fe40004701270 */
[----:B------:R-:W-:Y:S01]  /*45670*/  ISETP.GE.AND P2, PT, R14, c[0x0][0x17c], PT ;  /* 0x00005f000e007a0c */ /* 0x000fe20003f46270 */
[----:B------:R-:W-:Y:S01]  /*45680*/  IMAD.WIDE R14, R22, 0x2, R16 ;  /* 0x00000002160e7825 */ /* 0x000fe200078e0210 */
[----:B------:R-:W-:-:S03]  /*45690*/  ISETP.LT.AND P4, PT, R11, c[0x0][0x178], !P3 ;  /* 0x00005e000b007a0c */ /* 0x000fc60005f81270 */
[----:B------:R-:W-:Y:S01]  /*456a0*/  IMAD.WIDE R2, R22, 0x2, R18 ;  /* 0x0000000216027825 */ /* 0x000fe200078e0212 */
[C---:B------:R-:W-:Y:S02]  /*456b0*/  IADD3 R12, R27.reuse, 0x4b, RZ ;  /* 0x0000004b1b0c7810 */ /* 0x040fe40007ffe0ff */
[----:B------:R-:W-:Y:S02]  /*456c0*/  ISETP.LT.AND P3, PT, R26, c[0x0][0x178], !P3 ;  /* 0x00005e001a007a0c */ /* 0x000fe40005f61270 */
[----:B------:R-:W-:Y:S02]  /*456d0*/  IADD3 R21, R27, 0x4c, RZ ;  /* 0x0000004c1b157810 */ /* 0x000fe40007ffe0ff */
[----:B---3--:R-:W-:Y:S01]  /*456e0*/  PRMT R20, R23, 0x7632, R20 ;  /* 0x0000763217147816 */ /* 0x008fe20000000014 */
[----:B-----5:R0:W-:Y:S01]  /*456f0*/  @P6 STG.E.U16 [R14.64], R13 ;  /* 0x0000000d0e006986 */ /* 0x0201e2000c101504 */
[----:B------:R-:W-:-:S03]  /*45700*/  ISETP.GE.AND P6, PT, R12, c[0x0][0x17c], PT ;  /* 0x00005f000c007a0c */ /* 0x000fc60003fc6270 */
[----:B------:R1:W-:Y:S01]  /*45710*/  @P0 STG.E.U16 [R2.64], R23 ;  /* 0x0000001702000986 */ /* 0x0003e2000c101504 */
[----:B------:R-:W-:Y:S02]  /*45720*/  ISETP.LT.AND P0, PT, R11, c[0x0][0x178], !P1 ;  /* 0x00005e000b007a0c */ /* 0x000fe40004f01270 */
[----:B0-----:R-:W-:Y:S02]  /*45730*/  IADD3 R14, R22, c[0x0][0x198], RZ ;  /* 0x00006600160e7a10 */ /* 0x001fe40007ffe0ff */
[----:B------:R-:W3:Y:S01]  /*45740*/  LDL.LU R22, [R1+0x228] ;  /* 0x0002280001167983 */ /* 0x000ee20000300800 */
[----:B------:R-:W-:-:S03]  /*45750*/  PRMT R15, R13, 0x7632, R15 ;  /* 0x000076320d0f7816 */ /* 0x000fc6000000000f */
[----:B-1----:R-:W5:Y:S01]  /*45760*/  LDL.LU R23, [R1+0xa8] ;  /* 0x0000a80001177983 */ /* 0x002f620000300800 */
[----:B------:R-:W-:-:S04]  /*45770*/  IMAD.WIDE R2, R14, 0x2, R16 ;  /* 0x000000020e027825 */ /* 0x000fc800078e0210 */
[C---:B------:R-:W-:Y:S01]  /*45780*/  IMAD.WIDE R12, R14.reuse, 0x2, R18 ;  /* 0x000000020e0c7825 */ /* 0x040fe200078e0212 */
[----:B------:R-:W-:Y:S01]  /*45790*/  IADD3 R14, R14, c[0x0][0x198], RZ ;  /* 0x000066000e0e7a10 */ /* 0x000fe20007ffe0ff */
[----:B------:R0:W-:Y:S01]  /*457a0*/  @P4 STG.E.U16 [R2.64], R15 ;  /* 0x0000000f02004986 */ /* 0x0001e2000c101504 */
[----:B------:R-:W-:-:S03]  /*457b0*/  ISETP.LT.AND P1, PT, R26, c[0x0][0x178], !P1 ;  /* 0x00005e001a007a0c */ /* 0x000fc60004f21270 */
[----:B------:R4:W-:Y:S01]  /*457c0*/  @P3 STG.E.U16 [R12.64], R20 ;  /* 0x000000140c003986 */ /* 0x0009e2000c101504 */
[----:B0-----:R-:W-:Y:S01]  /*457d0*/  IMAD.WIDE R2, R14, 0x2, R16 ;  /* 0x000000020e027825 */ /* 0x001fe200078e0210 */
[----:B----4-:R-:W-:-:S04]  /*457e0*/  PRMT R20, R25, 0x7632, R20 ;  /* 0x0000763219147816 */ /* 0x010fc80000000014 */
[----:B------:R0:W-:Y:S01]  /*457f0*/  @P0 STG.E.U16 [R2.64], R25 ;  /* 0x0000001902000986 */ /* 0x0001e2000c101504 */
[----:B------:R-:W-:-:S03]  /*45800*/  IMAD.WIDE R12, R14, 0x2, R18 ;  /* 0x000000020e0c7825 */ /* 0x000fc600078e0212 */
[----:B0-----:R-:W4:Y:S01]  /*45810*/  LDL.LU R25, [R1+0x238] ;  /* 0x0002380001197983 */ /* 0x001f220000300800 */
[----:B------:R-:W-:Y:S02]  /*45820*/  ISETP.GE.AND P4, PT, R21, c[0x0][0x17c], PT ;  /* 0x00005f0015007a0c */ /* 0x000fe40003f86270 */
[----:B--2---:R-:W-:Y:S01]  /*45830*/  PRMT R21, R10, 0x7632, R21 ;  /* 0x000076320a157816 */ /* 0x004fe20000000015 */
[----:B------:R0:W-:Y:S04]  /*45840*/  @P1 STG.E.U16 [R12.64], R10 ;  /* 0x0000000a0c001986 */ /* 0x0001e8000c101504 */
[----:B0-----:R-:W2:Y:S01]  /*45850*/  LDL.LU R10, [R1+0x98] ;  /* 0x00009800010a7983 */ /* 0x001ea20000300800 */
[----:B------:R-:W-:Y:S02]  /*45860*/  ISETP.LT.AND P3, PT, R11, c[0x0][0x178], !P2 ;  /* 0x00005e000b007a0c */ /* 0x000fe40005761270 */
[----:B------:R-:W-:-:S02]  /*45870*/  IADD3 R14, R14, c[0x0][0x198], RZ ;  /* 0x000066000e0e7a10 */ /* 0x000fc40007ffe0ff */
        /* <DEDUP_REMOVED lines=25> */
[----:B------:R-:W-:Y:S01]  /*45a10*/  PRMT R21, R23, 0x7632, R21 ;  /* 0x0000763217157816 */ /* 0x000fe20000000015 */
[----:B------:R1:W-:Y:S01]  /*45a20*/  @P2 STG.E.U16 [R12.64], R15 ;  /* 0x0000000f0c002986 */ /* 0x0003e2000c101504 */
[----:B------:R-:W-:Y:S01]  /*45a30*/  ISETP.LT.AND P4, PT, R26, c[0x0][0x178], !P4 ;  /* 0x00005e001a007a0c */ /* 0x000fe20006781270 */
[----:B0-----:R-:W-:-:S04]  /*45a40*/  IMAD.WIDE R2, R14, 0x2, R18 ;  /* 0x000000020e027825 */ /* 0x001fc800078e0212 */
[----:B-1----:R-:W-:Y:S01]  /*45a50*/  IMAD.WIDE R12, R20, 0x2, R16 ;  /* 0x00000002140c7825 */ /* 0x002fe200078e0210 */
[----:B------:R-:W-:Y:S01]  /*45a60*/  @P6 STG.E.U16 [R2.64], R21 ;  /* 0x0000001502006986 */ /* 0x000fe2000c101504 */
[----:B------:R-:W-:-:S03]  /*45a70*/  IADD3 R22, R27, 0x50, RZ ;  /* 0x000000501b167810 */ /* 0x000fc60007ffe0ff */
[----:B----4-:R0:W-:Y:S01]  /*45a80*/  @P5 STG.E.U16 [R12.64], R25 ;  /* 0x000000190c005986 */ /* 0x0101e2000c101504 */
[----:B------:R-:W-:Y:S01]  /*45a90*/  ISETP.LT.AND P5, PT, R11, c[0x0][0x178], !P0 ;  /* 0x00005e000b007a0c */ /* 0x000fe200047a1270 */
[----:B------:R-:W-:Y:S01]  /*45aa0*/  IMAD.WIDE R14, R20, 0x2, R18 ;  /* 0x00000002140e7825 */ /* 0x000fe200078e0212 */
[----:B------:R-:W-:Y:S02]  /*45ab0*/  ISETP.GE.AND P2, PT, R22, c[0x0][0x17c], PT ;  /* 0x00005f0016007a0c */ /* 0x000fe40003f46270 */
[----:B------:R-:W-:Y:S02]  /*45ac0*/  PRMT R22, R25, 0x7632, R22 ;  /* 0x0000763219167816 */ /* 0x000fe40000000016 */
[----:B0-----:R-:W-:-:S05]  /*45ad0*/  IADD3 R12, R20, c[0x0][0x198], RZ ;  /* 0x00006600140c7a10 */ /* 0x001fca0007ffe0ff */
[----:B------:R-:W-:Y:S01]  /*45ae0*/  IMAD.WIDE R2, R12, 0x2, R16 ;  /* 0x000000020c027825 */ /* 0x000fe200078e0210 */
[----:B--2---:R0:W-:Y:S01]  /*45af0*/  @P4 STG.E.U16 [R14.64], R10 ;  /* 0x0000000a0e004986 */ /* 0x0041e2000c101504 */
[----:B------:R-:W-:-:S03]  /*45b00*/  PRMT R24, R10, 0x7632, R24 ;  /* 0x000076320a187816 */ /* 0x000fc60000000018 */
[----:B------:R1:W-:Y:S04]  /*45b10*/  @P5 STG.E.U16 [R2.64], R22 ;  /* 0x0000001602005986 */ /* 0x0003e8000c101504 */
[----:B0-----:R-:W2:Y:S04]  /*45b20*/  LDL.LU R10, [R1+0xd8] ;  /* 0x0000d800010a7983 */ /* 0x001ea80000300800 */
[----:B-1----:R-:W3:Y:S04]  /*45b30*/  LDL.LU R2, [R1+0x2f8] ;  /* 0x0002f80001027983 */ /* 0x002ee80000300800 */
[----:B------:R-:W4:Y:S01]  /*45b40*/  LDL.LU R3, [R1+0xb8] ;  /* 0x0000b80001037983 */ /* 0x000f220000300800 */
[----:B------:R-:W-:-:S04]  /*45b50*/  IADD3 R25, R27, 0x52, RZ ;  /* 0x000000521b197810 */ /* 0x000fc80007ffe0ff */
[----:B------:R-:W-:Y:S02]  /*45b60*/  ISETP.GE.AND P5, PT, R25, c[0x0][0x17c], PT ;  /* 0x00005f0019007a0c */ /* 0x000fe40003fa6270 */
[----:B------:R-:W5:Y:S01]  /*45b70*/  LDL.LU R25, [R1+0x308] ;  /* 0x0003080001197983 */ /* 0x000f620000300800 */
[----:B------:R-:W-:Y:S02]  /*45b80*/  IADD3 R23, R27, 0x51, RZ ;  /* 0x000000511b177810 */ /* 0x000fe40007ffe0ff */
[C---:B------:R-:W-:Y:S02]  /*45b90*/  ISETP.LT.AND P0, PT, R26.reuse, c[0x0][0x178], !P0 ;  /* 0x00005e001a007a0c */ /* 0x040fe40004701270 */
[----:B------:R-:W-:Y:S02]  /*45ba0*/  ISETP.LT.AND P4, PT, R11, c[0x0][0x178], !P3 ;  /* 0x00005e000b007a0c */ /* 0x000fe40005f81270 */
[----:B------:R-:W-:Y:S02]  /*45bb0*/  ISETP.LT.AND P3, PT, R26, c[0x0][0x178], !P3 ;  /* 0x00005e001a007a0c */ /* 0x000fe40005f61270 */
[----:B------:R-:W-:-:S02]  /*45bc0*/  ISETP.GE.AND P6, PT, R23, c[0x0][0x17c], PT ;  /* 0x00005f0017007a0c */ /* 0x000fc40003fc6270 */
[C---:B------:R-:W-:Y:S01]  /*45bd0*/  IADD3 R23, R12.reuse, c[0x0][0x198], RZ ;  /* 0x000066000c177a10 */ /* 0x040fe20007ffe0ff */
[----:B------:R-:W-:-:S04]  /*45be0*/  IMAD.WIDE R12, R12, 0x2, R18 ;  /* 0x000000020c0c7825 */ /* 0x000fc800078e0212 */
[C---:B------:R-:W-:Y:S01]  /*45bf0*/  IMAD.WIDE R14, R23.reuse, 0x2, R16 ;  /* 0x00000002170e7825 */ /* 0x040fe200078e0210 */
[----:B------:R0:W-:Y:S03]  /*45c00*/  @P0 STG.E.U16 [R12.64], R24 ;  /* 0x000000180c000986 */ /* 0x0001e6000c101504 */
[----:B------:R-:W-:Y:S01]  /*45c10*/  IMAD.WIDE R20, R23, 0x2, R18 ;  /* 0x0000000217147825 */ /* 0x000fe200078e0212 */
[C---:B------:R-:W-:Y:S02]  /*45c20*/  ISETP.LT.AND P0, PT, R11.reuse, c[0x0][0x178], !P1 ;  /* 0x00005e000b007a0c */ /* 0x040fe40004f01270 */
[----:B------:R-:W-:Y:S01]  /*45c30*/  ISETP.LT.AND P1, PT, R26, c[0x0][0x178], !P1 ;  /* 0x00005e001a007a0c */ /* 0x000fe20004f21270 */
[----:B0-----:R-:W2:Y:S04]  /*45c40*/  LDL.LU R24, [R1+0xf8] ;  /* 0x0000f80001187983 */ /* 0x001ea80000300800 */
[----:B---3--:R-:W-:Y:S04]  /*45c50*/  @P4 STG.E.U16 [R14.64], R2 ;  /* 0x000000020e004986 */ /* 0x008fe8000c101504 */
[----:B----4-:R0:W-:Y:S01]  /*45c60*/  @P3 STG.E.U16 [R20.64], R3 ;  /* 0x0000000314003986 */ /* 0x0101e2000c101504 */
[----:B------:R-:W-:-:S02]  /*45c70*/  ISETP.LT.AND P4, PT, R11, c[0x0][0x178], !P2 ;  /* 0x00005e000b007a0c */ /* 0x000fc40005781270 */
[----:B------:R-:W-:Y:S02]  /*45c80*/  ISETP.LT.AND P2, PT, R26, c[0x0][0x178], !P2 ;  /* 0x00005e001a007a0c */ /* 0x000fe40005741270 */
[----:B0-----:R-:W-:Y:S02]  /*45c90*/  PRMT R20, R2, 0x7632, R20 ;  /* 0x0000763202147816 */ /* 0x001fe40000000014 */
[----:B------:R-:W-:Y:S02]  /*45ca0*/  IADD3 R2, R23, c[0x0][0x198], RZ ;  /* 0x0000660017027a10 */ /* 0x000fe40007ffe0ff */
[----:B------:R-:W-:Y:S02]  /*45cb0*/  PRMT R15, R3, 0x7632, R15 ;  /* 0x00007632030f7816 */ /* 0x000fe4000000000f */
[C---:B------:R-:W-:Y:S01]  /*45cc0*/  IADD3 R14, R2.reuse, c[0x0][0x198], RZ ;  /* 0x00006600020e7a10 */ /* 0x040fe20007ffe0ff */
[----:B------:R-:W-:-:S04]  /*45cd0*/  IMAD.WIDE R12, R2, 0x2, R16 ;  /* 0x00000002020c7825 */ /* 0x000fc800078e0210 */
[----:B------:R-:W-:Y:S01]  /*45ce0*/  IMAD.WIDE R2, R2, 0x2, R18 ;  /* 0x0000000202027825 */ /* 0x000fe200078e0212 */
[----:B------:R0:W-:Y:S04]  /*45cf0*/  @P0 STG.E.U16 [R12.64], R20 ;  /* 0x000000140c000986 */ /* 0x0001e8000c101504 */
[----:B------:R1:W-:Y:S01]  /*45d00*/  @P1 STG.E.U16 [R2.64], R15 ;  /* 0x0000000f02001986 */ /* 0x0003e2000c101504 */
[----:B------:R-:W-:Y:S02]  /*45d10*/  ISETP.LT.AND P1, PT, R11, c[0x0][0x178], !P6 ;  /* 0x00005e000b007a0c */ /* 0x000fe40007721270 */
[----:B------:R-:W-:Y:S01]  /*45d20*/  IADD3 R21, R27, 0x53, RZ ;  /* 0x000000531b157810 */ /* 0x000fe20007ffe0ff */
[----:B0-----:R-:W-:-:S04]  /*45d30*/  IMAD.WIDE R12, R14, 0x2, R16 ;  /* 0x000000020e0c7825 */ /* 0x001fc800078e0210 */
[C---:B-1----:R-:W-:Y:S01]  /*45d40*/  IMAD.WIDE R2, R14.reuse, 0x2, R18 ;  /* 0x000000020e027825 */ /* 0x042fe200078e0212 */
[----:B------:R-:W-:Y:S01]  /*45d50*/  IADD3 R14, R14, c[0x0][0x198], RZ ;  /* 0x000066000e0e7a10 */ /* 0x000fe20007ffe0ff */
[----:B-----5:R0:W-:Y:S01]  /*45d60*/  @P4 STG.E.U16 [R12.64], R25 ;  /* 0x000000190c004986 */ /* 0x0201e2000c101504 */
[----:B------:R-:W-:Y:S02]  /*45d70*/  ISETP.GE.AND P3, PT, R21, c[0x0][0x17c], PT ;  /* 0x00005f0015007a0c */ /* 0x000fe40003f66270 */
[----:B------:R-:W-:Y:S01]  /*45d80*/  IADD3 R15, R27, 0x55, RZ ;  /* 0x000000551b0f7810 */ /* 0x000fe20007ffe0ff */
[----:B--2---:R1:W-:Y:S01]  /*45d90*/  @P2 STG.E.U16 [R2.64], R10 ;  /* 0x0000000a02002986 */ /* 0x0043e2000c101504 */
[----:B------:R-:W-:Y:S02]  /*45da0*/  PRMT R21, R25, 0x7632, R21 ;  /* 0x0000763219157816 */ /* 0x000fe40000000015 */
[----:B------:R-:W-:Y:S02]  /*45db0*/  ISETP.GE.AND P4, PT, R15, c[0x0][0x17c], PT ;  /* 0x00005f000f007a0c */ /* 0x000fe40003f86270 */
[----:B------:R-:W-:Y:S01]  /*45dc0*/  PRMT R15, R10, 0x7632, R15 ;  /* 0x000076320a0f7816 */ /* 0x000fe2000000000f */
[----:B0-----:R-:W2:Y:S01]  /*45dd0*/  LDL.LU R25, [R1+0x328] ;  /* 0x0003280001197983 */ /* 0x001ea20000300800 */
[----:B-1----:R-:W-:-:S03]  /*45de0*/  IMAD.WIDE R2, R14, 0x2, R16 ;  /* 0x000000020e027825 */ /* 0x002fc600078e0210 */
[----:B------:R-:W3:Y:S04]  /*45df0*/  LDL.LU R10, [R1+0xe8] ;  /* 0x0000e800010a7983 */ /* 0x000ee80000300800 */
[----:B------:R0:W-:Y:S04]  /*45e00*/  @P1 STG.E.U16 [R2.64], R21 ;  /* 0x0000001502001986 */ /* 0x0001e8000c101504 */
[----:B0-----:R-:W4:Y:S01]  /*45e10*/  LDL.LU R21, [R1+0x318] ;  /* 0x0003180001157983 */ /* 0x001f220000300800 */
[----:B------:R-:W-:Y:S01]  /*45e20*/  ISETP.LT.AND P6, PT, R26, c[0x0][0x178], !P6 ;  /* 0x00005e001a007a0c */ /* 0x000fe200077c1270 */
[----:B------:R-:W-:Y:S01]  /*45e30*/  IMAD.WIDE R12, R14, 0x2, R18 ;  /* 0x000000020e0c7825 */ /* 0x000fe200078e0212 */
[----:B------:R-:W-:-:S02]  /*45e40*/  ISETP.LT.AND P2, PT, R11, c[0x0][0x178], !P5 ;  /* 0x00005e000b007a0c */ /* 0x000fc40006f41270 */
[----:B------:R-:W-:Y:S02]  /*45e50*/  ISETP.LT.AND P5, PT, R26, c[0x0][0x178], !P5 ;  /* 0x00005e001a007a0c */ /* 0x000fe40006fa1270 */
[----:B------:R-:W-:Y:S02]  /*45e60*/  IADD3 R2, R14, c[0x0][0x198], RZ ;  /* 0x000066000e027a10 */ /* 0x000fe40007ffe0ff */
[----:B------:R-:W-:Y:S02]  /*45e70*/  IADD3 R20, R27, 0x56, RZ ;  /* 0x000000561b147810 */ /* 0x000fe40007ffe0ff */
[----:B------:R-:W-:-:S03]  /*45e80*/  IADD3 R14, R2, c[0x0][0x198], RZ ;  /* 0x00006600020e7a10 */ /* 0x000fc60007ffe0ff */
[----:B------:R0:W-:Y:S01]  /*45e90*/  @P6 STG.E.U16 [R12.64], R15 ;  /* 0x0000000f0c006986 */ /* 0x0001e2000c101504 */
[----:B------:R-:W-:Y:S02]  /*45ea0*/  ISETP.LT.AND P6, PT, R11, c[0x0][0x178], !P3 ;  /* 0x00005e000b007a0c */ /* 0x000fe40005fc1270 */
[----:B------:R-:W-:Y:S02]  /*45eb0*/  ISETP.LT.AND P3, PT, R26, c[0x0][0x178], !P3 ;  /* 0x00005e001a007a0c */ /* 0x000fe40005f61270 */
[C---:B------:R-:W-:Y:S02]  /*45ec0*/  IADD3 R22, R27.reuse, 0x54, RZ ;  /* 0x000000541b167810 */ /* 0x040fe40007ffe0ff */
[----:B------:R-:W-:Y:S01]  /*45ed0*/  ISETP.GE.AND P1, PT, R20, c[0x0][0x17c], PT ;  /* 0x00005f0014007a0c */ /* 0x000fe20003f26270 */
[----:B0-----:R-:W-:Y:S01]  /*45ee0*/  IMAD.WIDE R12, R2, 0x2, R16 ;  /* 0x00000002020c7825 */ /* 0x001fe200078e0210 */
[----:B------:R-:W-:-:S03]  /*45ef0*/  IADD3 R15, R27, 0x57, RZ ;  /* 0x000000571b0f7810 */ /* 0x000fc60007ffe0ff */
[----:B------:R-:W-:Y:S01]  /*45f00*/  IMAD.WIDE R2, R2, 0x2, R18 ;  /* 0x0000000202027825 */ /* 0x000fe200078e0212 */
[----:B------:R-:W-:Y:S02]  /*45f10*/  ISETP.GE.AND P0, PT, R22, c[0x0][0x17c], PT ;  /* 0x00005f0016007a0c */ /* 0x000fe40003f06270 */
[----:B--2---:R-:W-:Y:S01]  /*45f20*/  PRMT R22, R25, 0x7632, R22 ;  /* 0x0000763219167816 */ /* 0x004fe20000000016 */
[----:B----4-:R0:W-:Y:S01]  /*45f30*/  @P2 STG.E.U16 [R12.64], R21 ;  /* 0x000000150c002986 */ /* 0x0101e2000c101504 */
[----:B------:R-:W-:Y:S02]  /*45f40*/  PRMT R20, R21, 0x7632, R20 ;  /* 0x0000763215147816 */ /* 0x000fe40000000014 */
[----:B------:R-:W-:Y:S01]  /*45f50*/  ISETP.GE.AND P2, PT, R15, c[0x0][0x17c], PT ;  /* 0x00005f000f007a0c */ /* 0x000fe20003f46270 */
[----:B------:R1:W-:Y:S01]  /*45f60*/  @P5 STG.E.U16 [R2.64], R24 ;  /* 0x0000001802005986 */ /* 0x0003e2000c101504 */
[----:B------:R-:W-:Y:S02]  /*45f70*/  PRMT R15, R24, 0x7632, R15 ;  /* 0x00007632180f7816 */ /* 0x000fe4000000000f */
[----:B------:R-:W-:Y:S01]  /*45f80*/  ISETP.LT.AND P5, PT, R11, c[0x0][0x178], !P0 ;  /* 0x00005e000b007a0c */ /* 0x000fe200047a1270 */
[----:B0-----:R-:W-:-:S04]  /*45f90*/  IMAD.WIDE R12, R14, 0x2, R16 ;  /* 0x000000020e0c7825 */ /* 0x001fc800078e0210 */
[----:B-1----:R-:W-:Y:S01]  /*45fa0*/  IMAD.WIDE R2, R14, 0x2, R18 ;  /* 0x000000020e027825 */ /* 0x002fe200078e0212 */
[----:B------:R0:W-:Y:S01]  /*45fb0*/  @P6 STG.E.U16 [R12.64], R20 ;  /* 0x000000140c006986 */ /* 0x0001e2000c101504 */
[----:B------:R-:W-:-:S03]  /*45fc0*/  ISETP.LT.AND P0, PT, R26, c[0x0][0x178], !P0 ;  /* 0x00005e001a007a0c */ /* 0x000fc60004701270 */
[----:B------:R1:W-:Y:S01]  /*45fd0*/  @P3 STG.E.U16 [R2.64], R15 ;  /* 0x0000000f02003986 */ /* 0x0003e2000c101504 */
[----:B------:R-:W-:-:S03]  /*45fe0*/  ISETP.LT.AND P3, PT, R11, c[0x0][0x178], !P4 ;  /* 0x00005e000b007a0c */ /* 0x000fc60006761270 */
[----:B------:R-:W2:Y:S01]  /*45ff0*/  LDL.LU R24, [R1+0x108] ;  /* 0x0001080001187983 */ /* 0x000ea20000300800 */
[----:B0-----:R-:W-:Y:S02]  /*46000*/  IADD3 R13, R14, c[0x0][0x198], RZ ;  /* 0x000066000e0d7a10 */ /* 0x001fe40007ffe0ff */
[----:B------:R-:W-:Y:S02]  /*46010*/  IADD3 R12, R27, 0x58, RZ ;  /* 0x000000581b0c7810 */ /* 0x000fe40007ffe0ff */
[C---:B------:R-:W-:Y:S01]  /*46020*/  IADD3 R21, R13.reuse, c[0x0][0x198], RZ ;  /* 0x000066000d157a10 */ /* 0x040fe20007ffe0ff */
[----:B-1----:R-:W-:Y:S01]  /*46030*/  IMAD.WIDE R2, R13, 0x2, R16 ;  /* 0x000000020d027825 */ /* 0x002fe200078e0210 */
[----:B------:R-:W-:-:S03]  /*46040*/  ISETP.GE.AND P6, PT, R12, c[0x0][0x17c], PT ;  /* 0x00005f000c007a0c */ /* 0x000fc60003fc6270 */
[----:B------:R-:W-:Y:S01]  /*46050*/  IMAD.WIDE R12, R13, 0x2, R18 ;  /* 0x000000020d0c7825 */ /* 0x000fe200078e0212 */
[----:B------:R-:W-:Y:S03]  /*46060*/  @P5 STG.E.U16 [R2.64], R25 ;  /* 0x0000001902005986 */ /* 0x000fe6000c101504 */
[----:B------:R-:W-:Y:S01]  /*46070*/  IMAD.WIDE R14, R21, 0x2, R16 ;  /* 0x00000002150e7825 */ /* 0x000fe200078e0210 */
[----:B---3--:R-:W-:Y:S04]  /*46080*/  @P0 STG.E.U16 [R12.64], R10 ;  /* 0x0000000a0c000986 */ /* 0x008fe8000c101504 */
[----:B------:R0:W-:Y:S04]  /*46090*/  @P3 STG.E.U16 [R14.64], R22 ;  /* 0x000000160e003986 */ /* 0x0001e8000c101504 */
[----:B0-----:R-:W3:Y:S04]  /*460a0*/  LDL.LU R22, [R1+0x3c8] ;  /* 0x0003c80001167983 */ /* 0x001ee80000300800 */
[----:B------:R-:W4:Y:S01]  /*460b0*/  LDL.LU R25, [R1+0x3d8] ;  /* 0x0003d80001197983 */ /* 0x000f220000300800 */
[----:B------:R-:W-:-:S03]  /*460c0*/  PRMT R14, R10, 0x7632, R14 ;  /* 0x000076320a0e7816 */ /* 0x000fc6000000000e */
[----:B------:R-:W5:Y:S01]  /*460d0*/  LDL.LU R10, [R1+0x118] ;  /* 0x00011800010a7983 */ /* 0x000f620000300800 */
[C---:B------:R-:W-:Y:S02]  /*460e0*/  ISETP.LT.AND P4, PT, R26.reuse, c[0x0][0x178], !P4 ;  /* 0x00005e001a007a0c */ /* 0x040fe40006781270 */
[----:B------:R-:W-:Y:S02]  /*460f0*/  ISETP.LT.AND P0, PT, R11, c[0x0][0x178], !P1 ;  /* 0x00005e000b007a0c */ /* 0x000fe40004f01270 */
[----:B------:R-:W-:Y:S01]  /*46100*/  ISETP.LT.AND P1, PT, R26, c[0x0][0x178], !P1 ;  /* 0x00005e001a007a0c */ /* 0x000fe20004f21270 */
[----:B------:R-:W-:Y:S01]  /*46110*/  IMAD.WIDE R2, R21, 0x2, R18 ;  /* 0x0000000215027825 */ /* 0x000fe200078e0212 */
[----:B------:R-:W-:Y:S02]  /*46120*/  IADD3 R20, R27, 0x59, RZ ;  /* 0x000000591b147810 */ /* 0x000fe40007ffe0ff */
[----:B------:R-:W-:Y:S02]  /*46130*/  IADD3 R15, R21, c[0x0][0x198], RZ ;  /* 0x00006600150f7a10 */ /* 0x000fe40007ffe0ff */
[----:B------:R-:W-:-:S02]  /*46140*/  ISETP.GE.AND P5, PT, R20, c[0x0][0x17c], PT ;  /* 0x00005f0014007a0c */ /* 0x000fc40003fa6270 */
[----:B------:R-:W-:Y:S01]  /*46150*/  IADD3 R20, R27, 0x5a, RZ ;  /* 0x0000005a1b147810 */ /* 0x000fe20007ffe0ff */
[----:B------:R-:W-:Y:S01]  /*46160*/  IMAD.WIDE R12, R15, 0x2, R16 ;  /* 0x000000020f0c7825 */ /* 0x000fe200078e0210 */
[----:B------:R0:W-:Y:S01]  /*46170*/  @P4 STG.E.U16 [R2.64], R14 ;  /* 0x0000000e02004986 */ /* 0x0001e2000c101504 */
[----:B------:R-:W-:Y:S02]  /*46180*/  ISETP.LT.AND P3, PT, R11, c[0x0][0x178], !P2 ;  /* 0x00005e000b007a0c */ /* 0x000fe40005761270 */
[----:B------:R-:W-:Y:S02]  /*46190*/  ISETP.GE.AND P4, PT, R20, c[0x0][0x17c], PT ;  /* 0x00005f0014007a0c */ /* 0x000fe40003f86270 */
[----:B------:R-:W-:Y:S02]  /*461a0*/  IADD3 R20, R27, 0x5b, RZ ;  /* 0x0000005b1b147810 */ /* 0x000fe40007ffe0ff */
[----:B------:R-:W-:Y:S01]  /*461b0*/  ISETP.LT.AND P2, PT, R26, c[0x0][0x178], !P2 ;  /* 0x00005e001a007a0c */ /* 0x000fe20005741270 */
[C---:B0-----:R-:W-:Y:S01]  /*461c0*/  IMAD.WIDE R2, R15.reuse, 0x2, R18 ;  /* 0x000000020f027825 */ /* 0x041fe200078e0212 */
[----:B------:R-:W-:-:S02]  /*461d0*/  IADD3 R14, R15, c[0x0][0x198], RZ ;  /* 0x000066000f0e7a10 */ /* 0x000fc40007ffe0ff */
[----:B--2---:R-:W-:Y:S01]  /*461e0*/  PRMT R21, R24, 0x7632, R21 ;  /* 0x0000763218157816 */ /* 0x004fe20000000015 */
[----:B---3--:R0:W-:Y:S01]  /*461f0*/  @P0 STG.E.U16 [R12.64], R22 ;  /* 0x000000160c000986 */ /* 0x0081e2000c101504 */
[----:B------:R-:W-:-:S03]  /*46200*/  PRMT R15, R22, 0x7632, R15 ;  /* 0x00007632160f7816 */ /* 0x000fc6000000000f */
[----:B------:R1:W-:Y:S01]  /*46210*/  @P1 STG.E.U16 [R2.64], R24 ;  /* 0x0000001802001986 */ /* 0x0003e2000c101504 */
[----:B------:R-:W-:Y:S02]  /*46220*/  ISETP.LT.AND P1, PT, R11, c[0x0][0x178], !P6 ;  /* 0x00005e000b007a0c */ /* 0x000fe40007721270 */
[----:B------:R-:W-:Y:S02]  /*46230*/  ISETP.GE.AND P0, PT, R20, c[0x0][0x17c], PT ;  /* 0x00005f0014007a0c */ /* 0x000fe40003f06270 */
[C---:B------:R-:W-:Y:S01]  /*46240*/  IADD3 R20, R14.reuse, c[0x0][0x198], RZ ;  /* 0x000066000e147a10 */ /* 0x040fe20007ffe0ff */
[----:B0-----:R-:W-:Y:S01]  /*46250*/  IMAD.WIDE R12, R14, 0x2, R16 ;  /* 0x000000020e0c7825 */ /* 0x001fe200078e0210 */
[----:B------:R-:W-:-:S03]  /*46260*/  ISETP.LT.AND P6, PT, R26, c[0x0][0x178], !P6 ;  /* 0x00005e001a007a0c */ /* 0x000fc600077c1270 */
[----:B-1----:R-:W-:Y:S01]  /*46270*/  IMAD.WIDE R2, R14, 0x2, R18 ;  /* 0x000000020e027825 */ /* 0x002fe200078e0212 */
[----:B------:R0:W-:Y:S04]  /*46280*/  @P3 STG.E.U16 [R12.64], R15 ;  /* 0x0000000f0c003986 */ /* 0x0001e8000c101504 */
[----:B------:R1:W-:Y:S01]  /*46290*/  @P2 STG.E.U16 [R2.64], R21 ;  /* 0x0000001502002986 */ /* 0x0003e2000c101504 */
[----:B----4-:R-:W-:-:S03]  /*462a0*/  PRMT R23, R25, 0x7632, R23 ;  /* 0x0000763219177816 */ /* 0x010fc60000000017 */
[----:B------:R-:W2:Y:S01]  /*462b0*/  LDL.LU R24, [R1+0x138] ;  /* 0x0001380001187983 */ /* 0x000ea20000300800 */
[----:B0-----:R-:W-:Y:S01]  /*462c0*/  IMAD.WIDE R12, R20, 0x2, R16 ;  /* 0x00000002140c7825 */ /* 0x001fe200078e0210 */
[----:B------:R-:W-:-:S04]  /*462d0*/  IADD3 R15, R27, 0x5c, RZ ;  /* 0x0000005c1b0f7810 */ /* 0x000fc80007ffe0ff */
[----:B------:R0:W-:Y:S01]  /*462e0*/  @P1 STG.E.U16 [R12.64], R25 ;  /* 0x000000190c001986 */ /* 0x0001e2000c101504 */
[----:B------:R-:W-:Y:S02]  /*462f0*/  ISETP.LT.AND P1, PT, R11, c[0x0][0x178], !P5 ;  /* 0x00005e000b007a0c */ /* 0x000fe40006f21270 */
[----:B------:R-:W-:Y:S01]  /*46300*/  ISETP.GE.AND P3, PT, R15, c[0x0][0x17c], PT ;  /* 0x00005f000f007a0c */ /* 0x000fe20003f66270 */
[C---:B------:R-:W-:Y:S01]  /*46310*/  IMAD.WIDE R14, R20.reuse, 0x2, R18 ;  /* 0x00000002140e7825 */ /* 0x040fe200078e0212 */
[----:B-1----:R-:W-:-:S04]  /*46320*/  IADD3 R2, R20, c[0x0][0x198], RZ ;  /* 0x0000660014027a10 */ /* 0x002fc80007ffe0ff */
[----:B-----5:R1:W-:Y:S01]  /*46330*/  @P6 STG.E.U16 [R14.64], R10 ;  /* 0x0000000a0e006986 */ /* 0x0203e2000c101504 */
[----:B------:R-:W-:-:S03]  /*46340*/  PRMT R21, R10, 0x7632, R21 ;  /* 0x000076320a157816 */ /* 0x000fc60000000015 */
[----:B0-----:R-:W3:Y:S01]  /*46350*/  LDL.LU R25, [R1+0x3f8] ;  /* 0x0003f80001197983 */ /* 0x001ee20000300800 */
[----:B-1----:R-:W-:-:S03]  /*46360*/  IMAD.WIDE R14, R2, 0x2, R16 ;  /* 0x00000002020e7825 */ /* 0x002fc600078e0210 */
[----:B------:R-:W4:Y:S04]  /*46370*/  LDL.LU R10, [R1+0x128] ;  /* 0x00012800010a7983 */ /* 0x000f280000300800 */
[----:B------:R0:W-:Y:S04]  /*46380*/  @P1 STG.E.U16 [R14.64], R23 ;  /* 0x000000170e001986 */ /* 0x0001e8000c101504 */
[----:B0-----:R-:W5:Y:S01]  /*46390*/  LDL.LU R23, [R1+0x3e8] ;  /* 0x0003e80001177983 */ /* 0x001f620000300800 */
[----:B------:R-:W-:Y:S02]  /*463a0*/  ISETP.LT.AND P5, PT, R26, c[0x0][0x178], !P5 ;  /* 0x00005e001a007a0c */ /* 0x000fe40006fa1270 */
[----:B------:R-:W-:-:S02]  /*463b0*/  ISETP.LT.AND P6, PT, R11, c[0x0][0x178], !P4 ;  /* 0x00005e000b007a0c */ /* 0x000fc400067c1270 */
[C---:B------:R-:W-:Y:S01]  /*463c0*/  IADD3 R20, R2.reuse, c[0x0][0x198], RZ ;  /* 0x0000660002147a10 */ /* 0x040fe20007ffe0ff */
[----:B------:R-:W-:Y:S01]  /*463d0*/  IMAD.WIDE R12, R2, 0x2, R18 ;  /* 0x00000002020c7825 */ /* 0x000fe200078e0212 */
[----:B------:R-:W-:-:S03]  /*463e0*/  ISETP.LT.AND P4, PT, R26, c[0x0][0x178], !P4 ;  /* 0x00005e001a007a0c */ /* 0x000fc60006781270 */
[----:B------:R-:W-:-:S04]  /*463f0*/  IMAD.WIDE R2, R20, 0x2, R16 ;  /* 0x0000000214027825 */ /* 0x000fc800078e0210 */
[----:B------:R0:W-:Y:S01]  /*46400*/  @P5 STG.E.U16 [R12.64], R21 ;  /* 0x000000150c005986 */ /* 0x0001e2000c101504 */
[----:B------:R-:W-:Y:S01]  /*46410*/  IMAD.WIDE R14, R20, 0x2, R18 ;  /* 0x00000002140e7825 */ /* 0x000fe200078e0212 */
[----:B0-----:R-:W-:-:S04]  /*46420*/  IADD3 R21, R27, 0x5f, RZ ;  /* 0x0000005f1b157810 */ /* 0x001fc80007ffe0ff */
[----:B------:R-:W-:Y:S01]  /*46430*/  ISETP.GE.AND P5, PT, R21, c[0x0][0x17c], PT ;  /* 0x00005f0015007a0c */ /* 0x000fe20003fa6270 */
[----:B-----5:R0:W-:Y:S01]  /*46440*/  @P6 STG.E.U16 [R2.64], R23 ;  /* 0x0000001702006986 */ /* 0x0201e2000c101504 */
[C---:B------:R-:W-:Y:S02]  /*46450*/  ISETP.LT.AND P6, PT, R11.reuse, c[0x0][0x178], !P0 ;  /* 0x00005e000b007a0c */ /* 0x040fe400047c1270 */
[----:B------:R-:W-:Y:S01]  /*46460*/  ISETP.LT.AND P0, PT, R26, c[0x0][0x178], !P0 ;  /* 0x00005e001a007a0c */ /* 0x000fe20004701270 */
[----:B--2---:R1:W-:Y:S01]  /*46470*/  @P4 STG.E.U16 [R14.64], R24 ;  /* 0x000000180e004986 */ /* 0x0043e2000c101504 */
[----:B------:R-:W-:Y:S02]  /*46480*/  ISETP.LT.AND P4, PT, R11, c[0x0][0x178], !P3 ;  /* 0x00005e000b007a0c */ /* 0x000fe40005f81270 */
[----:B0-----:R-:W-:Y:S02]  /*46490*/  IADD3 R2, R20, c[0x0][0x198], RZ ;  /* 0x0000660014027a10 */ /* 0x001fe40007ffe0ff */
[----:B------:R-:W-:-:S02]  /*464a0*/  PRMT R20, R23, 0x7632, R20 ;  /* 0x0000763217147816 */ /* 0x000fc40000000014 */
[----:B-1----:R-:W-:Y:S01]  /*464b0*/  PRMT R15, R24, 0x7632, R15 ;  /* 0x00007632180f7816 */ /* 0x002fe2000000000f */
[----:B------:R-:W2:Y:S01]  /*464c0*/  LDL.LU R23, [R1+0x408] ;  /* 0x0004080001177983 */ /* 0x000ea20000300800 */
[C---:B------:R-:W-:Y:S01]  /*464d0*/  IMAD.WIDE R12, R2.reuse, 0x2, R16 ;  /* 0x00000002020c7825 */ /* 0x040fe200078e0210 */
[C---:B------:R-:W-:Y:S02]  /*464e0*/  IADD3 R14, R2.reuse, c[0x0][0x198], RZ ;  /* 0x00006600020e7a10 */ /* 0x040fe40007ffe0ff */
[----:B------:R-:W5:Y:S01]  /*464f0*/  LDL.LU R24, [R1+0x8] ;  /* 0x0000080001187983 */ /* 0x000f620000300800 */
[----:B------:R-:W-:Y:S01]  /*46500*/  IMAD.WIDE R2, R2, 0x2, R18 ;  /* 0x0000000202027825 */ /* 0x000fe200078e0212 */
[----:B------:R-:W-:Y:S02]  /*46510*/  ISETP.LT.AND P3, PT, R26, c[0x0][0x178], !P3 ;  /* 0x00005e001a007a0c */ /* 0x000fe40005f61270 */
[----:B------:R0:W-:Y:S04]  /*46520*/  @P6 STG.E.U16 [R12.64], R20 ;  /* 0x000000140c006986 */ /* 0x0001e8000c101504 */
[----:B------:R1:W-:Y:S01]  /*46530*/  @P0 STG.E.U16 [R2.64], R15 ;  /* 0x0000000f02000986 */ /* 0x0003e2000c101504 */
[----:B0-----:R-:W-:-:S05]  /*46540*/  IMAD.WIDE R12, R14, 0x2, R16 ;  /* 0x000000020e0c7825 */ /* 0x001fca00078e0210 */
[----:B---3--:R0:W-:Y:S01]  /*46550*/  @P4 STG.E.U16 [R12.64], R25 ;  /* 0x000000190c004986 */ /* 0x0081e2000c101504 */
[----:B-1----:R-:W-:Y:S01]  /*46560*/  IMAD.WIDE R2, R14, 0x2, R18 ;  /* 0x000000020e027825 */ /* 0x002fe200078e0212 */
[----:B----4-:R-:W-:Y:S02]  /*46570*/  PRMT R21, R10, 0x7632, R21 ;  /* 0x000076320a157816 */ /* 0x010fe40000000015 */
[----:B0-----:R-:W-:Y:S02]  /*46580*/  PRMT R12, R25, 0x7632, R12 ;  /* 0x00007632190c7816 */ /* 0x001fe4000000000c */
[----:B------:R-:W3:Y:S04]  /*46590*/  LDL.LU R25, [R1+0x4c] ;  /* 0x00004c0001197983 */ /* 0x000ee80000300800 */
[----:B------:R0:W-:Y:S04]  /*465a0*/  @P3 STG.E.U16 [R2.64], R10 ;  /* 0x0000000a02003986 */ /* 0x0001e8000c101504 */
[----:B0-----:R-:W4:Y:S01]  /*465b0*/  LDL.LU R10, [R1+0x1c] ;  /* 0x00001c00010a7983 */ /* 0x001f220000300800 */
[----:B------:R-:W-:-:S04]  /*465c0*/  IADD3 R22, R27, 0x5d, RZ ;  /* 0x0000005d1b167810 */ /* 0x000fc80007ffe0ff */
[----:B------:R-:W-:-:S04]  /*465d0*/  ISETP.GE.AND P2, PT, R22, c[0x0][0x17c], PT ;  /* 0x00005f0016007a0c */ /* 0x000fc80003f46270 */
[----:B------:R-:W-:Y:S02]  /*465e0*/  ISETP.LT.AND P6, PT, R11, c[0x0][0x178], !P2 ;  /* 0x00005e000b007a0c */ /* 0x000fe400057c1270 */
[C---:B------:R-:W-:Y:S02]  /*465f0*/  IADD3 R22, R27.reuse, 0x5e, RZ ;  /* 0x0000005e1b167810 */ /* 0x040fe40007ffe0ff */
[----:B------:R-:W-:Y:S02]  /*46600*/  IADD3 R14, R14, c[0x0][0x198], RZ ;  /* 0x000066000e0e7a10 */ /* 0x000fe40007ffe0ff */
[----:B------:R-:W-:Y:S02]  /*46610*/  ISETP.LT.AND P2, PT, R26, c[0x0][0x178], !P2 ;  /* 0x00005e001a007a0c */ /* 0x000fe40005741270 */
[----:B------:R-:W-:Y:S01]  /*46620*/  ISETP.GE.AND P1, PT, R22, c[0x0][0x17c], PT ;  /* 0x00005f0016007a0c */ /* 0x000fe20003f26270 */
[----:B------:R-:W-:Y:S01]  /*46630*/  IMAD.WIDE R2, R14, 0x2, R16 ;  /* 0x000000020e027825 */ /* 0x000fe200078e0210 */
[----:B------:R-:W-:-:S02]  /*46640*/  IADD3 R20, R27, 0x60, RZ ;  /* 0x000000601b147810 */ /* 0x000fc40007ffe0ff */
[----:B------:R-:W-:Y:S02]  /*46650*/  ISETP.LT.AND P3, PT, R11, c[0x0][0x178], !P1 ;  /* 0x00005e000b007a0c */ /* 0x000fe40004f61270 */
[----:B------:R-:W-:Y:S01]  /*46660*/  ISETP.LT.AND P1, PT, R26, c[0x0][0x178], !P1 ;  /* 0x00005e001a007a0c */ /* 0x000fe20004f21270 */
[----:B------:R0:W-:Y:S01]  /*46670*/  @P6 STG.E.U16 [R2.64], R12 ;  /* 0x0000000c02006986 */ /* 0x0001e2000c101504 */
[----:B------:R-:W-:Y:S02]  /*46680*/  ISETP.GE.AND P0, PT, R20, c[0x0][0x17c], PT ;  /* 0x00005f0014007a0c */ /* 0x000fe40003f06270 */
[C---:B------:R-:W-:Y:S02]  /*46690*/  IADD3 R13, R27.reuse, 0x61, RZ ;  /* 0x000000611b0d7810 */ /* 0x040fe40007ffe0ff */
[C---:B------:R-:W-:Y:S02]  /*466a0*/  IADD3 R20, R14.reuse, c[0x0][0x198], RZ ;  /* 0x000066000e147a10 */ /* 0x040fe40007ffe0ff */
[----:B------:R-:W-:Y:S01]  /*466b0*/  IADD3 R15, R27, 0x62, RZ ;  /* 0x000000621b0f7810 */ /* 0x000fe20007ffe0ff */
[----:B0-----:R-:W-:Y:S01]  /*466c0*/  IMAD.WIDE R2, R14, 0x2, R18 ;  /* 0x000000020e027825 */ /* 0x001fe200078e0212 */
[----:B------:R-:W-:-:S02]  /*466d0*/  ISETP.GE.AND P4, PT, R13, c[0x0][0x17c], PT ;  /* 0x00005f000d007a0c */ /* 0x000fc40003f86270 */
[----:B------:R-:W-:Y:S01]  /*466e0*/  ISETP.GE.AND P6, PT, R15, c[0x0][0x17c], PT ;  /* 0x00005f000f007a0c */ /* 0x000fe20003fc6270 */
[C---:B------:R-:W-:Y:S01]  /*466f0*/  IMAD.WIDE R12, R20.reuse, 0x2, R16 ;  /* 0x00000002140c7825 */ /* 0x040fe200078e0210 */
[----:B------:R0:W-:Y:S01]  /*46700*/  @P2 STG.E.U16 [R2.64], R21 ;  /* 0x0000001502002986 */ /* 0x0001e2000c101504 */
[----:B------:R-:W-:Y:S02]  /*46710*/  ISETP.LT.AND P2, PT, R11, c[0x0][0x178], !P5 ;  /* 0x00005e000b007a0c */ /* 0x000fe40006f41270 */
[----:B------:R-:W-:Y:S01]  /*46720*/  IMAD.WIDE R14, R20, 0x2, R18 ;  /* 0x00000002140e7825 */ /* 0x000fe200078e0212 */
[----:B------:R-:W-:Y:S02]  /*46730*/  ISETP.LT.AND P5, PT, R26, c[0x0][0x178], !P5 ;  /* 0x00005e001a007a0c */ /* 0x000fe40006fa1270 */
[----:B0-----:R-:W-:Y:S02]  /*46740*/  IADD3 R2, R20, c[0x0][0x198], RZ ;  /* 0x0000660014027a10 */ /* 0x001fe40007ffe0ff */
[----:B------:R-:W-:-:S02]  /*46750*/  IADD3 R21, R27, 0x64, RZ ;  /* 0x000000641b157810 */ /* 0x000fc40007ffe0ff */
[----:B------:R-:W-:Y:S01]  /*46760*/  IADD3 R22, R27, 0x63, RZ ;  /* 0x000000631b167810 */ /* 0x000fe20007ffe0ff */
[----:B--2---:R0:W-:Y:S01]  /*46770*/  @P3 STG.E.U16 [R12.64], R23 ;  /* 0x000000170c003986 */ /* 0x0041e2000c101504 */
[----:B------:R-:W-:-:S03]  /*46780*/  PRMT R20, R23, 0x7632, R20 ;  /* 0x0000763217147816 */ /* 0x000fc60000000014 */
[----:B-----5:R1:W-:Y:S01]  /*46790*/  @P1 STG.E.U16 [R14.64], R24 ;  /* 0x000000180e001986 */ /* 0x0203e2000c101504 */
[----:B------:R-:W-:Y:S01]  /*467a0*/  ISETP.LT.AND P1, PT, R11, c[0x0][0x178], !P0 ;  /* 0x00005e000b007a0c */ /* 0x000fe20004721270 */
[C---:B0-----:R-:W-:Y:S01]  /*467b0*/  IMAD.WIDE R12, R2.reuse, 0x2, R16 ;  /* 0x00000002020c7825 */ /* 0x041fe200078e0210 */
[----:B-1----:R-:W-:-:S03]  /*467c0*/  IADD3 R14, R2, c[0x0][0x198], RZ ;  /* 0x00006600020e7a10 */ /* 0x002fc60007ffe0ff */
[----:B------:R-:W-:Y:S01]  /*467d0*/  IMAD.WIDE R2, R2, 0x2, R18 ;  /* 0x0000000202027825 */ /* 0x000fe200078e0212 */
[----:B------:R-:W-:Y:S01]  /*467e0*/  PRMT R15, R24, 0x7632, R15 ;  /* 0x00007632180f7816 */ /* 0x000fe2000000000f */
[----:B------:R0:W-:Y:S01]  /*467f0*/  @P2 STG.E.U16 [R12.64], R20 ;  /* 0x000000140c002986 */ /* 0x0001e2000c101504 */
[----:B------:R-:W-:-:S03]  /*46800*/  ISETP.LT.AND P0, PT, R26, c[0x0][0x178], !P0 ;  /* 0x00005e001a007a0c */ /* 0x000fc60004701270 */
[----:B------:R1:W-:Y:S01]  /*46810*/  @P5 STG.E.U16 [R2.64], R15 ;  /* 0x0000000f02005986 */ /* 0x0003e2000c101504 */
[----:B0-----:R-:W-:Y:S01]  /*46820*/  IMAD.WIDE R12, R14, 0x2, R16 ;  /* 0x000000020e0c7825 */ /* 0x001fe200078e0210 */
[----:B------:R-:W-:-:S03]  /*46830*/  IADD3 R20, R27, 0x65, RZ ;  /* 0x000000651b147810 */ /* 0x000fc60007ffe0ff */
[----:B-1----:R-:W-:Y:S01]  /*46840*/  IMAD.WIDE R2, R14, 0x2, R18 ;  /* 0x000000020e027825 */ /* 0x002fe200078e0212 */
[----:B---3--:R0:W-:Y:S01]  /*46850*/  @P1 STG.E.U16 [R12.64], R25 ;  /* 0x000000190c001986 */ /* 0x0081e2000c101504 */
[----:B------:R-:W-:Y:S02]  /*46860*/  ISETP.LT.AND P1, PT, R11, c[0x0][0x178], !P4 ;  /* 0x00005e000b007a0c */ /* 0x000fe40006721270 */
[----:B------:R-:W-:Y:S02]  /*46870*/  ISETP.LT.AND P4, PT, R26, c[0x0][0x178], !P4 ;  /* 0x00005e001a007a0c */ /* 0x000fe40006781270 */
[----:B------:R-:W-:Y:S02]  /*46880*/  ISETP.GE.AND P5, PT, R20, c[0x0][0x17c], PT ;  /* 0x00005f0014007a0c */ /* 0x000fe40003fa6270 */
[----:B------:R-:W-:Y:S02]  /*46890*/  ISETP.GE.AND P2, PT, R21, c[0x0][0x17c], PT ;  /* 0x00005f0015007a0c */ /* 0x000fe40003f46270 */
[----:B0-----:R-:W-:-:S02]  /*468a0*/  IADD3 R12, R14, c[0x0][0x198], RZ ;  /* 0x000066000e0c7a10 */ /* 0x001fc40007ffe0ff */
[----:B------:R-:W-:Y:S01]  /*468b0*/  PRMT R20, R25, 0x7632, R20 ;  /* 0x0000763219147816 */ /* 0x000fe20000000014 */
[----:B----4-:R0:W-:Y:S01]  /*468c0*/  @P0 STG.E.U16 [R2.64], R10 ;  /* 0x0000000a02000986 */ /* 0x0101e2000c101504 */
[----:B------:R-:W-:Y:S02]  /*468d0*/  ISETP.GE.AND P3, PT, R22, c[0x0][0x17c], PT ;  /* 0x00005f0016007a0c */ /* 0x000fe40003f66270 */
[----:B------:R-:W-:Y:S01]  /*468e0*/  IADD3 R23, R27, 0x66, RZ ;  /* 0x000000661b177810 */ /* 0x000fe20007ffe0ff */
[----:B------:R-:W2:Y:S01]  /*468f0*/  LDL.LU R25, [R1+0x8c] ;  /* 0x00008c0001197983 */ /* 0x000ea20000300800 */
[----:B------:R-:W-:Y:S02]  /*46900*/  IADD3 R21, R12, c[0x0][0x198], RZ ;  /* 0x000066000c157a10 */ /* 0x000fe40007ffe0ff */
[----:B------:R-:W-:Y:S01]  /*46910*/  PRMT R22, R10, 0x7632, R22 ;  /* 0x000076320a167816 */ /* 0x000fe20000000016 */
[C---:B0-----:R-:W-:Y:S01]  /*46920*/  IMAD.WIDE R2, R12.reuse, 0x2, R16 ;  /* 0x000000020c027825 */ /* 0x041fe200078e0210 */
[----:B------:R-:W3:Y:S03]  /*46930*/  LDL.LU R10, [R1+0x2c] ;  /* 0x00002c00010a7983 */ /* 0x000ee60000300800 */
[----:B------:R-:W-:Y:S01]  /*46940*/  IMAD.WIDE R12, R12, 0x2, R18 ;  /* 0x000000020c0c7825 */ /* 0x000fe200078e0212 */
[----:B------:R-:W-:Y:S01]  /*46950*/  @P1 STG.E.U16 [R2.64], R20 ;  /* 0x0000001402001986 */ /* 0x000fe2000c101504 */
[----:B------:R-:W-:-:S03]  /*46960*/  ISETP.GE.AND P1, PT, R23, c[0x0][0x17c], PT ;  /* 0x00005f0017007a0c */ /* 0x000fc60003f26270 */
[----:B------:R-:W4:Y:S04]  /*46970*/  LDL.LU R23, [R1+0x3c] ;  /* 0x00003c0001177983 */ /* 0x000f280000300800 */
[----:B------:R0:W-:Y:S04]  /*46980*/  @P4 STG.E.U16 [R12.64], R22 ;  /* 0x000000160c004986 */ /* 0x0001e8000c101504 */
[----:B0-----:R-:W5:Y:S01]  /*46990*/  LDL.LU R13, [R1+0x7c] ;  /* 0x00007c00010d7983 */ /* 0x001f620000300800 */
[----:B------:R-:W-:Y:S02]  /*469a0*/  ISETP.LT.AND P0, PT, R11, c[0x0][0x178], !P6 ;  /* 0x00005e000b007a0c */ /* 0x000fe40007701270 */
[----:B------:R-:W-:Y:S01]  /*469b0*/  ISETP.LT.AND P6, PT, R26, c[0x0][0x178], !P6 ;  /* 0x00005e001a007a0c */ /* 0x000fe200077c1270 */
[----:B------:R-:W-:-:S04]  /*469c0*/  IMAD.WIDE R14, R21, 0x2, R16 ;  /* 0x00000002150e7825 */ /* 0x000fc800078e0210 */
[C---:B------:R-:W-:Y:S01]  /*469d0*/  IMAD.WIDE R2, R21.reuse, 0x2, R18 ;  /* 0x0000000215027825 */ /* 0x040fe200078e0212 */
[----:B------:R-:W-:Y:S02]  /*469e0*/  IADD3 R21, R21, c[0x0][0x198], RZ ;  /* 0x0000660015157a10 */ /* 0x000fe40007ffe0ff */
[----:B------:R-:W-:-:S03]  /*469f0*/  IADD3 R22, R27, 0x68, RZ ;  /* 0x000000681b167810 */ /* 0x000fc60007ffe0ff */
[----:B-----5:R0:W-:Y:S01]  /*46a00*/  @P0 STG.E.U16 [R14.64], R13 ;  /* 0x0000000d0e000986 */ /* 0x0201e2000c101504 */
[C---:B------:R-:W-:Y:S02]  /*46a10*/  ISETP.LT.AND P0, PT, R11.reuse, c[0x0][0x178], !P3 ;  /* 0x00005e000b007a0c */ /* 0x040fe40005f01270 */
[----:B------:R-:W-:Y:S01]  /*46a20*/  ISETP.LT.AND P3, PT, R26, c[0x0][0x178], !P3 ;  /* 0x00005e001a007a0c */ /* 0x000fe20005f61270 */
[----:B----4-:R1:W-:Y:S01]  /*46a30*/  @P6 STG.E.U16 [R2.64], R23 ;  /* 0x0000001702006986 */ /* 0x0103e2000c101504 */
[----:B------:R-:W-:Y:S02]  /*46a40*/  ISETP.LT.AND P6, PT, R11, c[0x0][0x178], !P2 ;  /* 0x00005e000b007a0c */ /* 0x000fe400057c1270 */
[----:B------:R-:W-:Y:S01]  /*46a50*/  PRMT R20, R13, 0x7632, R20 ;  /* 0x000076320d147816 */ /* 0x000fe20000000014 */
[C---:B0-----:R-:W-:Y:S01]  /*46a60*/  IMAD.WIDE R12, R21.reuse, 0x2, R16 ;  /* 0x00000002150c7825 */ /* 0x041fe200078e0210 */
[----:B------:R-:W-:Y:S02]  /*46a70*/  IADD3 R15, R21, c[0x0][0x198], RZ ;  /* 0x00006600150f7a10 */ /* 0x000fe40007ffe0ff */
[----:B------:R-:W-:Y:S01]  /*46a80*/  PRMT R14, R23, 0x7632, R14 ;  /* 0x00007632170e7816 */ /* 0x000fe2000000000e */
[----:B-1----:R-:W-:-:S02]  /*46a90*/  IMAD.WIDE R2, R21, 0x2, R18 ;  /* 0x0000000215027825 */ /* 0x002fc400078e0212 */
[----:B------:R0:W-:Y:S01]  /*46aa0*/  @P0 STG.E.U16 [R12.64], R20 ;  /* 0x000000140c000986 */ /* 0x0001e2000c101504 */
[----:B------:R-:W-:-:S03]  /*46ab0*/  ISETP.LT.AND P2, PT, R26, c[0x0][0x178], !P2 ;  /* 0x00005e001a007a0c */ /* 0x000fc60005741270 */
[----:B------:R1:W-:Y:S01]  /*46ac0*/  @P3 STG.E.U16 [R2.64], R14 ;  /* 0x0000000e02003986 */ /* 0x0003e2000c101504 */
[----:B0-----:R-:W-:Y:S01]  /*46ad0*/  IMAD.WIDE R12, R15, 0x2, R16 ;  /* 0x000000020f0c7825 */ /* 0x001fe200078e0210 */
[----:B------:R-:W-:-:S04]  /*46ae0*/  IADD3 R20, R27, 0x69, RZ ;  /* 0x000000691b147810 */ /* 0x000fc80007ffe0ff */
[----:B--2---:R0:W-:Y:S01]  /*46af0*/  @P6 STG.E.U16 [R12.64], R25 ;  /* 0x000000190c006986 */ /* 0x0041e2000c101504 */
[----:B------:R-:W-:Y:S01]  /*46b00*/  ISETP.LT.AND P6, PT, R11, c[0x0][0x178], !P5 ;  /* 0x00005e000b007a0c */ /* 0x000fe20006fc1270 */
[C---:B-1----:R-:W-:Y:S01]  /*46b10*/  IMAD.WIDE R2, R15.reuse, 0x2, R18 ;  /* 0x000000020f027825 */ /* 0x042fe200078e0212 */
[----:B------:R-:W-:Y:S02]  /*46b20*/  ISETP.LT.AND P5, PT, R26, c[0x0][0x178], !P5 ;  /* 0x00005e001a007a0c */ /* 0x000fe40006fa1270 */
[----:B------:R-:W-:Y:S02]  /*46b30*/  ISETP.GE.AND P3, PT, R20, c[0x0][0x17c], PT ;  /* 0x00005f0014007a0c */ /* 0x000fe40003f66270 */
[----:B---3--:R1:W-:Y:S01]  /*46b40*/  @P2 STG.E.U16 [R2.64], R10 ;  /* 0x0000000a02002986 */ /* 0x0083e2000c101504 */
[----:B0-----:R-:W-:Y:S02]  /*46b50*/  IADD3 R12, R15, c[0x0][0x198], RZ ;  /* 0x000066000f0c7a10 */ /* 0x001fe40007ffe0ff */
[----:B------:R-:W-:-:S02]  /*46b60*/  PRMT R20, R25, 0x7632, R20 ;  /* 0x0000763219147816 */ /* 0x000fc40000000014 */
[----:B------:R-:W-:Y:S01]  /*46b70*/  ISETP.GE.AND P0, PT, R22, c[0x0][0x17c], PT ;  /* 0x00005f0016007a0c */ /* 0x000fe20003f06270 */
[----:B------:R-:W2:Y:S01]  /*46b80*/  LDL.LU R25, [R1+0x21c] ;  /* 0x00021c0001197983 */ /* 0x000ea20000300800 */
[----:B------:R-:W-:Y:S01]  /*46b90*/  IADD3 R23, R27, 0x6a, RZ ;  /* 0x0000006a1b177810 */ /* 0x000fe20007ffe0ff */
[C---:B-1----:R-:W-:Y:S01]  /*46ba0*/  IMAD.WIDE R2, R12.reuse, 0x2, R16 ;  /* 0x000000020c027825 */ /* 0x042fe200078e0210 */
[----:B------:R-:W-:Y:S02]  /*46bb0*/  IADD3 R21, R12, c[0x0][0x198], RZ ;  /* 0x000066000c157a10 */ /* 0x000fe40007ffe0ff */
[----:B------:R-:W-:Y:S01]  /*46bc0*/  PRMT R22, R10, 0x7632, R22 ;  /* 0x000076320a167816 */ /* 0x000fe20000000016 */
[----:B------:R-:W-:Y:S01]  /*46bd0*/  IMAD.WIDE R12, R12, 0x2, R18 ;  /* 0x000000020c0c7825 */ /* 0x000fe200078e0212 */
[----:B------:R-:W-:Y:S01]  /*46be0*/  @P6 STG.E.U16 [R2.64], R20 ;  /* 0x0000001402006986 */ /* 0x000fe2000c101504 */
[----:B------:R-:W-:-:S03]  /*46bf0*/  ISETP.GE.AND P6, PT, R23, c[0x0][0x17c], PT ;  /* 0x00005f0017007a0c */ /* 0x000fc60003fc6270 */
[----:B------:R-:W3:Y:S04]  /*46c00*/  LDL.LU R10, [R1+0x6c] ;  /* 0x00006c00010a7983 */ /* 0x000ee80000300800 */
[----:B------:R-:W4:Y:S04]  /*46c10*/  LDL.LU R23, [R1+0x5c] ;  /* 0x00005c0001177983 */ /* 0x000f280000300800 */
[----:B------:R0:W-:Y:S04]  /*46c20*/  @P5 STG.E.U16 [R12.64], R22 ;  /* 0x000000160c005986 */ /* 0x0001e8000c101504 */
[----:B0-----:R-:W5:Y:S01]  /*46c30*/  LDL.LU R13, [R1+0x20c] ;  /* 0x00020c00010d7983 */ /* 0x001f620000300800 */
[----:B------:R-:W-:-:S02]  /*46c40*/  ISETP.LT.AND P2, PT, R11, c[0x0][0x178], !P1 ;  /* 0x00005e000b007a0c */ /* 0x000fc40004f41270 */
[----:B------:R-:W-:Y:S02]  /*46c50*/  IADD3 R24, R27, 0x67, RZ ;  /* 0x000000671b187810 */ /* 0x000fe40007ffe0ff */
[----:B------:R-:W-:Y:S01]  /*46c60*/  ISETP.LT.AND P1, PT, R26, c[0x0][0x178], !P1 ;  /* 0x00005e001a007a0c */ /* 0x000fe20004f21270 */
[----:B------:R-:W-:Y:S01]  /*46c70*/  IMAD.WIDE R14, R21, 0x2, R16 ;  /* 0x00000002150e7825 */ /* 0x000fe200078e0210 */
[----:B------:R-:W-:-:S03]  /*46c80*/  ISETP.GE.AND P4, PT, R24, c[0x0][0x17c], PT ;  /* 0x00005f0018007a0c */ /* 0x000fc60003f86270 */
[C---:B------:R-:W-:Y:S01]  /*46c90*/  IMAD.WIDE R2, R21.reuse, 0x2, R18 ;  /* 0x0000000215027825 */ /* 0x040fe200078e0212 */
[----:B------:R-:W-:Y:S02]  /*46ca0*/  IADD3 R21, R21, c[0x0][0x198], RZ ;  /* 0x0000660015157a10 */ /* 0x000fe40007ffe0ff */
[----:B------:R-:W-:Y:S01]  /*46cb0*/  IADD3 R22, R27, 0x6c, RZ ;  /* 0x0000006c1b167810 */ /* 0x000fe20007ffe0ff */
[----:B-----5:R0:W-:Y:S01]  /*46cc0*/  @P2 STG.E.U16 [R14.64], R13 ;  /* 0x0000000d0e002986 */ /* 0x0201e2000c101504 */
[C---:B------:R-:W-:Y:S02]  /*46cd0*/  ISETP.LT.AND P2, PT, R11.reuse, c[0x0][0x178], !P4 ;  /* 0x00005e000b007a0c */ /* 0x040fe40006741270 */
[----:B------:R-:W-:Y:S01]  /*46ce0*/  ISETP.LT.AND P4, PT, R26, c[0x0][0x178], !P4 ;  /* 0x00005e001a007a0c */ /* 0x000fe20006781270 */
[----:B----4-:R1:W-:Y:S01]  /*46cf0*/  @P1 STG.E.U16 [R2.64], R23 ;  /* 0x0000001702001986 */ /* 0x0103e2000c101504 */
[----:B------:R-:W-:Y:S02]  /*46d00*/  ISETP.LT.AND P1, PT, R11, c[0x0][0x178], !P0 ;  /* 0x00005e000b007a0c */ /* 0x000fe40004721270 */
[----:B------:R-:W-:Y:S01]  /*46d10*/  PRMT R20, R13, 0x7632, R20 ;  /* 0x000076320d147816 */ /* 0x000fe20000000014 */
[C---:B0-----:R-:W-:Y:S01]  /*46d20*/  IMAD.WIDE R12, R21.reuse, 0x2, R16 ;  /* 0x00000002150c7825 */ /* 0x041fe200078e0210 */
[----:B------:R-:W-:-:S02]  /*46d30*/  IADD3 R15, R21, c[0x0][0x198], RZ ;  /* 0x00006600150f7a10 */ /* 0x000fc40007ffe0ff */
[----:B------:R-:W-:Y:S01]  /*46d40*/  PRMT R14, R23, 0x7632, R14 ;  /* 0x00007632170e7816 */ /* 0x000fe2000000000e */
[----:B-1----:R-:W-:Y:S02]  /*46d50*/  IMAD.WIDE R2, R21, 0x2, R18 ;  /* 0x0000000215027825 */ /* 0x002fe400078e0212 */
        /* <DEDUP_REMOVED lines=232> */
[----:B------:R-:W-:-:S02]  /*47be0*/  ISETP.GE.AND P0, PT, R22, c[0x0][0x17c], PT ;  /* 0x00005f0016007a0c */ /* 0x000fc40003f06270 */
[----:B------:R-:W-:Y:S02]  /*47bf0*/  PRMT R20, R25, 0x7632, R20 ;  /* 0x0000763219147816 */ /* 0x000fe40000000014 */
[----:B------:R-:W-:Y:S01]  /*47c00*/  IADD3 R22, R27, 0x82, RZ ;  /* 0x000000821b167810 */ /* 0x000fe20007ffe0ff */
[C---:B-1----:R-:W-:Y:S01]  /*47c10*/  IMAD.WIDE R2, R12.reuse, 0x2, R16 ;  /* 0x000000020c027825 */ /* 0x042fe200078e0210 */
[----:B------:R-:W-:Y:S01]  /*47c20*/  IADD3 R23, R12, c[0x0][0x198], RZ ;  /* 0x000066000c177a10 */ /* 0x000fe20007ffe0ff */
[----:B------:R-:W2:Y:S01]  /*47c30*/  LDL.LU R25, [R1+0x190] ;  /* 0x0001900001197983 */ /* 0x000ea20000300800 */
[----:B------:R-:W-:Y:S01]  /*47c40*/  PRMT R21, R10, 0x7632, R21 ;  /* 0x000076320a157816 */ /* 0x000fe20000000015 */
[----:B------:R-:W-:Y:S02]  /*47c50*/  IMAD.WIDE R12, R12, 0x2, R18 ;  /* 0x000000020c0c7825 */ /* 0x000fe400078e0212 */
        /* <DEDUP_REMOVED lines=9> */
[C---:B------:R-:W-:Y:S01]  /*47cf0*/  IMAD.WIDE R14, R23.reuse, 0x2, R16 ;  /* 0x00000002170e7825 */ /* 0x040fe200078e0210 */
[----:B------:R-:W-:Y:S02]  /*47d00*/  ISETP.GE.AND P4, PT, R24, c[0x0][0x17c], PT ;  /* 0x00005f0018007a0c */ /* 0x000fe40003f86270 */
[C---:B------:R-:W-:Y:S01]  /*47d10*/  IADD3 R12, R23.reuse, c[0x0][0x198], RZ ;  /* 0x00006600170c7a10 */ /* 0x040fe20007ffe0ff */
[----:B------:R-:W-:Y:S02]  /*47d20*/  IMAD.WIDE R2, R23, 0x2, R18 ;  /* 0x0000000217027825 */ /* 0x000fe400078e0212 */
[----:B------:R-:W2:Y:S01]  /*47d30*/  LDL.LU R23, [R1+0x1a0] ;  /* 0x0001a00001177983 */ /* 0x000ea20000300800 */
[----:B----4-:R-:W-:-:S03]  /*47d40*/  PRMT R20, R22, 0x7632, R20 ;  /* 0x0000763216147816 */ /* 0x010fc60000000014 */
[----:B-----5:R0:W-:Y:S01]  /*47d50*/  @P2 STG.E.U16 [R14.64], R21 ;  /* 0x000000150e002986 */ /* 0x0201e2000c101504 */
[C---:B------:R-:W-:Y:S02]  /*47d60*/  ISETP.LT.AND P2, PT, R11.reuse, c[0x0][0x178], !P4 ;  /* 0x00005e000b007a0c */ /* 0x040fe40006741270 */
[C---:B------:R-:W-:Y:S01]  /*47d70*/  ISETP.LT.AND P4, PT, R26.reuse, c[0x0][0x178], !P4 ;  /* 0x00005e001a007a0c */ /* 0x040fe20006781270 */
[----:B------:R1:W-:Y:S01]  /*47d80*/  @P1 STG.E.U16 [R2.64], R22 ;  /* 0x0000001602001986 */ /* 0x0003e2000c101504 */
[----:B------:R-:W-:Y:S02]  /*47d90*/  ISETP.LT.AND P1, PT, R11, c[0x0][0x178], !P0 ;  /* 0x00005e000b007a0c */ /* 0x000fe40004721270 */
[----:B------:R-:W-:Y:S02]  /*47da0*/  ISETP.LT.AND P0, PT, R26, c[0x0][0x178], !P0 ;  /* 0x00005e001a007a0c */ /* 0x000fe40004701270 */
[----:B------:R-:W-:Y:S01]  /*47db0*/  PRMT R13, R21, 0x7632, R13 ;  /* 0x00007632150d7816 */ /* 0x000fe2000000000d */
[C---:B0-----:R-:W-:Y:S01]  /*47dc0*/  IMAD.WIDE R14, R12.reuse, 0x2, R18 ;  /* 0x000000020c0e7825 */ /* 0x041fe200078e0212 */
[----:B-1----:R-:W4:Y:S03]  /*47dd0*/  LDL.LU R22, [R1+0x150] ;  /* 0x0001500001167983 */ /* 0x002f260000300800 */
[C---:B------:R-:W-:Y:S01]  /*47de0*/  IMAD.WIDE R2, R12.reuse, 0x2, R16 ;  /* 0x000000020c027825 */ /* 0x040fe200078e0210 */
[----:B------:R-:W-:-:S02]  /*47df0*/  IADD3 R12, R12, c[0x0][0x198], RZ ;  /* 0x000066000c0c7a10 */ /* 0x000fc40007ffe0ff */
[----:B------:R-:W-:Y:S02]  /*47e00*/  IADD3 R21, R27, 0x84, RZ ;  /* 0x000000841b157810 */ /* 0x000fe40007ffe0ff */
[----:B------:R0:W-:Y:S04]  /*47e10*/  @P2 STG.E.U16 [R2.64], R13 ;  /* 0x0000000d02002986 */ /* 0x0001e8000c101504 */
[----:B------:R1:W-:Y:S01]  /*47e20*/  @P4 STG.E.U16 [R14.64], R20 ;  /* 0x000000140e004986 */ /* 0x0003e2000c101504 */
[----:B------:R-:W-:Y:S01]  /*47e30*/  ISETP.GE.AND P2, PT, R21, c[0x0][0x17c], PT ;  /* 0x00005f0015007a0c */ /* 0x000fe20003f46270 */
[----:B0-----:R-:W-:-:S04]  /*47e40*/  IMAD.WIDE R2, R12, 0x2, R16 ;  /* 0x000000020c027825 */ /* 0x001fc800078e0210 */
[----:B-1----:R-:W-:Y:S01]  /*47e50*/  IMAD.WIDE R14, R12, 0x2, R18 ;  /* 0x000000020c0e7825 */ /* 0x002fe200078e0212 */
[----:B--2---:R0:W-:Y:S01]  /*47e60*/  @P1 STG.E.U16 [R2.64], R25 ;  /* 0x0000001902001986 */ /* 0x0041e2000c101504 */
[----:B------:R-:W-:-:S03]  /*47e70*/  PRMT R21, R25, 0x7632, R21 ;  /* 0x0000763219157816 */ /* 0x000fc60000000015 */
[----:B---3--:R1:W-:Y:S04]  /*47e80*/  @P0 STG.E.U16 [R14.64], R10 ;  /* 0x0000000a0e000986 */ /* 0x0083e8000c101504 */
[----:B0-----:R-:W2:Y:S01]  /*47e90*/  LDL.LU R25, [R1+0x1d0] ;  /* 0x0001d00001197983 */ /* 0x001ea20000300800 */
[----:B-1----:R-:W-:-:S03]  /*47ea0*/  PRMT R14, R10, 0x7632, R14 ;  /* 0x000076320a0e7816 */ /* 0x002fc6000000000e */
[----:B------:R-:W3:Y:S01]  /*47eb0*/  LDL.LU R10, [R1+0x180] ;  /* 0x00018000010a7983 */ /* 0x000ee20000300800 */
[C---:B------:R-:W-:Y:S02]  /*47ec0*/  ISETP.LT.AND P4, PT, R11.reuse, c[0x0][0x178], !P3 ;  /* 0x00005e000b007a0c */ /* 0x040fe40005f81270 */
[----:B------:R-:W-:Y:S02]  /*47ed0*/  IADD3 R20, R12, c[0x0][0x198], RZ ;  /* 0x000066000c147a10 */ /* 0x000fe40007ffe0ff */
[----:B------:R-:W-:Y:S02]  /*47ee0*/  ISETP.LT.AND P3, PT, R26, c[0x0][0x178], !P3 ;  /* 0x00005e001a007a0c */ /* 0x000fe40005f61270 */
[----:B------:R-:W-:Y:S01]  /*47ef0*/  ISETP.LT.AND P0, PT, R11, c[0x0][0x178], !P6 ;  /* 0x00005e000b007a0c */ /* 0x000fe20007701270 */
[C---:B------:R-:W-:Y:S01]  /*47f00*/  IMAD.WIDE R2, R20.reuse, 0x2, R16 ;  /* 0x0000000214027825 */ /* 0x040fe200078e0210 */
[----:B------:R-:W-:Y:S02]  /*47f10*/  IADD3 R13, R27, 0x85, RZ ;  /* 0x000000851b0d7810 */ /* 0x000fe40007ffe0ff */
[----:B------:R-:W-:-:S02]  /*47f20*/  IADD3 R15, R20, c[0x0][0x198], RZ ;  /* 0x00006600140f7a10 */ /* 0x000fc40007ffe0ff */
[----:B------:R-:W-:Y:S01]  /*47f30*/  IADD3 R24, R27, 0x83, RZ ;  /* 0x000000831b187810 */ /* 0x000fe20007ffe0ff */
[----:B------:R0:W-:Y:S01]  /*47f40*/  @P4 STG.E.U16 [R2.64], R21 ;  /* 0x0000001502004986 */ /* 0x0001e2000c101504 */
[----:B------:R-:W-:Y:S01]  /*47f50*/  ISETP.GE.AND P1, PT, R13, c[0x0][0x17c], PT ;  /* 0x00005f000d007a0c */ /* 0x000fe20003f26270 */
[----:B------:R-:W-:Y:S01]  /*47f60*/  IMAD.WIDE R12, R20, 0x2, R18 ;  /* 0x00000002140c7825 */ /* 0x000fe200078e0212 */
[----:B------:R-:W-:Y:S02]  /*47f70*/  ISETP.LT.AND P6, PT, R26, c[0x0][0x178], !P6 ;  /* 0x00005e001a007a0c */ /* 0x000fe400077c1270 */
[----:B------:R-:W-:Y:S02]  /*47f80*/  ISETP.GE.AND P5, PT, R24, c[0x0][0x17c], PT ;  /* 0x00005f0018007a0c */ /* 0x000fe40003fa6270 */
[----:B------:R1:W-:Y:S01]  /*47f90*/  @P3 STG.E.U16 [R12.64], R14 ;  /* 0x0000000e0c003986 */ /* 0x0003e2000c101504 */
[----:B0-----:R-:W-:Y:S01]  /*47fa0*/  IMAD.WIDE R2, R15, 0x2, R16 ;  /* 0x000000020f027825 */ /* 0x001fe200078e0210 */
[----:B------:R-:W-:-:S04]  /*47fb0*/  ISETP.LT.AND P4, PT, R11, c[0x0][0x178], !P5 ;  /* 0x00005e000b007a0c */ /* 0x000fc80006f81270 */
        /* <DEDUP_REMOVED lines=8> */
[----:B------:R-:W-:-:S04]  /*48040*/  IADD3 R20, R27, 0x86, RZ ;  /* 0x000000861b147810 */ /* 0x000fc80007ffe0ff */
[----:B------:R-:W-:Y:S02]  /*48050*/  ISETP.GE.AND P3, PT, R20, c[0x0][0x17c], PT ;  /* 0x00005f0014007a0c */ /* 0x000fe40003f66270 */
[----:B------:R-:W-:Y:S01]  /*48060*/  IADD3 R23, R27, 0x89, RZ ;  /* 0x000000891b177810 */ /* 0x000fe20007ffe0ff */
[----:B----4-:R0:W-:Y:S01]  /*48070*/  @P6 STG.E.U16 [R2.64], R22 ;  /* 0x0000001602006986 */ /* 0x0101e2000c101504 */
[----:B------:R-:W-:Y:S02]  /*48080*/  ISETP.LT.AND P6, PT, R11, c[0x0][0x178], !P2 ;  /* 0x00005e000b007a0c */ /* 0x000fe400057c1270 */
        /* <DEDUP_REMOVED lines=8> */
[----:B------:R-:W-:Y:S01]  /*48110*/  ISETP.GE.AND P5, PT, R23, c[0x0][0x17c], PT ;  /* 0x00005f0017007a0c */ /* 0x000fe20003fa6270 */
[----:B--2---:R1:W-:Y:S01]  /*48120*/  @P6 STG.E.U16 [R14.64], R25 ;  /* 0x000000190e006986 */ /* 0x0043e2000c101504 */
[----:B0-----:R-:W-:-:S03]  /*48130*/  IADD3 R12, R2, c[0x0][0x198], RZ ;  /* 0x00006600020c7a10 */ /* 0x001fc60007ffe0ff */
[----:B---3--:R0:W-:Y:S01]  /*48140*/  @P2 STG.E.U16 [R20.64], R10 ;  /* 0x0000000a14002986 */ /* 0x0081e2000c101504 */
[----:B------:R-:W-:Y:S01]  /*48150*/  ISETP.LT.AND P2, PT, R11, c[0x0][0x178], !P1 ;  /* 0x00005e000b007a0c */ /* 0x000fe20004f41270 */
[----:B------:R-:W-:Y:S01]  /*48160*/  IMAD.WIDE R2, R12, 0x2, R16 ;  /* 0x000000020c027825 */ /* 0x000fe200078e0210 */
[----:B------:R-:W-:Y:S02]  /*48170*/  PRMT R23, R25, 0x7632, R23 ;  /* 0x0000763219177816 */ /* 0x000fe40000000017 */
[----:B-1----:R-:W-:Y:S02]  /*48180*/  IADD3 R25, R27, 0x8a, RZ ;  /* 0x0000008a1b197810 */ /* 0x002fe40007ffe0ff */
[----:B------:R-:W-:Y:S02]  /*48190*/  PRMT R24, R10, 0x7632, R24 ;  /* 0x000076320a187816 */ /* 0x000fe40000000018 */
[----:B0-----:R-:W2:Y:S05]  /*481a0*/  LDL.LU R10, [R1+0x1c0] ;  /* 0x0001c000010a7983 */ /* 0x001eaa0000300800 */
        /* <DEDUP_REMOVED lines=114> */
[C---:B------:R-:W-:Y:S02]  /*488d0*/  IADD3 R22, R12.reuse, c[0x0][0x198], RZ ;  /* 0x000066000c167a10 */ /* 0x040fe40007ffe0ff */
[----:B------:R-:W-:Y:S01]  /*488e0*/  PRMT R24, R25, 0x7632, R24 ;  /* 0x0000763219187816 */ /* 0x000fe20000000018 */
[----:B------:R-:W-:Y:S01]  /*488f0*/  IMAD.WIDE R12, R12, 0x2, R18 ;  /* 0x000000020c0c7825 */ /* 0x000fe200078e0212 */
[----:B------:R-:W-:-:S03]  /*48900*/  IADD3 R25, R27, 0x91, RZ ;  /* 0x000000911b197810 */ /* 0x000fc60007ffe0ff */
[----:B------:R-:W-:Y:S01]  /*48910*/  IMAD.WIDE R14, R22, 0x2, R16 ;  /* 0x00000002160e7825 */ /* 0x000fe200078e0210 */
[----:B------:R-:W-:Y:S01]  /*48920*/  ISETP.GE.AND P2, PT, R25, c[0x0][0x17c], PT ;  /* 0x00005f0019007a0c */ /* 0x000fe20003f46270 */
[----:B------:R-:W-:Y:S01]  /*48930*/  @P3 STG.E.U16 [R12.64], R24 ;  /* 0x000000180c003986 */ /* 0x000fe2000c101504 */
[----:B------:R-:W-:Y:S01]  /*48940*/  ISETP.LT.AND P4, PT, R26, c[0x0][0x178], !P4 ;  /* 0x00005e001a007a0c */ /* 0x000fe20006781270 */
[----:B------:R-:W-:Y:S01]  /*48950*/  IMAD.WIDE R20, R22, 0x2, R18 ;  /* 0x0000000216147825 */ /* 0x000fe200078e0212 */
[----:B--2---:R-:W-:Y:S01]  /*48960*/  PRMT R3, R10, 0x7632, R3 ;  /* 0x000076320a037816 */ /* 0x004fe20000000003 */
        /* <DEDUP_REMOVED lines=11> */
[----:B-1----:R-:W4:Y:S04]  /*48a20*/  LDL.LU R13, [R1+0x270] ;  /* 0x00027000010d7983 */ /* 0x002f280000300800 */
[----:B------:R-:W5:Y:S01]  /*48a30*/  LDL.LU R22, [R1+0x2e0] ;  /* 0x0002e00001167983 */ /* 0x000f620000300800 */
[----:B------:R-:W-:Y:S02]  /*48a40*/  ISETP.LT.AND P2, PT, R26, c[0x0][0x178], !P2 ;  /* 0x00005e001a007a0c */ /* 0x000fe40005741270 */
[----:B------:R-:W-:-:S02]  /*48a50*/  ISETP.LT.AND P3, PT, R11, c[0x0][0x178], !P5 ;  /* 0x00005e000b007a0c */ /* 0x000fc40006f61270 */
[----:B------:R-:W-:Y:S02]  /*48a60*/  IADD3 R20, R27, 0x97, RZ ;  /* 0x000000971b147810 */ /* 0x000fe40007ffe0ff */
[C---:B------:R-:W-:Y:S01]  /*48a70*/  IADD3 R23, R14.reuse, c[0x0][0x198], RZ ;  /* 0x000066000e177a10 */ /* 0x040fe20007ffe0ff */
[----:B------:R-:W-:Y:S01]  /*48a80*/  IMAD.WIDE R14, R14, 0x2, R18 ;  /* 0x000000020e0e7825 */ /* 0x000fe200078e0212 */
[----:B------:R-:W-:Y:S02]  /*48a90*/  ISETP.LT.AND P5, PT, R26, c[0x0][0x178], !P5 ;  /* 0x00005e001a007a0c */ /* 0x000fe40006fa1270 */
[----:B------:R-:W-:Y:S01]  /*48aa0*/  ISETP.GE.AND P4, PT, R20, c[0x0][0x17c], PT ;  /* 0x00005f0014007a0c */ /* 0x000fe20003f86270 */
[----:B------:R-:W-:Y:S01]  /*48ab0*/  IMAD.WIDE R20, R23, 0x2, R16 ;  /* 0x0000000217147825 */ /* 0x000fe200078e0210 */
[----:B------:R-:W-:Y:S01]  /*48ac0*/  IADD3 R12, R27, 0x94, RZ ;  /* 0x000000941b0c7810 */ /* 0x000fe20007ffe0ff */
[----:B------:R0:W-:Y:S03]  /*48ad0*/  @P2 STG.E.U16 [R14.64], R3 ;  /* 0x000000030e002986 */ /* 0x0001e6000c101504 */
[----:B------:R-:W-:Y:S01]  /*48ae0*/  ISETP.GE.AND P2, PT, R12, c[0x0][0x17c], PT ;  /* 0x00005f000c007a0c */ /* 0x000fe20003f46270 */
[C---:B0-----:R-:W-:Y:S01]  /*48af0*/  IMAD.WIDE R2, R23.reuse, 0x2, R18 ;  /* 0x0000000217027825 */ /* 0x041fe200078e0212 */
[----:B------:R-:W-:-:S02]  /*48b00*/  IADD3 R14, R23, c[0x0][0x198], RZ ;  /* 0x00006600170e7a10 */ /* 0x000fc40007ffe0ff */
[----:B------:R-:W2:Y:S04]  /*48b10*/  LDL.LU R23, [R1+0x420] ;  /* 0x0004200001177983 */ /* 0x000ea80000300800 */
[----:B-----5:R0:W-:Y:S01]  /*48b20*/  @P3 STG.E.U16 [R20.64], R22 ;  /* 0x0000001614003986 */ /* 0x0201e2000c101504 */
[C---:B------:R-:W-:Y:S02]  /*48b30*/  ISETP.LT.AND P3, PT, R11.reuse, c[0x0][0x178], !P6 ;  /* 0x00005e000b007a0c */ /* 0x040fe40007761270 */
[----:B------:R-:W-:Y:S01]  /*48b40*/  ISETP.LT.AND P6, PT, R26, c[0x0][0x178], !P6 ;  /* 0x00005e001a007a0c */ /* 0x000fe200077c1270 */
[----:B----4-:R1:W-:Y:S01]  /*48b50*/  @P5 STG.E.U16 [R2.64], R13 ;  /* 0x0000000d02005986 */ /* 0x0103e2000c101504 */
[----:B------:R-:W-:Y:S02]  /*48b60*/  PRMT R15, R22, 0x7632, R15 ;  /* 0x00007632160f7816 */ /* 0x000fe4000000000f */
[----:B------:R-:W-:-:S02]  /*48b70*/  ISETP.LT.AND P5, PT, R11, c[0x0][0x178], !P2 ;  /* 0x00005e000b007a0c */ /* 0x000fc400057a1270 */
        /* <DEDUP_REMOVED lines=18> */
[----:B------:R-:W-:-:S02]  /*48ca0*/  IADD3 R15, R27, 0x96, RZ ;  /* 0x000000961b0f7810 */ /* 0x000fc40007ffe0ff */
[----:B------:R-:W-:Y:S02]  /*48cb0*/  ISETP.LT.AND P6, PT, R11, c[0x0][0x178], !P3 ;  /* 0x00005e000b007a0c */ /* 0x000fe40005fc1270 */
[----:B------:R-:W-:Y:S02]  /*48cc0*/  ISETP.GE.AND P5, PT, R15, c[0x0][0x17c], PT ;  /* 0x00005f000f007a0c */ /* 0x000fe40003fa6270 */
[----:B------:R-:W-:Y:S02]  /*48cd0*/  IADD3 R14, R14, c[0x0][0x198], RZ ;  /* 0x000066000e0e7a10 */ /* 0x000fe40007ffe0ff */
[----:B------:R-:W-:Y:S02]  /*48ce0*/  ISETP.LT.AND P3, PT, R26, c[0x0][0x178], !P3 ;  /* 0x00005e001a007a0c */ /* 0x000fe40005f61270 */
[----:B------:R-:W-:Y:S01]  /*48cf0*/  ISETP.LT.AND P2, PT, R11, c[0x0][0x178], !P5 ;  /* 0x00005e000b007a0c */ /* 0x000fe20006f41270 */
[C---:B------:R-:W-:Y:S01]  /*48d00*/  IMAD.WIDE R2, R14.reuse, 0x2, R16 ;  /* 0x000000020e027825 */ /* 0x040fe200078e0210 */
[----:B------:R-:W-:-:S02]  /*48d10*/  IADD3 R15, R14, c[0x0][0x198], RZ ;  /* 0x000066000e0f7a10 */ /* 0x000fc40007ffe0ff */
[----:B------:R-:W-:Y:S01]  /*48d20*/  ISETP.LT.AND P5, PT, R26, c[0x0][0x178], !P5 ;  /* 0x00005e001a007a0c */ /* 0x000fe20006fa1270 */
[----:B------:R-:W-:Y:S01]  /*48d30*/  IMAD.WIDE R12, R14, 0x2, R18 ;  /* 0x000000020e0c7825 */ /* 0x000fe200078e0212 */
[----:B------:R0:W-:Y:S01]  /*48d40*/  @P6 STG.E.U16 [R2.64], R21 ;  /* 0x0000001502006986 */ /* 0x0001e2000c101504 */
[----:B------:R-:W-:-:S04]  /*48d50*/  IADD3 R14, R27, 0x9c, RZ ;  /* 0x0000009c1b0e7810 */ /* 0x000fc80007ffe0ff */
[----:B------:R1:W-:Y:S01]  /*48d60*/  @P3 STG.E.U16 [R12.64], R20 ;  /* 0x000000140c003986 */ /* 0x0003e2000c101504 */
[----:B------:R-:W-:Y:S01]  /*48d70*/  ISETP.LT.AND P3, PT, R11, c[0x0][0x178], !P4 ;  /* 0x00005e000b007a0c */ /* 0x000fe20006761270 */
[----:B0-----:R-:W-:Y:S01]  /*48d80*/  IMAD.WIDE R2, R15, 0x2, R16 ;  /* 0x000000020f027825 */ /* 0x001fe200078e0210 */
[----:B------:R-:W-:Y:S02]  /*48d90*/  ISETP.GE.AND P6, PT, R14, c[0x0][0x17c], PT ;  /* 0x00005f000e007a0c */ /* 0x000fe40003fc6270 */
[----:B-1----:R-:W-:Y:S02]  /*48da0*/  IADD3 R12, R27, 0x98, RZ ;  /* 0x000000981b0c7810 */ /* 0x002fe40007ffe0ff */
[----:B------:R0:W-:Y:S01]  /*48db0*/  @P2 STG.E.U16 [R2.64], R23 ;  /* 0x0000001702002986 */ /* 0x0001e2000c101504 */
[----:B------:R-:W-:Y:S02]  /*48dc0*/  IADD3 R14, R15, c[0x0][0x198], RZ ;  /* 0x000066000f0e7a10 */ /* 0x000fe40007ffe0ff */
[----:B------:R-:W-:-:S02]  /*48dd0*/  ISETP.GE.AND P2, PT, R12, c[0x0][0x17c], PT ;  /* 0x00005f000c007a0c */ /* 0x000fc40003f46270 */
[----:B------:R-:W-:Y:S01]  /*48de0*/  ISETP.LT.AND P4, PT, R26, c[0x0][0x178], !P4 ;  /* 0x00005e001a007a0c */ /* 0x000fe20006781270 */
[----:B0-----:R-:W-:Y:S01]  /*48df0*/  IMAD.WIDE R2, R15, 0x2, R18 ;  /* 0x000000020f027825 */ /* 0x001fe200078e0212 */
[----:B------:R-:W-:-:S03]  /*48e00*/  PRMT R15, R23, 0x7632, R15 ;  /* 0x00007632170f7816 */ /* 0x000fc6000000000f */
[----:B------:R-:W-:Y:S01]  /*48e10*/  IMAD.WIDE R12, R14, 0x2, R16 ;  /* 0x000000020e0c7825 */ /* 0x000fe200078e0210 */
[----:B------:R-:W-:Y:S01]  /*48e20*/  IADD3 R23, R27, 0x9a, RZ ;  /* 0x0000009a1b177810 */ /* 0x000fe20007ffe0ff */
[----:B----4-:R0:W-:Y:S01]  /*48e30*/  @P5 STG.E.U16 [R2.64], R22 ;  /* 0x0000001602005986 */ /* 0x0101e2000c101504 */
[----:B------:R-:W-:Y:S02]  /*48e40*/  ISETP.LT.AND P5, PT, R11, c[0x0][0x178], !P2 ;  /* 0x00005e000b007a0c */ /* 0x000fe400057a1270 */
[----:B------:R-:W-:Y:S01]  /*48e50*/  ISETP.LT.AND P2, PT, R26, c[0x0][0x178], !P2 ;  /* 0x00005e001a007a0c */ /* 0x000fe20005741270 */
[----:B------:R1:W-:Y:S01]  /*48e60*/  @P3 STG.E.U16 [R12.64], R15 ;  /* 0x0000000f0c003986 */ /* 0x0003e2000c101504 */
[----:B0-----:R-:W-:Y:S02]  /*48e70*/  IADD3 R2, R14, c[0x0][0x198], RZ ;  /* 0x000066000e027a10 */ /* 0x001fe40007ffe0ff */
[----:B------:R-:W-:Y:S02]  /*48e80*/  PRMT R3, R22, 0x7632, R3 ;  /* 0x0000763216037816 */ /* 0x000fe40000000003 */
[----:B------:R-:W-:Y:S01]  /*48e90*/  IADD3 R22, R27, 0x99, RZ ;  /* 0x000000991b167810 */ /* 0x000fe20007ffe0ff */
[----:B-1----:R-:W-:-:S04]  /*48ea0*/  IMAD.WIDE R12, R14, 0x2, R18 ;  /* 0x000000020e0c7825 */ /* 0x002fc800078e0212 */
[----:B------:R-:W-:Y:S01]  /*48eb0*/  IMAD.WIDE R14, R2, 0x2, R16 ;  /* 0x00000002020e7825 */ /* 0x000fe200078e0210 */
[----:B------:R-:W-:-:S03]  /*48ec0*/  ISETP.GE.AND P3, PT, R22, c[0x0][0x17c], PT ;  /* 0x00005f0016007a0c */ /* 0x000fc60003f66270 */
[----:B------:R-:W-:Y:S01]  /*48ed0*/  IMAD.WIDE R20, R2, 0x2, R18 ;  /* 0x0000000202147825 */ /* 0x000fe200078e0212 */
[----:B------:R0:W-:Y:S01]  /*48ee0*/  @P4 STG.E.U16 [R12.64], R3 ;  /* 0x000000030c004986 */ /* 0x0001e2000c101504 */
[----:B------:R-:W-:-:S03]  /*48ef0*/  ISETP.GE.AND P4, PT, R23, c[0x0][0x17c], PT ;  /* 0x00005f0017007a0c */ /* 0x000fc60003f86270 */
[----:B--2---:R1:W-:Y:S04]  /*48f00*/  @P5 STG.E.U16 [R14.64], R25 ;  /* 0x000000190e005986 */ /* 0x0043e8000c101504 */
[----:B---3--:R2:W-:Y:S01]  /*48f10*/  @P2 STG.E.U16 [R20.64], R10 ;  /* 0x0000000a14002986 */ /* 0x0085e2000c101504 */
[----:B------:R-:W-:Y:S02]  /*48f20*/  ISETP.LT.AND P2, PT, R11, c[0x0][0x178], !P3 ;  /* 0x00005e000b007a0c */ /* 0x000fe40005f41270 */
[----:B0-----:R-:W-:Y:S02]  /*48f30*/  IADD3 R12, R2, c[0x0][0x198], RZ ;  /* 0x00006600020c7a10 */ /* 0x001fe40007ffe0ff */
[----:B------:R-:W-:-:S03]  /*48f40*/  PRMT R23, R25, 0x7632, R23 ;  /* 0x0000763219177816 */ /* 0x000fc60000000017 */
[----:B------:R-:W-:Y:S01]  /*48f50*/  IMAD.WIDE R2, R12, 0x2, R16 ;  /* 0x000000020c027825 */ /* 0x000fe200078e0210 */
[----:B-1----:R-:W-:Y:S02]  /*48f60*/  IADD3 R25, R27, 0x9b, RZ ;  /* 0x0000009b1b197810 */ /* 0x002fe40007ffe0ff */
[----:B------:R-:W-:Y:S02]  /*48f70*/  PRMT R24, R10, 0x7632, R24 ;  /* 0x000076320a187816 */ /* 0x000fe40000000018 */
[----:B--2---:R-:W2:Y:S04]  /*48f80*/  LDL.LU R10, [R1+0x350] ;  /* 0x00035000010a7983 */ /* 0x004ea80000300800 */
[----:B------:R0:W-:Y:S01]  /*48f90*/  @P2 STG.E.U16 [R2.64], R23 ;  /* 0x0000001702002986 */ /* 0x0001e2000c101504 */
[----:B------:R-:W-:-:S03]  /*48fa0*/  ISETP.GE.AND P2, PT, R25, c[0x0][0x17c], PT ;  /* 0x00005f0019007a0c */ /* 0x000fc60003f46270 */
[----:B0-----:R-:W3:Y:S04]  /*48fb0*/  LDL.LU R23, [R1+0x330] ;  /* 0x0003300001177983 */ /* 0x001ee80000300800 */
[----:B------:R-:W4:Y:S01]  /*48fc0*/  LDL.LU R25, [R1+0x4b0] ;  /* 0x0004b00001197983 */ /* 0x000f220000300800 */
[----:B------:R-:W-:Y:S02]  /*48fd0*/  ISETP.LT.AND P3, PT, R26, c[0x0][0x178], !P3 ;  /* 0x00005e001a007a0c */ /* 0x000fe40005f61270 */
[----:B------:R-:W-:Y:S02]  /*48fe0*/  ISETP.LT.AND P5, PT, R11, c[0x0][0x178], !P4 ;  /* 0x00005e000b007a0c */ /* 0x000fe400067a1270 */
[C---:B------:R-:W-:Y:S01]  /*48ff0*/  IADD3 R22, R12.reuse, c[0x0][0x198], RZ ;  /* 0x000066000c167a10 */ /* 0x040fe20007ffe0ff */
[----:B------:R-:W-:-:S04]  /*49000*/  IMAD.WIDE R12, R12, 0x2, R18 ;  /* 0x000000020c0c7825 */ /* 0x000fc800078e0212 */
[----:B------:R-:W-:Y:S01]  /*49010*/  IMAD.WIDE R14, R22, 0x2, R16 ;  /* 0x00000002160e7825 */ /* 0x000fe200078e0210 */
[----:B------:R-:W-:-:S03]  /*49020*/  ISETP.LT.AND P4, PT, R26, c[0x0][0x178], !P4 ;  /* 0x00005e001a007a0c */ /* 0x000fc60006781270 */
[----:B------:R-:W-:Y:S01]  /*49030*/  @P3 STG.E.U16 [R12.64], R24 ;  /* 0x000000180c003986 */ /* 0x000fe2000c101504 */
[----:B------:R-:W-:-:S03]  /*49040*/  IMAD.WIDE R20, R22, 0x2, R18 ;  /* 0x0000000216147825 */ /* 0x000fc600078e0212 */
[----:B----4-:R0:W-:Y:S01]  /*49050*/  @P5 STG.E.U16 [R14.64], R25 ;  /* 0x000000190e005986 */ /* 0x0101e2000c101504 */
[----:B------:R-:W-:Y:S02]  /*49060*/  ISETP.LT.AND P5, PT, R11, c[0x0][0x178], !P2 ;  /* 0x00005e000b007a0c */ /* 0x000fe400057a1270 */
[----:B------:R-:W-:Y:S02]  /*49070*/  PRMT R2, R25, 0x7632, R2 ;  /* 0x0000763219027816 */ /* 0x000fe40000000002 */
[----:B0-----:R-:W-:Y:S01]  /*49080*/  IADD3 R14, R22, c[0x0][0x198], RZ ;  /* 0x00006600160e7a10 */ /* 0x001fe20007ffe0ff */
[----:B---3--:R-:W-:Y:S04]  /*49090*/  @P4 STG.E.U16 [R20.64], R23 ;  /* 0x0000001714004986 */ /* 0x008fe8000c101504 */
[----:B------:R-:W-:Y:S01]  /*490a0*/  IMAD.WIDE R12, R14, 0x2, R16 ;  /* 0x000000020e0c7825 */ /* 0x000fe200078e0210 */
[----:B------:R-:W3:Y:S04]  /*490b0*/  LDL.LU R25, [R1+0x140] ;  /* 0x0001400001197983 */ /* 0x000ee80000300800 */
[----:B------:R0:W-:Y:S04]  /*490c0*/  @P5 STG.E.U16 [R12.64], R2 ;  /* 0x000000020c005986 */ /* 0x0001e8000c101504 */
[----:B0-----:R-:W4:Y:S01]  /*490d0*/  LDL.LU R13, [R1+0x4d0] ;  /* 0x0004d000010d7983 */ /* 0x001f220000300800 */
[----:B------:R-:W-:-:S02]  /*490e0*/  ISETP.LT.AND P2, PT, R26, c[0x0][0x178], !P2 ;  /* 0x00005e001a007a0c */ /* 0x000fc40005741270 */
[----:B------:R-:W-:Y:S02]  /*490f0*/  PRMT R3, R23, 0x7632, R3 ;  /* 0x0000763217037816 */ /* 0x000fe40000000003 */
[C---:B------:R-:W-:Y:S01]  /*49100*/  IADD3 R23, R14.reuse, c[0x0][0x198], RZ ;  /* 0x000066000e177a10 */ /* 0x040fe20007ffe0ff */
[----:B------:R-:W-:Y:S01]  /*49110*/  IMAD.WIDE R14, R14, 0x2, R18 ;  /* 0x000000020e0e7825 */ /* 0x000fe200078e0212 */
[----:B------:R-:W-:-:S04]  /*49120*/  IADD3 R20, R27, 0xa1, RZ ;  /* 0x000000a11b147810 */ /* 0x000fc80007ffe0ff */
[----:B------:R-:W-:Y:S01]  /*49130*/  ISETP.GE.AND P4, PT, R20, c[0x0][0x17c], PT ;  /* 0x00005f0014007a0c */ /* 0x000fe20003f86270 */
[----:B------:R-:W-:Y:S02]  /*49140*/  IMAD.WIDE R20, R23, 0x2, R16 ;  /* 0x0000000217147825 */ /* 0x000fe400078e0210 */
[----:B------:R0:W-:Y:S01]  /*49150*/  @P2 STG.E.U16 [R14.64], R3 ;  /* 0x000000030e002986 */ /* 0x0001e2000c101504 */
[----:B------:R-:W-:Y:S02]  /*49160*/  ISETP.LT.AND P3, PT, R11, c[0x0][0x178], !P6 ;  /* 0x00005e000b007a0c */ /* 0x000fe40007761270 */
[----:B------:R-:W-:Y:S01]  /*49170*/  ISETP.LT.AND P6, PT, R26, c[0x0][0x178], !P6 ;  /* 0x00005e001a007a0c */ /* 0x000fe200077c1270 */
[C---:B0-----:R-:W-:Y:S01]  /*49180*/  IMAD.WIDE R2, R23.reuse, 0x2, R18 ;  /* 0x0000000217027825 */ /* 0x041fe200078e0212 */
[----:B------:R-:W-:Y:S02]  /*49190*/  IADD3 R14, R23, c[0x0][0x198], RZ ;  /* 0x00006600170e7a10 */ /* 0x000fe40007ffe0ff */
[----:B------:R-:W5:Y:S01]  /*491a0*/  LDL.LU R23, [R1+0x4c0] ;  /* 0x0004c00001177983 */ /* 0x000f620000300800 */
[----:B------:R-:W-:-:S04]  /*491b0*/  IADD3 R22, R27, 0x9d, RZ ;  /* 0x0000009d1b167810 */ /* 0x000fc80007ffe0ff */
[----:B------:R-:W-:Y:S02]  /*491c0*/  ISETP.GE.AND P5, PT, R22, c[0x0][0x17c], PT ;  /* 0x00005f0016007a0c */ /* 0x000fe40003fa6270 */
[----:B------:R-:W-:Y:S01]  /*491d0*/  IADD3 R12, R27, 0x9e, RZ ;  /* 0x0000009e1b0c7810 */ /* 0x000fe20007ffe0ff */
[----:B----4-:R0:W-:Y:S04]  /*491e0*/  @P3 STG.E.U16 [R20.64], R13 ;  /* 0x0000000d14003986 */ /* 0x0101e8000c101504 */
[----:B--2---:R1:W-:Y:S01]  /*491f0*/  @P6 STG.E.U16 [R2.64], R10 ;  /* 0x0000000a02006986 */ /* 0x0043e2000c101504 */
[----:B0-----:R-:W-:-:S03]  /*49200*/  PRMT R20, R10, 0x7632, R20 ;  /* 0x000076320a147816 */ /* 0x001fc60000000014 */
[----:B-1----:R-:W2:Y:S04]  /*49210*/  LDL.LU R10, [R1+0x194] ;  /* 0x00019400010a7983 */ /* 0x002ea80000300800 */
[----:B------:R-:W4:Y:S01]  /*49220*/  LDL.LU R22, [R1+0x164] ;  /* 0x0001640001167983 */ /* 0x000f220000300800 */
[----:B------:R-:W-:Y:S02]  /*49230*/  ISETP.LT.AND P3, PT, R11, c[0x0][0x178], !P5 ;  /* 0x00005e000b007a0c */ /* 0x000fe40006f61270 */
[----:B------:R-:W-:Y:S02]  /*49240*/  ISETP.LT.AND P5, PT, R26, c[0x0][0x178], !P5 ;  /* 0x00005e001a007a0c */ /* 0x000fe40006fa1270 */
[----:B------:R-:W-:Y:S02]  /*49250*/  ISETP.GE.AND P2, PT, R12, c[0x0][0x17c], PT ;  /* 0x00005f000c007a0c */ /* 0x000fe40003f46270 */
[----:B------:R-:W-:Y:S01]  /*49260*/  PRMT R15, R13, 0x7632, R15 ;  /* 0x000076320d0f7816 */ /* 0x000fe2000000000f */
[----:B------:R-:W-:Y:S01]  /*49270*/  IMAD.WIDE R12, R14, 0x2, R16 ;  /* 0x000000020e0c7825 */ /* 0x000fe200078e0210 */
[----:B------:R-:W-:-:S03]  /*49280*/  ISETP.LT.AND P6, PT, R11, c[0x0][0x178], !P2 ;  /* 0x00005e000b007a0c */ /* 0x000fc600057c1270 */
[C---:B------:R-:W-:Y:S01]  /*49290*/  IMAD.WIDE R2, R14.reuse, 0x2, R18 ;  /* 0x000000020e027825 */ /* 0x040fe200078e0212 */
[----:B------:R-:W-:Y:S02]  /*492a0*/  IADD3 R14, R14, c[0x0][0x198], RZ ;  /* 0x000066000e0e7a10 */ /* 0x000fe40007ffe0ff */
[----:B------:R-:W-:Y:S02]  /*492b0*/  IADD3 R21, R27, 0x9f, RZ ;  /* 0x0000009f1b157810 */ /* 0x000fe40007ffe0ff */
[----:B------:R-:W-:Y:S01]  /*492c0*/  ISETP.LT.AND P2, PT, R26, c[0x0][0x178], !P2 ;  /* 0x00005e001a007a0c */ /* 0x000fe20005741270 */
[----:B------:R0:W-:Y:S01]  /*492d0*/  @P3 STG.E.U16 [R12.64], R15 ;  /* 0x0000000f0c003986 */ /* 0x0001e2000c101504 */
[----:B------:R-:W-:-:S03]  /*492e0*/  ISETP.GE.AND P3, PT, R21, c[0x0][0x17c], PT ;  /* 0x00005f0015007a0c */ /* 0x000fc60003f66270 */
[----:B------:R1:W-:Y:S01]  /*492f0*/  @P5 STG.E.U16 [R2.64], R20 ;  /* 0x0000001402005986 */ /* 0x0003e2000c101504 */
[----:B------:R-:W-:Y:S02]  /*49300*/  ISETP.LT.AND P5, PT, R11, c[0x0][0x178], !P3 ;  /* 0x00005e000b007a0c */ /* 0x000fe40005fa1270 */
[----:B------:R-:W-:Y:S02]  /*49310*/  ISETP.LT.AND P3, PT, R26, c[0x0][0x178], !P3 ;  /* 0x00005e001a007a0c */ /* 0x000fe40005f61270 */
[----:B0-----:R-:W-:Y:S01]  /*49320*/  IADD3 R15, R27, 0xa0, RZ ;  /* 0x000000a01b0f7810 */ /* 0x001fe20007ffe0ff */
[----:B-1----:R-:W-:-:S04]  /*49330*/  IMAD.WIDE R2, R14, 0x2, R16 ;  /* 0x000000020e027825 */ /* 0x002fc800078e0210 */
[C---:B------:R-:W-:Y:S01]  /*49340*/  IMAD.WIDE R12, R14.reuse, 0x2, R18 ;  /* 0x000000020e0c7825 */ /* 0x040fe200078e0212 */
[----:B-----5:R0:W-:Y:S01]  /*49350*/  @P6 STG.E.U16 [R2.64], R23 ;  /* 0x0000001702006986 */ /* 0x0201e2000c101504 */
[----:B------:R-:W-:Y:S02]  /*49360*/  ISETP.GE.AND P6, PT, R15, c[0x0][0x17c], PT ;  /* 0x00005f000f007a0c */ /* 0x000fe40003fc6270 */
[----:B------:R-:W-:Y:S01]  /*49370*/  IADD3 R14, R14, c[0x0][0x198], RZ ;  /* 0x000066000e0e7a10 */ /* 0x000fe20007ffe0ff */
[----:B---3--:R1:W-:Y:S01]  /*49380*/  @P2 STG.E.U16 [R12.64], R25 ;  /* 0x000000190c002986 */ /* 0x0083e2000c101504 */
[----:B------:R-:W-:Y:S02]  /*49390*/  ISETP.LT.AND P2, PT, R11, c[0x0][0x178], !P6 ;  /* 0x00005e000b007a0c */ /* 0x000fe40007741270 */
[----:B------:R-:W-:Y:S02]  /*493a0*/  PRMT R20, R23, 0x7632, R20 ;  /* 0x0000763217147816 */ /* 0x000fe40000000014 */
[C---:B------:R-:W-:Y:S01]  /*493b0*/  IADD3 R15, R14.reuse, c[0x0][0x198], RZ ;  /* 0x000066000e0f7a10 */ /* 0x040fe20007ffe0ff */
[----:B0-----:R-:W-:Y:S01]  /*493c0*/  IMAD.WIDE R2, R14, 0x2, R16 ;  /* 0x000000020e027825 */ /* 0x001fe200078e0210 */
[----:B------:R-:W-:-:S02]  /*493d0*/  PRMT R21, R25, 0x7632, R21 ;  /* 0x0000763219157816 */ /* 0x000fc40000000015 */
[----:B------:R-:W-:Y:S01]  /*493e0*/  ISETP.LT.AND P6, PT, R26, c[0x0][0x178], !P6 ;  /* 0x00005e001a007a0c */ /* 0x000fe200077c1270 */
[----:B-1----:R-:W-:Y:S01]  /*493f0*/  IMAD.WIDE R12, R14, 0x2, R18 ;  /* 0x000000020e0c7825 */ /* 0x002fe200078e0212 */
[----:B------:R0:W-:Y:S01]  /*49400*/  @P5 STG.E.U16 [R2.64], R20 ;  /* 0x0000001402005986 */ /* 0x0001e2000c101504 */
[----:B------:R-:W-:-:S03]  /*49410*/  IADD3 R14, R27, 0xa6, RZ ;  /* 0x000000a61b0e7810 */ /* 0x000fc60007ffe0ff */
[----:B------:R1:W-:Y:S01]  /*49420*/  @P3 STG.E.U16 [R12.64], R21 ;  /* 0x000000150c003986 */ /* 0x0003e2000c101504 */
[----:B------:R-:W-:Y:S02]  /*49430*/  ISETP.LT.AND P3, PT, R11, c[0x0][0x178], !P4 ;  /* 0x00005e000b007a0c */ /* 0x000fe40006761270 */
[----:B------:R-:W-:Y:S01]  /*49440*/  ISETP.LT.AND P4, PT, R26, c[0x0][0x178], !P4 ;  /* 0x00005e001a007a0c */ /* 0x000fe20006781270 */
[----:B------:R-:W3:Y:S01]  /*49450*/  LDL.LU R25, [R1+0x154] ;  /* 0x0001540001197983 */ /* 0x000ee20000300800 */
[C-C-:B0-----:R-:W-:Y:S01]  /*49460*/  IMAD.WIDE R2, R15.reuse, 0x2, R16.reuse ;  /* 0x000000020f027825 */ /* 0x141fe200078e0210 */
[----:B------:R-:W-:Y:S02]  /*49470*/  ISETP.GE.AND P5, PT, R14, c[0x0][0x17c], PT ;  /* 0x00005f000e007a0c */ /* 0x000fe40003fa6270 */
[----:B------:R-:W-:Y:S02]  /*49480*/  IADD3 R14, R15, c[0x0][0x198], RZ ;  /* 0x000066000f0e7a10 */ /* 0x000fe40007ffe0ff */
[----:B-1----:R-:W-:Y:S01]  /*49490*/  IADD3 R12, R27, 0xa2, RZ ;  /* 0x000000a21b0c7810 */ /* 0x002fe20007ffe0ff */
[----:B--2---:R0:W-:Y:S03]  /*494a0*/  @P2 STG.E.U16 [R2.64], R10 ;  /* 0x0000000a02002986 */ /* 0x0041e6000c101504 */
[----:B------:R-:W-:Y:S01]  /*494b0*/  ISETP.GE.AND P2, PT, R12, c[0x0][0x17c], PT ;  /* 0x00005f000c007a0c */ /* 0x000fe20003f46270 */
[----:B------:R-:W-:Y:S01]  /*494c0*/  IMAD.WIDE R12, R14, 0x2, R16 ;  /* 0x000000020e0c7825 */ /* 0x000fe200078e0210 */
[----:B----4-:R-:W-:-:S03]  /*494d0*/  PRMT R21, R22, 0x7632, R21 ;  /* 0x0000763216157816 */ /* 0x010fc60000000015 */
[----:B0-----:R-:W-:Y:S01]  /*494e0*/  IMAD.WIDE R2, R15, 0x2, R18 ;  /* 0x000000020f027825 */ /* 0x001fe200078e0212 */
[----:B------:R-:W-:Y:S02]  /*494f0*/  PRMT R15, R10, 0x7632, R15 ;  /* 0x000076320a0f7816 */ /* 0x000fe4000000000f */
[----:B------:R-:W2:Y:S04]  /*49500*/  LDL.LU R10, [R1+0x184] ;  /* 0x00018400010a7983 */ /* 0x000ea80000300800 */
[----:B------:R0:W-:Y:S04]  /*49510*/  @P6 STG.E.U16 [R2.64], R22 ;  /* 0x0000001602006986 */ /* 0x0001e8000c101504 */
[----:B------:R-:W-:Y:S01]  /*49520*/  @P3 STG.E.U16 [R12.64], R15 ;  /* 0x0000000f0c003986 */ /* 0x000fe2000c101504 */
[----:B0-----:R-:W-:-:S05]  /*49530*/  IMAD.WIDE R2, R14, 0x2, R18 ;  /* 0x000000020e027825 */ /* 0x001fca00078e0212 */
[----:B------:R0:W-:Y:S04]  /*49540*/  @P4 STG.E.U16 [R2.64], R21 ;  /* 0x0000001502004986 */ /* 0x0001e8000c101504 */
[----:B0-----:R-:W4:Y:S01]  /*49550*/  LDL.LU R3, [R1+0x1a4] ;  /* 0x0001a40001037983 */ /* 0x001f220000300800 */
[----:B------:R-:W-:Y:S02]  /*49560*/  ISETP.LT.AND P6, PT, R11, c[0x0][0x178], !P2 ;  /* 0x00005e000b007a0c */ /* 0x000fe400057c1270 */
[----:B------:R-:W-:Y:S02]  /*49570*/  ISETP.LT.AND P2, PT, R26, c[0x0][0x178], !P2 ;  /* 0x00005e001a007a0c */ /* 0x000fe40005741270 */
[----:B------:R-:W-:Y:S02]  /*49580*/  IADD3 R20, R14, c[0x0][0x198], RZ ;  /* 0x000066000e147a10 */ /* 0x000fe40007ffe0ff */
[----:B------:R-:W-:-:S03]  /*49590*/  IADD3 R22, R27, 0xa3, RZ ;  /* 0x000000a31b167810 */ /* 0x000fc60007ffe0ff */
[----:B------:R-:W-:Y:S01]  /*495a0*/  IMAD.WIDE R12, R20, 0x2, R16 ;  /* 0x00000002140c7825 */ /* 0x000fe200078e0210 */
[----:B------:R-:W-:-:S03]  /*495b0*/  ISETP.GE.AND P3, PT, R22, c[0x0][0x17c], PT ;  /* 0x00005f0016007a0c */ /* 0x000fc60003f66270 */
[C---:B------:R-:W-:Y:S01]  /*495c0*/  IMAD.WIDE R14, R20.reuse, 0x2, R18 ;  /* 0x00000002140e7825 */ /* 0x040fe200078e0212 */
[----:B----4-:R0:W-:Y:S04]  /*495d0*/  @P6 STG.E.U16 [R12.64], R3 ;  /* 0x000000030c006986 */ /* 0x0101e8000c101504 */
[----:B---3--:R-:W-:Y:S01]  /*495e0*/  @P2 STG.E.U16 [R14.64], R25 ;  /* 0x000000190e002986 */ /* 0x008fe2000c101504 */
[----:B------:R-:W-:Y:S02]  /*495f0*/  ISETP.LT.AND P2, PT, R11, c[0x0][0x178], !P3 ;  /* 0x00005e000b007a0c */ /* 0x000fe40005f41270 */
[----:B------:R-:W-:Y:S02]  /*49600*/  PRMT R22, R3, 0x7632, R22 ;  /* 0x0000763203167816 */ /* 0x000fe40000000016 */
[----:B0-----:R-:W-:-:S05]  /*49610*/  IADD3 R12, R20, c[0x0][0x198], RZ ;  /* 0x00006600140c7a10 */ /* 0x001fca0007ffe0ff */
[----:B------:R-:W-:-:S05]  /*49620*/  IMAD.WIDE R2, R12, 0x2, R16 ;  /* 0x000000020c027825 */ /* 0x000fca00078e0210 */
[----:B------:R0:W-:Y:S04]  /*49630*/  @P2 STG.E.U16 [R2.64], R22 ;  /* 0x0000001602002986 */ /* 0x0001e8000c101504 */
[----:B0-----:R-:W3:Y:S01]  /*49640*/  LDL.LU R3, [R1+0x1d4] ;  /* 0x0001d40001037983 */ /* 0x001ee20000300800 */
[----:B------:R-:W-:-:S04]  /*49650*/  IADD3 R23, R27, 0xa4, RZ ;  /* 0x000000a41b177810 */ /* 0x000fc80007ffe0ff */
[----:B------:R-:W-:Y:S02]  /*49660*/  ISETP.GE.AND P4, PT, R23, c[0x0][0x17c], PT ;  /* 0x00005f0017007a0c */ /* 0x000fe40003f86270 */
[----:B------:R-:W-:Y:S02]  /*49670*/  ISETP.LT.AND P3, PT, R26, c[0x0][0x178], !P3 ;  /* 0x00005e001a007a0c */ /* 0x000fe40005f61270 */
[----:B------:R-:W-:Y:S02]  /*49680*/  ISETP.LT.AND P6, PT, R11, c[0x0][0x178], !P4 ;  /* 0x00005e000b007a0c */ /* 0x000fe400067c1270 */
[C---:B------:R-:W-:Y:S02]  /*49690*/  IADD3 R23, R12.reuse, c[0x0][0x198], RZ ;  /* 0x000066000c177a10 */ /* 0x040fe40007ffe0ff */
[----:B------:R-:W-:Y:S01]  /*496a0*/  PRMT R24, R25, 0x7632, R24 ;  /* 0x0000763219187816 */ /* 0x000fe20000000018 */
[----:B------:R-:W-:Y:S01]  /*496b0*/  IMAD.WIDE R12, R12, 0x2, R18 ;  /* 0x000000020c0c7825 */ /* 0x000fe200078e0212 */
[----:B------:R-:W-:-:S02]  /*496c0*/  IADD3 R25, R27, 0xa5, RZ ;  /* 0x000000a51b197810 */ /* 0x000fc40007ffe0ff */
[----:B------:R-:W-:Y:S01]  /*496d0*/  ISETP.LT.AND P4, PT, R26, c[0x0][0x178], !P4 ;  /* 0x00005e001a007a0c */ /* 0x000fe20006781270 */
[----:B------:R-:W-:Y:S01]  /*496e0*/  IMAD.WIDE R14, R23, 0x2, R16 ;  /* 0x00000002170e7825 */ /* 0x000fe200078e0210 */
[----:B------:R-:W-:Y:S01]  /*496f0*/  ISETP.GE.AND P2, PT, R25, c[0x0][0x17c], PT ;  /* 0x00005f0019007a0c */ /* 0x000fe20003f46270 */
[----:B------:R0:W-:Y:S02]  /*49700*/  @P3 STG.E.U16 [R12.64], R24 ;  /* 0x000000180c003986 */ /* 0x0001e4000c101504 */
[----:B------:R-:W-:Y:S01]  /*49710*/  IMAD.WIDE R20, R23, 0x2, R18 ;  /* 0x0000000217147825 */ /* 0x000fe200078e0212 */
[----:B------:R-:W-:Y:S01]  /*49720*/  IADD3 R22, R27, 0xa7, RZ ;  /* 0x000000a71b167810 */ /* 0x000fe20007ffe0ff */
[----:B------:R-:W4:Y:S01]  /*49730*/  LDL.LU R25, [R1+0x254] ;  /* 0x0002540001197983 */ /* 0x000f220000300800 */
[----:B0-----:R-:W-:-:S03]  /*49740*/  IADD3 R12, R23, c[0x0][0x198], RZ ;  /* 0x00006600170c7a10 */ /* 0x001fc60007ffe0ff */
[----:B---3--:R-:W-:Y:S01]  /*49750*/  @P6 STG.E.U16 [R14.64], R3 ;  /* 0x000000030e006986 */ /* 0x008fe2000c101504 */
[----:B------:R-:W-:-:S03]  /*49760*/  ISETP.LT.AND P6, PT, R11, c[0x0][0x178], !P2 ;  /* 0x00005e000b007a0c */ /* 0x000fc600057c1270 */
[----:B--2---:R0:W-:Y:S02]  /*49770*/  @P4 STG.E.U16 [R20.64], R10 ;  /* 0x0000000a14004986 */ /* 0x0041e4000c101504 */
        /* <DEDUP_REMOVED lines=15> */
[C---:B------:R-:W-:Y:S02]  /*49870*/  IMAD.WIDE R14, R23.reuse, 0x2, R16 ;  /* 0x00000002170e7825 */ /* 0x040fe400078e0210 */
[----:B------:R0:W-:Y:S02]  /*49880*/  @P2 STG.E.U16 [R12.64], R20 ;  /* 0x000000140c002986 */ /* 0x0001e4000c101504 */
[----:B------:R-:W-:Y:S01]  /*49890*/  IMAD.WIDE R2, R23, 0x2, R18 ;  /* 0x0000000217027825 */ /* 0x000fe200078e0212 */
[----:B0-----:R-:W-:-:S04]  /*498a0*/  IADD3 R12, R27, 0xa8, RZ ;  /* 0x000000a81b0c7810 */ /* 0x001fc80007ffe0ff */
[----:B------:R-:W-:Y:S01]  /*498b0*/  ISETP.GE.AND P2, PT, R12, c[0x0][0x17c], PT ;  /* 0x00005f000c007a0c */ /* 0x000fe20003f46270 */
[----:B-----5:R0:W-:Y:S01]  /*498c0*/  @P3 STG.E.U16 [R14.64], R22 ;  /* 0x000000160e003986 */ /* 0x0201e2000c101504 */
[C---:B------:R-:W-:Y:S02]  /*498d0*/  ISETP.LT.AND P3, PT, R11.reuse, c[0x0][0x178], !P6 ;  /* 0x00005e000b007a0c */ /* 0x040fe40007761270 */
[----:B------:R-:W-:Y:S01]  /*498e0*/  ISETP.LT.AND P6, PT, R26, c[0x0][0x178], !P6 ;  /* 0x00005e001a007a0c */ /* 0x000fe200077c1270 */
[----:B---3--:R1:W-:Y:S01]  /*498f0*/  @P5 STG.E.U16 [R2.64], R21 ;  /* 0x0000001502005986 */ /* 0x0083e2000c101504 */
[----:B------:R-:W-:Y:S02]  /*49900*/  ISETP.LT.AND P5, PT, R11, c[0x0][0x178], !P2 ;  /* 0x00005e000b007a0c */ /* 0x000fe400057a1270 */
[----:B0-----:R-:W-:Y:S02]  /*49910*/  IADD3 R14, R23, c[0x0][0x198], RZ ;  /* 0x00006600170e7a10 */ /* 0x001fe40007ffe0ff */
[----:B------:R-:W3:Y:S01]  /*49920*/  LDL.LU R23, [R1+0x264] ;  /* 0x0002640001177983 */ /* 0x000ee20000300800 */
[----:B------:R-:W-:-:S02]  /*49930*/  PRMT R15, R22, 0x7632, R15 ;  /* 0x00007632160f7816 */ /* 0x000fc4000000000f */
        /* <DEDUP_REMOVED lines=32> */
[--C-:B0-----:R-:W-:Y:S01]  /*49b40*/  IMAD.WIDE R2, R15, 0x2, R16.reuse ;  /* 0x000000020f027825 */ /* 0x101fe200078e0210 */
[----:B------:R-:W-:Y:S02]  /*49b50*/  ISETP.GE.AND P6, PT, R14, c[0x0][0x17c], PT ;  /* 0x00005f000e007a0c */ /* 0x000fe40003fc6270 */
[----:B-1----:R-:W-:Y:S02]  /*49b60*/  IADD3 R12, R27, 0xac, RZ ;  /* 0x000000ac1b0c7810 */ /* 0x002fe40007ffe0ff */
[----:B------:R-:W-:Y:S02]  /*49b70*/  IADD3 R14, R15, c[0x0][0x198], RZ ;  /* 0x000066000f0e7a10 */ /* 0x000fe40007ffe0ff */
        /* <DEDUP_REMOVED lines=11> */
[----:B------:R-:W-:Y:S02]  /*49c30*/  PRMT R21, R22, 0x7632, R21 ;  /* 0x0000763216157816 */ /* 0x000fe40000000015 */
[----:B0-----:R-:W-:Y:S01]  /*49c40*/  IADD3 R22, R27, 0xad, RZ ;  /* 0x000000ad1b167810 */ /* 0x001fe20007ffe0ff */
[----:B------:R-:W-:-:S04]  /*49c50*/  IMAD.WIDE R2, R14, 0x2, R18 ;  /* 0x000000020e027825 */ /* 0x000fc800078e0212 */
[----:B-1----:R-:W-:Y:S01]  /*49c60*/  IMAD.WIDE R12, R20, 0x2, R16 ;  /* 0x00000002140c7825 */ /* 0x002fe200078e0210 */
[----:B------:R-:W-:-:S03]  /*49c70*/  ISETP.GE.AND P3, PT, R22, c[0x0][0x17c], PT ;  /* 0x00005f0016007a0c */ /* 0x000fc60003f66270 */
[----:B------:R-:W-:Y:S01]  /*49c80*/  IMAD.WIDE R14, R20, 0x2, R18 ;  /* 0x00000002140e7825 */ /* 0x000fe200078e0212 */
[----:B------:R-:W-:Y:S04]  /*49c90*/  @P4 STG.E.U16 [R2.64], R21 ;  /* 0x0000001502004986 */ /* 0x000fe8000c101504 */
[----:B--2---:R0:W-:Y:S04]  /*49ca0*/  @P5 STG.E.U16 [R12.64], R25 ;  /* 0x000000190c005986 */ /* 0x0041e8000c101504 */
[----:B----4-:R1:W-:Y:S01]  /*49cb0*/  @P2 STG.E.U16 [R14.64], R10 ;  /* 0x0000000a0e002986 */ /* 0x0103e2000c101504 */
[----:B------:R-:W-:-:S02]  /*49cc0*/  ISETP.LT.AND P2, PT, R11, c[0x0][0x178], !P3 ;  /* 0x00005e000b007a0c */ /* 0x000fc40005f41270 */
        /* <DEDUP_REMOVED lines=8> */
[----:B------:R-:W-:-:S04]  /*49d50*/  IADD3 R23, R27, 0xae, RZ ;  /* 0x000000ae1b177810 */ /* 0x000fc80007ffe0ff */
[----:B------:R-:W-:Y:S02]  /*49d60*/  ISETP.GE.AND P4, PT, R23, c[0x0][0x17c], PT ;  /* 0x00005f0017007a0c */ /* 0x000fe40003f86270 */
[----:B------:R-:W-:Y:S02]  /*49d70*/  ISETP.LT.AND P3, PT, R26, c[0x0][0x178], !P3 ;  /* 0x00005e001a007a0c */ /* 0x000fe40005f61270 */
[----:B------:R-:W-:Y:S02]  /*49d80*/  ISETP.LT.AND P5, PT, R11, c[0x0][0x178], !P4 ;  /* 0x00005e000b007a0c */ /* 0x000fe400067a1270 */
[C---:B------:R-:W-:Y:S01]  /*49d90*/  IADD3 R23, R12.reuse, c[0x0][0x198], RZ ;  /* 0x000066000c177a10 */ /* 0x040fe20007ffe0ff */
[----:B------:R-:W-:Y:S01]  /*49da0*/  IMAD.WIDE R12, R12, 0x2, R18 ;  /* 0x000000020c0c7825 */ /* 0x000fe200078e0212 */
[----:B------:R-:W-:Y:S02]  /*49db0*/  IADD3 R25, R27, 0xaf, RZ ;  /* 0x000000af1b197810 */ /* 0x000fe40007ffe0ff */
[----:B------:R-:W-:Y:S01]  /*49dc0*/  ISETP.LT.AND P4, PT, R26, c[0x0][0x178], !P4 ;  /* 0x00005e001a007a0c */ /* 0x000fe20006781270 */
[----:B------:R-:W-:Y:S01]  /*49dd0*/  IMAD.WIDE R14, R23, 0x2, R16 ;  /* 0x00000002170e7825 */ /* 0x000fe200078e0210 */
[----:B------:R-:W-:-:S02]  /*49de0*/  ISETP.GE.AND P2, PT, R25, c[0x0][0x17c], PT ;  /* 0x00005f0019007a0c */ /* 0x000fc40003f46270 */
[----:B------:R-:W5:Y:S01]  /*49df0*/  LDL.LU R25, [R1+0x274] ;  /* 0x0002740001197983 */ /* 0x000f620000300800 */
[----:B------:R-:W-:-:S03]  /*49e00*/  IMAD.WIDE R20, R23, 0x2, R18 ;  /* 0x0000000217147825 */ /* 0x000fc600078e0212 */
[----:B------:R0:W-:Y:S02]  /*49e10*/  @P3 STG.E.U16 [R12.64], R24 ;  /* 0x000000180c003986 */ /* 0x0001e4000c101504 */
[----:B0-----:R-:W-:Y:S02]  /*49e20*/  IADD3 R12, R23, c[0x0][0x198], RZ ;  /* 0x00006600170c7a10 */ /* 0x001fe40007ffe0ff */
        /* <DEDUP_REMOVED lines=27> */
[----:B------:R-:W-:-:S02]  /*49fe0*/  IADD3 R12, R27, 0xb2, RZ ;  /* 0x000000b21b0c7810 */ /* 0x000fc40007ffe0ff */
[----:B------:R-:W-:Y:S02]  /*49ff0*/  ISETP.LT.AND P3, PT, R11, c[0x0][0x178], !P5 ;  /* 0x00005e000b007a0c */ /* 0x000fe40006f61270 */
[----:B------:R-:W-:Y:S02]  /*4a000*/  ISETP.LT.AND P5, PT, R26, c[0x0][0x178], !P5 ;  /* 0x00005e001a007a0c */ /* 0x000fe40006fa1270 */
[----:B------:R-:W-:Y:S01]  /*4a010*/  ISETP.GE.AND P2, PT, R12, c[0x0][0x17c], PT ;  /* 0x00005f000c007a0c */ /* 0x000fe20003f46270 */
[C---:B------:R-:W-:Y:S01]  /*4a020*/  IMAD.WIDE R12, R14.reuse, 0x2, R16 ;  /* 0x000000020e0c7825 */ /* 0x040fe200078e0210 */
[----:B------:R-:W-:Y:S02]  /*4a030*/  PRMT R15, R21, 0x7632, R15 ;  /* 0x00007632150f7816 */ /* 0x000fe4000000000f */
[----:B------:R-:W-:Y:S01]  /*4a040*/  ISETP.LT.AND P6, PT, R11, c[0x0][0x178], !P2 ;  /* 0x00005e000b007a0c */ /* 0x000fe200057c1270 */
[C---:B------:R-:W-:Y:S01]  /*4a050*/  IMAD.WIDE R2, R14.reuse, 0x2, R18 ;  /* 0x000000020e027825 */ /* 0x040fe200078e0212 */
[----:B------:R-:W-:-:S02]  /*4a060*/  IADD3 R14, R14, c[0x0][0x198], RZ ;  /* 0x000066000e0e7a10 */ /* 0x000fc40007ffe0ff */
        /* <DEDUP_REMOVED lines=10> */
[----:B------:R-:W-:Y:S02]  /*4a110*/  IADD3 R14, R14, c[0x0][0x198], RZ ;  /* 0x000066000e0e7a10 */ /* 0x000fe40007ffe0ff */
        /* <DEDUP_REMOVED lines=173> */
[----:B------:R-:W-:Y:S01]  /*4abf0*/  IADD3 R23, R27, 0xc5, RZ ;  /* 0x000000c51b177810 */ /* 0x000fe20007ffe0ff */
[----:B---3--:R-:W-:Y:S01]  /*4ac00*/  @P5 STG.E.U16 [R14.64], R2 ;  /* 0x000000020e005986 */ /* 0x008fe2000c101504 */
[----:B------:R-:W-:-:S03]  /*4ac10*/  ISETP.LT.AND P5, PT, R11, c[0x0][0x178], !P2 ;  /* 0x00005e000b007a0c */ /* 0x000fc600057a1270 */
[----:B----4-:R0:W-:Y:S02]  /*4ac20*/  @P4 STG.E.U16 [R20.64], R3 ;  /* 0x0000000314004986 */ /* 0x0101e4000c101504 */
[----:B0-----:R-:W-:Y:S02]  /*4ac30*/  PRMT R20, R2, 0x7632, R20 ;  /* 0x0000763202147816 */ /* 0x001fe40000000014 */
[----:B------:R-:W-:Y:S01]  /*4ac40*/  PRMT R21, R3, 0x7632, R21 ;  /* 0x0000763203157816 */ /* 0x000fe20000000015 */
[----:B------:R-:W-:-:S05]  /*4ac50*/  IMAD.WIDE R2, R12, 0x2, R16 ;  /* 0x000000020c027825 */ /* 0x000fca00078e0210 */
[----:B------:R0:W-:Y:S01]  /*4ac60*/  @P5 STG.E.U16 [R2.64], R20 ;  /* 0x0000001402005986 */ /* 0x0001e2000c101504 */
[----:B------:R-:W-:-:S03]  /*4ac70*/  ISETP.GE.AND P5, PT, R23, c[0x0][0x17c], PT ;  /* 0x00005f0017007a0c */ /* 0x000fc60003fa6270 */
[----:B------:R-:W3:Y:S01]  /*4ac80*/  LDL.LU R23, [R1+0x1d8] ;  /* 0x0001d80001177983 */ /* 0x000ee20000300800 */
[----:B------:R-:W-:Y:S02]  /*4ac90*/  ISETP.LT.AND P2, PT, R26, c[0x0][0x178], !P2 ;  /* 0x00005e001a007a0c */ /* 0x000fe40005741270 */
[----:B------:R-:W-:Y:S02]  /*4aca0*/  ISETP.LT.AND P3, PT, R11, c[0x0][0x178], !P6 ;  /* 0x00005e000b007a0c */ /* 0x000fe40007761270 */
[----:B------:R-:W-:Y:S02]  /*4acb0*/  IADD3 R14, R27, 0xc9, RZ ;  /* 0x000000c91b0e7810 */ /* 0x000fe40007ffe0ff */
[C---:B------:R-:W-:Y:S01]  /*4acc0*/  IADD3 R22, R12.reuse, c[0x0][0x198], RZ ;  /* 0x000066000c167a10 */ /* 0x040fe20007ffe0ff */
[----:B------:R-:W-:Y:S01]  /*4acd0*/  IMAD.WIDE R12, R12, 0x2, R18 ;  /* 0x000000020c0c7825 */ /* 0x000fe200078e0212 */
[----:B------:R-:W-:-:S03]  /*4ace0*/  ISETP.GE.AND P4, PT, R14, c[0x0][0x17c], PT ;  /* 0x00005f000e007a0c */ /* 0x000fc60003f86270 */
[C---:B------:R-:W-:Y:S02]  /*4acf0*/  IMAD.WIDE R14, R22.reuse, 0x2, R16 ;  /* 0x00000002160e7825 */ /* 0x040fe400078e0210 */
[----:B------:R-:W-:Y:S02]  /*4ad00*/  @P2 STG.E.U16 [R12.64], R21 ;  /* 0x000000150c002986 */ /* 0x000fe4000c101504 */
[----:B0-----:R-:W-:Y:S01]  /*4ad10*/  IMAD.WIDE R2, R22, 0x2, R18 ;  /* 0x0000000216027825 */ /* 0x001fe200078e0212 */
[----:B------:R-:W-:Y:S02]  /*4ad20*/  ISETP.LT.AND P6, PT, R26, c[0x0][0x178], !P6 ;  /* 0x00005e001a007a0c */ /* 0x000fe400077c1270 */
[----:B--2---:R-:W-:Y:S01]  /*4ad30*/  PRMT R20, R10, 0x7632, R20 ;  /* 0x000076320a147816 */ /* 0x004fe20000000014 */
[----:B---3--:R0:W-:Y:S02]  /*4ad40*/  @P3 STG.E.U16 [R14.64], R23 ;  /* 0x000000170e003986 */ /* 0x0081e4000c101504 */
[----:B0-----:R-:W-:-:S02]  /*4ad50*/  IADD3 R14, R22, c[0x0][0x198], RZ ;  /* 0x00006600160e7a10 */ /* 0x001fc40007ffe0ff */
[----:B------:R-:W2:Y:S06]  /*4ad60*/  LDL.LU R22, [R1+0x1e8] ;  /* 0x0001e80001167983 */ /* 0x000eac0000300800 */
[----:B------:R0:W-:Y:S01]  /*4ad70*/  @P6 STG.E.U16 [R2.64], R10 ;  /* 0x0000000a02006986 */ /* 0x0001e2000c101504 */
[----:B------:R-:W-:-:S03]  /*4ad80*/  PRMT R15, R23, 0x7632, R15 ;  /* 0x00007632170f7816 */ /* 0x000fc6000000000f */
[----:B0-----:R-:W3:Y:S04]  /*4ad90*/  LDL.LU R10, [R1+0x258] ;  /* 0x00025800010a7983 */ /* 0x001ee80000300800 */
[----:B------:R-:W4:Y:S01]  /*4ada0*/  LDL.LU R23, [R1+0x1c8] ;  /* 0x0001c80001177983 */ /* 0x000f220000300800 */
[----:B------:R-:W-:Y:S02]  /*4adb0*/  IADD3 R12, R27, 0xc6, RZ ;  /* 0x000000c61b0c7810 */ /* 0x000fe40007ffe0ff */
[----:B------:R-:W-:Y:S02]  /*4adc0*/  ISETP.LT.AND P3, PT, R11, c[0x0][0x178], !P5 ;  /* 0x00005e000b007a0c */ /* 0x000fe40006f61270 */
[----:B------:R-:W-:Y:S02]  /*4add0*/  ISETP.GE.AND P2, PT, R12, c[0x0][0x17c], PT ;  /* 0x00005f000c007a0c */ /* 0x000fe40003f46270 */
[----:B------:R-:W-:-:S02]  /*4ade0*/  ISETP.LT.AND P5, PT, R26, c[0x0][0x178], !P5 ;  /* 0x00005e001a007a0c */ /* 0x000fc40006fa1270 */
[----:B------:R-:W-:Y:S01]  /*4adf0*/  ISETP.LT.AND P6, PT, R11, c[0x0][0x178], !P2 ;  /* 0x00005e000b007a0c */ /* 0x000fe200057c1270 */
[----:B------:R-:W-:Y:S01]  /*4ae00*/  IMAD.WIDE R2, R14, 0x2, R16 ;  /* 0x000000020e027825 */ /* 0x000fe200078e0210 */
[----:B------:R-:W-:-:S03]  /*4ae10*/  IADD3 R21, R27, 0xc7, RZ ;  /* 0x000000c71b157810 */ /* 0x000fc60007ffe0ff */
[C---:B------:R-:W-:Y:S01]  /*4ae20*/  IMAD.WIDE R12, R14.reuse, 0x2, R18 ;  /* 0x000000020e0c7825 */ /* 0x040fe200078e0212 */
[----:B------:R-:W-:Y:S02]  /*4ae30*/  IADD3 R14, R14, c[0x0][0x198], RZ ;  /* 0x000066000e0e7a10 */ /* 0x000fe40007ffe0ff */
[----:B------:R-:W-:Y:S01]  /*4ae40*/  ISETP.LT.AND P2, PT, R26, c[0x0][0x178], !P2 ;  /* 0x00005e001a007a0c */ /* 0x000fe20005741270 */
[----:B------:R0:W-:Y:S01]  /*4ae50*/  @P3 STG.E.U16 [R2.64], R15 ;  /* 0x0000000f02003986 */ /* 0x0001e2000c101504 */
[----:B------:R-:W-:-:S03]  /*4ae60*/  ISETP.GE.AND P3, PT, R21, c[0x0][0x17c], PT ;  /* 0x00005f0015007a0c */ /* 0x000fc60003f66270 */
[----:B------:R1:W-:Y:S01]  /*4ae70*/  @P5 STG.E.U16 [R12.64], R20 ;  /* 0x000000140c005986 */ /* 0x0003e2000c101504 */
[----:B------:R-:W-:Y:S01]  /*4ae80*/  ISETP.LT.AND P5, PT, R11, c[0x0][0x178], !P3 ;  /* 0x00005e000b007a0c */ /* 0x000fe20005fa1270 */
[----:B0-----:R-:W-:Y:S01]  /*4ae90*/  IMAD.WIDE R2, R14, 0x2, R16 ;  /* 0x000000020e027825 */ /* 0x001fe200078e0210 */
[----:B------:R-:W-:-:S03]  /*4aea0*/  IADD3 R15, R27, 0xc8, RZ ;  /* 0x000000c81b0f7810 */ /* 0x000fc60007ffe0ff */
[----:B-1----:R-:W-:Y:S01]  /*4aeb0*/  IMAD.WIDE R12, R14, 0x2, R18 ;  /* 0x000000020e0c7825 */ /* 0x002fe200078e0212 */
[----:B------:R-:W-:Y:S02]  /*4aec0*/  ISETP.LT.AND P3, PT, R26, c[0x0][0x178], !P3 ;  /* 0x00005e001a007a0c */ /* 0x000fe40005f61270 */
        /* <DEDUP_REMOVED lines=60> */
[C---:B------:R-:W-:Y:S02]  /*4b290*/  IMAD.WIDE R20, R23.reuse, 0x2, R18 ;  /* 0x0000000217147825 */ /* 0x040fe400078e0212 */
[----:B------:R-:W4:Y:S01]  /*4b2a0*/  LDL.LU R25, [R1+0x2d8] ;  /* 0x0002d80001197983 */ /* 0x000f220000300800 */
[----:B0-----:R-:W-:Y:S02]  /*4b2b0*/  IADD3 R12, R23, c[0x0][0x198], RZ ;  /* 0x00006600170c7a10 */ /* 0x001fe40007ffe0ff */
[----:B------:R-:W-:-:S02]  /*4b2c0*/  IADD3 R23, R27, 0xcf, RZ ;  /* 0x000000cf1b177810 */ /* 0x000fc40007ffe0ff */
[----:B------:R-:W-:Y:S01]  /*4b2d0*/  IADD3 R22, R12, c[0x0][0x198], RZ ;  /* 0x000066000c167a10 */ /* 0x000fe20007ffe0ff */
[----:B--2---:R-:W-:Y:S01]  /*4b2e0*/  @P6 STG.E.U16 [R14.64], R3 ;  /* 0x000000030e006986 */ /* 0x004fe2000c101504 */
[----:B------:R-:W-:Y:S02]  /*4b2f0*/  ISETP.LT.AND P6, PT, R11, c[0x0][0x178], !P2 ;  /* 0x00005e000b007a0c */ /* 0x000fe400057c1270 */
[----:B------:R-:W-:Y:S01]  /*4b300*/  ISETP.LT.AND P2, PT, R26, c[0x0][0x178], !P2 ;  /* 0x00005e001a007a0c */ /* 0x000fe20005741270 */
[----:B---3--:R0:W-:Y:S02]  /*4b310*/  @P4 STG.E.U16 [R20.64], R10 ;  /* 0x0000000a14004986 */ /* 0x0081e4000c101504 */
[----:B0-----:R-:W-:Y:S01]  /*4b320*/  PRMT R20, R3, 0x7632, R20 ;  /* 0x0000763203147816 */ /* 0x001fe20000000014 */
[----:B------:R-:W-:Y:S01]  /*4b330*/  IMAD.WIDE R2, R12, 0x2, R16 ;  /* 0x000000020c027825 */ /* 0x000fe200078e0210 */
[----:B------:R-:W-:Y:S02]  /*4b340*/  PRMT R21, R10, 0x7632, R21 ;  /* 0x000076320a157816 */ /* 0x000fe40000000015 */
[----:B------:R-:W2:Y:S01]  /*4b350*/  LDL.LU R10, [R1+0x288] ;  /* 0x00028800010a7983 */ /* 0x000ea20000300800 */
[----:B------:R-:W-:-:S03]  /*4b360*/  IMAD.WIDE R12, R12, 0x2, R18 ;  /* 0x000000020c0c7825 */ /* 0x000fc600078e0212 */
        /* <DEDUP_REMOVED lines=10> */
[----:B------:R-:W-:-:S03]  /*4b410*/  IADD3 R12, R27, 0xd0, RZ ;  /* 0x000000d01b0c7810 */ /* 0x000fc60007ffe0ff */
[----:B------:R-:W-:Y:S01]  /*4b420*/  IMAD.WIDE R2, R22, 0x2, R18 ;  /* 0x0000000216027825 */ /* 0x000fe200078e0212 */
[----:B------:R-:W-:Y:S02]  /*4b430*/  ISETP.GE.AND P2, PT, R12, c[0x0][0x17c], PT ;  /* 0x00005f000c007a0c */ /* 0x000fe40003f46270 */
[----:B------:R-:W-:Y:S02]  /*4b440*/  IADD3 R21, R27, 0xd1, RZ ;  /* 0x000000d11b157810 */ /* 0x000fe40007ffe0ff */
[----:B---3--:R-:W-:Y:S01]  /*4b450*/  PRMT R20, R23, 0x7632, R20 ;  /* 0x0000763217147816 */ /* 0x008fe20000000014 */
[----:B-----5:R0:W-:Y:S01]  /*4b460*/  @P3 STG.E.U16 [R14.64], R13 ;  /* 0x0000000d0e003986 */ /* 0x0201e2000c101504 */
[C---:B------:R-:W-:Y:S02]  /*4b470*/  ISETP.LT.AND P3, PT, R11.reuse, c[0x0][0x178], !P6 ;  /* 0x00005e000b007a0c */ /* 0x040fe40007761270 */
[----:B------:R-:W-:Y:S01]  /*4b480*/  ISETP.LT.AND P6, PT, R26, c[0x0][0x178], !P6 ;  /* 0x00005e001a007a0c */ /* 0x000fe200077c1270 */
[----:B------:R1:W-:Y:S01]  /*4b490*/  @P5 STG.E.U16 [R2.64], R23 ;  /* 0x0000001702005986 */ /* 0x0003e2000c101504 */
[----:B------:R-:W-:-:S02]  /*4b4a0*/  ISETP.LT.AND P5, PT, R11, c[0x0][0x178], !P2 ;  /* 0x00005e000b007a0c */ /* 0x000fc400057a1270 */
[----:B0-----:R-:W-:Y:S02]  /*4b4b0*/  IADD3 R14, R22, c[0x0][0x198], RZ ;  /* 0x00006600160e7a10 */ /* 0x001fe40007ffe0ff */
[----:B------:R-:W3:Y:S01]  /*4b4c0*/  LDL.LU R22, [R1+0x2e8] ;  /* 0x0002e80001167983 */ /* 0x000ee20000300800 */
[----:B------:R-:W-:Y:S02]  /*4b4d0*/  PRMT R15, R13, 0x7632, R15 ;  /* 0x000076320d0f7816 */ /* 0x000fe4000000000f */
[----:B------:R-:W-:Y:S01]  /*4b4e0*/  ISETP.LT.AND P2, PT, R26, c[0x0][0x178], !P2 ;  /* 0x00005e001a007a0c */ /* 0x000fe20005741270 */
[----:B-1----:R-:W5:Y:S01]  /*4b4f0*/  LDL.LU R23, [R1+0x278] ;  /* 0x0002780001177983 */ /* 0x002f620000300800 */
[----:B------:R-:W-:-:S04]  /*4b500*/  IMAD.WIDE R2, R14, 0x2, R16 ;  /* 0x000000020e027825 */ /* 0x000fc800078e0210 */
[C---:B------:R-:W-:Y:S01]  /*4b510*/  IMAD.WIDE R12, R14.reuse, 0x2, R18 ;  /* 0x000000020e0c7825 */ /* 0x040fe200078e0212 */
[----:B------:R-:W-:Y:S01]  /*4b520*/  IADD3 R14, R14, c[0x0][0x198], RZ ;  /* 0x000066000e0e7a10 */ /* 0x000fe20007ffe0ff */
[----:B------:R0:W-:Y:S04]  /*4b530*/  @P3 STG.E.U16 [R2.64], R15 ;  /* 0x0000000f02003986 */ /* 0x0001e8000c101504 */
[----:B------:R1:W-:Y:S01]  /*4b540*/  @P6 STG.E.U16 [R12.64], R20 ;  /* 0x000000140c006986 */ /* 0x0003e2000c101504 */
[----:B------:R-:W-:Y:S01]  /*4b550*/  ISETP.GE.AND P3, PT, R21, c[0x0][0x17c], PT ;  /* 0x00005f0015007a0c */ /* 0x000fe20003f66270 */
[----:B0-----:R-:W-:-:S04]  /*4b560*/  IMAD.WIDE R2, R14, 0x2, R16 ;  /* 0x000000020e027825 */ /* 0x001fc800078e0210 */
[----:B-1----:R-:W-:Y:S01]  /*4b570*/  IMAD.WIDE R12, R14, 0x2, R18 ;  /* 0x000000020e0c7825 */ /* 0x002fe200078e0212 */
[----:B----4-:R0:W-:Y:S01]  /*4b580*/  @P5 STG.E.U16 [R2.64], R25 ;  /* 0x0000001902005986 */ /* 0x0101e2000c101504 */
[----:B------:R-:W-:Y:S02]  /*4b590*/  PRMT R20, R25, 0x7632, R20 ;  /* 0x0000763219147816 */ /* 0x000fe40000000014 */
[----:B--2---:R-:W-:Y:S01]  /*4b5a0*/  PRMT R21, R10, 0x7632, R21 ;  /* 0x000076320a157816 */ /* 0x004fe20000000015 */
        /* <DEDUP_REMOVED lines=33> */
[----:B------:R-:W-:Y:S01]  /*4b7c0*/  IADD3 R22, R27, 0xd5, RZ ;  /* 0x000000d51b167810 */ /* 0x000fe20007ffe0ff */
[----:B0-----:R-:W-:-:S03]  /*4b7d0*/  IMAD.WIDE R2, R14, 0x2, R18 ;  /* 0x000000020e027825 */ /* 0x001fc600078e0212 */
[----:B------:R-:W-:Y:S01]  /*4b7e0*/  ISETP.GE.AND P3, PT, R22, c[0x0][0x17c], PT ;  /* 0x00005f0016007a0c */ /* 0x000fe20003f66270 */
[C---:B-1----:R-:W-:Y:S01]  /*4b7f0*/  IMAD.WIDE R12, R20.reuse, 0x2, R16 ;  /* 0x00000002140c7825 */ /* 0x042fe200078e0210 */
[----:B------:R-:W-:Y:S03]  /*4b800*/  @P4 STG.E.U16 [R2.64], R21 ;  /* 0x0000001502004986 */ /* 0x000fe6000c101504 */
[----:B------:R-:W-:Y:S01]  /*4b810*/  IMAD.WIDE R14, R20, 0x2, R18 ;  /* 0x00000002140e7825 */ /* 0x000fe200078e0212 */
        /* <DEDUP_REMOVED lines=20> */
[----:B------:R-:W-:-:S03]  /*4b960*/  ISETP.GE.AND P2, PT, R25, c[0x0][0x17c], PT ;  /* 0x00005f0019007a0c */ /* 0x000fc60003f46270 */
[----:B------:R0:W-:Y:S01]  /*4b970*/  @P3 STG.E.U16 [R12.64], R24 ;  /* 0x000000180c003986 */ /* 0x0001e2000c101504 */
[C---:B------:R-:W-:Y:S01]  /*4b980*/  IMAD.WIDE R20, R23.reuse, 0x2, R18 ;  /* 0x0000000217147825 */ /* 0x040fe200078e0212 */
[----:B0-----:R-:W-:Y:S02]  /*4b990*/  IADD3 R12, R23, c[0x0][0x198], RZ ;  /* 0x00006600170c7a10 */ /* 0x001fe40007ffe0ff */
[----:B------:R-:W5:Y:S01]  /*4b9a0*/  LDL.LU R24, [R1+0x4b8] ;  /* 0x0004b80001187983 */ /* 0x000f620000300800 */
[----:B------:R-:W-:-:S03]  /*4b9b0*/  IADD3 R23, R27, 0xd9, RZ ;  /* 0x000000d91b177810 */ /* 0x000fc60007ffe0ff */
[----:B------:R-:W2:Y:S04]  /*4b9c0*/  LDL.LU R25, [R1+0x338] ;  /* 0x0003380001197983 */ /* 0x000ea80000300800 */
        /* <DEDUP_REMOVED lines=14> */
[----:B------:R-:W-:Y:S02]  /*4bab0*/  ISETP.LT.AND P6, PT, R26, c[0x0][0x178], !P6 ;  /* 0x00005e001a007a0c */ /* 0x000fe400077c1270 */
[----:B------:R-:W-:Y:S01]  /*4bac0*/  ISETP.GE.AND P4, PT, R14, c[0x0][0x17c], PT ;  /* 0x00005f000e007a0c */ /* 0x000fe20003f86270 */
[----:B------:R-:W-:-:S02]  /*4bad0*/  IMAD.WIDE R14, R22, 0x2, R16 ;  /* 0x00000002160e7825 */ /* 0x000fc400078e0210 */
[----:B------:R1:W-:Y:S01]  /*4bae0*/  @P2 STG.E.U16 [R12.64], R21 ;  /* 0x000000150c002986 */ /* 0x0003e2000c101504 */
[----:B------:R-:W-:Y:S01]  /*4baf0*/  ISETP.LT.AND P2, PT, R11, c[0x0][0x178], !P5 ;  /* 0x00005e000b007a0c */ /* 0x000fe20006f41270 */
[----:B0-----:R-:W-:Y:S01]  /*4bb00*/  IMAD.WIDE R2, R22, 0x2, R18 ;  /* 0x0000000216027825 */ /* 0x001fe200078e0212 */
[----:B------:R-:W-:Y:S02]  /*4bb10*/  ISETP.LT.AND P5, PT, R26, c[0x0][0x178], !P5 ;  /* 0x00005e001a007a0c */ /* 0x000fe40006fa1270 */
[----:B--2---:R-:W-:Y:S02]  /*4bb20*/  PRMT R20, R10, 0x7632, R20 ;  /* 0x000076320a147816 */ /* 0x004fe40000000014 */
[C---:B-1----:R-:W-:Y:S02]  /*4bb30*/  IADD3 R12, R27.reuse, 0xda, RZ ;  /* 0x000000da1b0c7810 */ /* 0x042fe40007ffe0ff */
[----:B------:R-:W-:Y:S01]  /*4bb40*/  IADD3 R21, R27, 0xdb, RZ ;  /* 0x000000db1b157810 */ /* 0x000fe20007ffe0ff */
[----:B---3--:R0:W-:Y:S01]  /*4bb50*/  @P3 STG.E.U16 [R14.64], R23 ;  /* 0x000000170e003986 */ /* 0x0081e2000c101504 */
[----:B------:R-:W-:-:S03]  /*4bb60*/  ISETP.GE.AND P3, PT, R12, c[0x0][0x17c], PT ;  /* 0x00005f000c007a0c */ /* 0x000fc60003f66270 */
[----:B------:R1:W-:Y:S01]  /*4bb70*/  @P6 STG.E.U16 [R2.64], R10 ;  /* 0x0000000a02006986 */ /* 0x0003e2000c101504 */
[----:B------:R-:W-:Y:S02]  /*4bb80*/  ISETP.LT.AND P6, PT, R11, c[0x0][0x178], !P3 ;  /* 0x00005e000b007a0c */ /* 0x000fe40005fc1270 */
[----:B0-----:R-:W-:Y:S02]  /*4bb90*/  PRMT R15, R23, 0x7632, R15 ;  /* 0x00007632170f7816 */ /* 0x001fe4000000000f */
[----:B------:R-:W2:Y:S01]  /*4bba0*/  LDL.LU R23, [R1+0x4d8] ;  /* 0x0004d80001177983 */ /* 0x000ea20000300800 */
[----:B------:R-:W-:-:S03]  /*4bbb0*/  IADD3 R14, R22, c[0x0][0x198], RZ ;  /* 0x00006600160e7a10 */ /* 0x000fc60007ffe0ff */
[----:B-1----:R-:W3:Y:S02]  /*4bbc0*/  LDL.LU R10, [R1+0x358] ;  /* 0x00035800010a7983 */ /* 0x002ee40000300800 */
[----:B------:R-:W-:-:S04]  /*4bbd0*/  IMAD.WIDE R2, R14, 0x2, R16 ;  /* 0x000000020e027825 */ /* 0x000fc800078e0210 */
[C---:B------:R-:W-:Y:S01]  /*4bbe0*/  IMAD.WIDE R12, R14.reuse, 0x2, R18 ;  /* 0x000000020e0c7825 */ /* 0x040fe200078e0212 */
[----:B------:R-:W-:Y:S01]  /*4bbf0*/  IADD3 R14, R14, c[0x0][0x198], RZ ;  /* 0x000066000e0e7a10 */ /* 0x000fe20007ffe0ff */
[----:B------:R0:W-:Y:S01]  /*4bc00*/  @P2 STG.E.U16 [R2.64], R15 ;  /* 0x0000000f02002986 */ /* 0x0001e2000c101504 */
[----:B------:R-:W-:-:S03]  /*4bc10*/  ISETP.LT.AND P3, PT, R26, c[0x0][0x178], !P3 ;  /* 0x00005e001a007a0c */ /* 0x000fc60005f61270 */
[----:B------:R5:W-:Y:S01]  /*4bc20*/  @P5 STG.E.U16 [R12.64], R20 ;  /* 0x000000140c005986 */ /* 0x000be2000c101504 */
[----:B0-----:R-:W-:Y:S01]  /*4bc30*/  IMAD.WIDE R2, R14, 0x2, R16 ;  /* 0x000000020e027825 */ /* 0x001fe200078e0210 */
[----:B-----5:R-:W-:-:S04]  /*4bc40*/  PRMT R20, R24, 0x7632, R20 ;  /* 0x0000763218147816 */ /* 0x020fc80000000014 */
[----:B------:R0:W-:Y:S01]  /*4bc50*/  @P6 STG.E.U16 [R2.64], R24 ;  /* 0x0000001802006986 */ /* 0x0001e2000c101504 */
[----:B------:R-:W-:Y:S01]  /*4bc60*/  IMAD.WIDE R12, R14, 0x2, R18 ;  /* 0x000000020e0c7825 */ /* 0x000fe200078e0212 */
[----:B------:R-:W-:Y:S02]  /*4bc70*/  ISETP.GE.AND P2, PT, R21, c[0x0][0x17c], PT ;  /* 0x00005f0015007a0c */ /* 0x000fe40003f46270 */
[----:B0-----:R-:W4:Y:S01]  /*4bc80*/  LDL.LU R24, [R1+0x4c8] ;  /* 0x0004c80001187983 */ /* 0x001f220000300800 */
[----:B------:R-:W-:-:S03]  /*4bc90*/  PRMT R21, R25, 0x7632, R21 ;  /* 0x0000763219157816 */ /* 0x000fc60000000015 */
[----:B------:R0:W-:Y:S04]  /*4bca0*/  @P3 STG.E.U16 [R12.64], R25 ;  /* 0x000000190c003986 */ /* 0x0001e8000c101504 */
[----:B0-----:R-:W5:Y:S01]  /*4bcb0*/  LDL.LU R25, [R1+0x148] ;  /* 0x0001480001197983 */ /* 0x001f620000300800 */
[----:B------:R-:W-:Y:S02]  /*4bcc0*/  IADD3 R15, R27, 0xdc, RZ ;  /* 0x000000dc1b0f7810 */ /* 0x000fe40007ffe0ff */
[----:B------:R-:W-:Y:S02]  /*4bcd0*/  ISETP.LT.AND P5, PT, R11, c[0x0][0x178], !P2 ;  /* 0x00005e000b007a0c */ /* 0x000fe400057a1270 */
[----:B------:R-:W-:Y:S02]  /*4bce0*/  ISETP.GE.AND P6, PT, R15, c[0x0][0x17c], PT ;  /* 0x00005f000f007a0c */ /* 0x000fe40003fc6270 */
[----:B------:R-:W-:-:S02]  /*4bcf0*/  IADD3 R14, R14, c[0x0][0x198], RZ ;  /* 0x000066000e0e7a10 */ /* 0x000fc40007ffe0ff */
[----:B------:R-:W-:Y:S02]  /*4bd00*/  ISETP.LT.AND P2, PT, R26, c[0x0][0x178], !P2 ;  /* 0x00005e001a007a0c */ /* 0x000fe40005741270 */
[----:B------:R-:W-:Y:S01]  /*4bd10*/  ISETP.LT.AND P3, PT, R11, c[0x0][0x178], !P6 ;  /* 0x00005e000b007a0c */ /* 0x000fe20007761270 */
[C---:B------:R-:W-:Y:S01]  /*4bd20*/  IMAD.WIDE R2, R14.reuse, 0x2, R16 ;  /* 0x000000020e027825 */ /* 0x040fe200078e0210 */
[----:B------:R-:W-:Y:S02]  /*4bd30*/  IADD3 R15, R14, c[0x0][0x198], RZ ;  /* 0x000066000e0f7a10 */ /* 0x000fe40007ffe0ff */
        /* <DEDUP_REMOVED lines=9> */
[----:B------:R-:W-:Y:S02]  /*4bdd0*/  IADD3 R14, R15, c[0x0][0x198], RZ ;  /* 0x000066000f0e7a10 */ /* 0x000fe40007ffe0ff */
[----:B------:R-:W-:Y:S02]  /*4bde0*/  ISETP.LT.AND P4, PT, R26, c[0x0][0x178], !P4 ;  /* 0x00005e001a007a0c */ /* 0x000fe40006781270 */
[----:B------:R-:W-:-:S02]  /*4bdf0*/  IADD3 R20, R14, c[0x0][0x198], RZ ;  /* 0x000066000e147a10 */ /* 0x000fc40007ffe0ff */
[----:B------:R-:W-:Y:S01]  /*4be00*/  IADD3 R22, R27, 0xdf, RZ ;  /* 0x000000df1b167810 */ /* 0x000fe20007ffe0ff */
[----:B--2---:R0:W-:Y:S01]  /*4be10*/  @P3 STG.E.U16 [R2.64], R23 ;  /* 0x0000001702003986 */ /* 0x0041e2000c101504 */
[----:B------:R-:W-:Y:S01]  /*4be20*/  ISETP.GE.AND P3, PT, R12, c[0x0][0x17c], PT ;  /* 0x00005f000c007a0c */ /* 0x000fe20003f66270 */
[----:B------:R-:W-:-:S04]  /*4be30*/  IMAD.WIDE R12, R14, 0x2, R16 ;  /* 0x000000020e0c7825 */ /* 0x000fc800078e0210 */
[----:B0-----:R-:W-:Y:S01]  /*4be40*/  IMAD.WIDE R2, R15, 0x2, R18 ;  /* 0x000000020f027825 */ /* 0x001fe200078e0212 */
[----:B------:R-:W-:-:S04]  /*4be50*/  PRMT R15, R23, 0x7632, R15 ;  /* 0x00007632170f7816 */ /* 0x000fc8000000000f */
[----:B---3--:R0:W-:Y:S01]  /*4be60*/  @P6 STG.E.U16 [R2.64], R10 ;  /* 0x0000000a02006986 */ /* 0x0081e2000c101504 */
[----:B------:R-:W-:Y:S02]  /*4be70*/  ISETP.LT.AND P6, PT, R11, c[0x0][0x178], !P3 ;  /* 0x00005e000b007a0c */ /* 0x000fe40005fc1270 */
[----:B------:R-:W-:Y:S01]  /*4be80*/  PRMT R21, R10, 0x7632, R21 ;  /* 0x000076320a157816 */ /* 0x000fe20000000015 */
[----:B------:R1:W-:Y:S01]  /*4be90*/  @P2 STG.E.U16 [R12.64], R15 ;  /* 0x0000000f0c002986 */ /* 0x0003e2000c101504 */
[----:B------:R-:W-:Y:S01]  /*4bea0*/  ISETP.GE.AND P2, PT, R22, c[0x0][0x17c], PT ;  /* 0x00005f0016007a0c */ /* 0x000fe20003f46270 */
[----:B0-----:R-:W-:Y:S01]  /*4beb0*/  IMAD.WIDE R2, R14, 0x2, R18 ;  /* 0x000000020e027825 */ /* 0x001fe200078e0212 */
[----:B------:R-:W-:Y:S01]  /*4bec0*/  ISETP.LT.AND P3, PT, R26, c[0x0][0x178], !P3 ;  /* 0x00005e001a007a0c */ /* 0x000fe20005f61270 */
[----:B------:R-:W2:Y:S02]  /*4bed0*/  LDL.LU R10, [R1+0x16c] ;  /* 0x00016c00010a7983 */ /* 0x000ea40000300800 */
[----:B-1----:R-:W-:-:S02]  /*4bee0*/  IMAD.WIDE R12, R20, 0x2, R16 ;  /* 0x00000002140c7825 */ /* 0x002fc400078e0210 */
[----:B------:R0:W-:Y:S04]  /*4bef0*/  @P4 STG.E.U16 [R2.64], R21 ;  /* 0x0000001502004986 */ /* 0x0001e8000c101504 */
[----:B----4-:R1:W-:Y:S01]  /*4bf00*/  @P6 STG.E.U16 [R12.64], R24 ;  /* 0x000000180c006986 */ /* 0x0103e2000c101504 */
[----:B------:R-:W-:Y:S02]  /*4bf10*/  ISETP.LT.AND P6, PT, R11, c[0x0][0x178], !P2 ;  /* 0x00005e000b007a0c */ /* 0x000fe400057c1270 */
[----:B------:R-:W-:Y:S01]  /*4bf20*/  ISETP.LT.AND P2, PT, R26, c[0x0][0x178], !P2 ;  /* 0x00005e001a007a0c */ /* 0x000fe20005741270 */
[----:B------:R-:W-:Y:S01]  /*4bf30*/  IMAD.WIDE R14, R20, 0x2, R18 ;  /* 0x00000002140e7825 */ /* 0x000fe200078e0212 */
[----:B0-----:R-:W-:Y:S02]  /*4bf40*/  PRMT R21, R24, 0x7632, R21 ;  /* 0x0000763218157816 */ /* 0x001fe40000000015 */
[----:B-1----:R-:W-:-:S02]  /*4bf50*/  IADD3 R12, R20, c[0x0][0x198], RZ ;  /* 0x00006600140c7a10 */ /* 0x002fc40007ffe0ff */
[----:B------:R-:W-:Y:S02]  /*4bf60*/  IADD3 R24, R27, 0xe1, RZ ;  /* 0x000000e11b187810 */ /* 0x000fe40007ffe0ff */
[C---:B------:R-:W-:Y:S01]  /*4bf70*/  IADD3 R20, R12.reuse, c[0x0][0x198], RZ ;  /* 0x000066000c147a10 */ /* 0x040fe20007ffe0ff */
[C---:B------:R-:W-:Y:S01]  /*4bf80*/  IMAD.WIDE R2, R12.reuse, 0x2, R16 ;  /* 0x000000020c027825 */ /* 0x040fe200078e0210 */
[----:B-----5:R-:W-:Y:S01]  /*4bf90*/  PRMT R22, R25, 0x7632, R22 ;  /* 0x0000763219167816 */ /* 0x020fe20000000016 */
[----:B------:R0:W-:Y:S02]  /*4bfa0*/  @P3 STG.E.U16 [R14.64], R25 ;  /* 0x000000190e003986 */ /* 0x0001e4000c101504 */
[----:B------:R-:W-:Y:S02]  /*4bfb0*/  IMAD.WIDE R12, R12, 0x2, R18 ;  /* 0x000000020c0c7825 */ /* 0x000fe400078e0212 */
[----:B------:R-:W-:Y:S01]  /*4bfc0*/  @P6 STG.E.U16 [R2.64], R21 ;  /* 0x0000001502006986 */ /* 0x000fe2000c101504 */
[----:B------:R-:W-:-:S03]  /*4bfd0*/  ISETP.GE.AND P6, PT, R24, c[0x0][0x17c], PT ;  /* 0x00005f0018007a0c */ /* 0x000fc60003fc6270 */
[----:B------:R1:W-:Y:S04]  /*4bfe0*/  @P2 STG.E.U16 [R12.64], R22 ;  /* 0x000000160c002986 */ /* 0x0003e8000c101504 */
[----:B0-----:R-:W3:Y:S04]  /*4bff0*/  LDL.LU R25, [R1+0x15c] ;  /* 0x00015c0001197983 */ /* 0x001ee80000300800 */
[----:B------:R-:W4:Y:S04]  /*4c000*/  LDL.LU R24, [R1+0x1ac] ;  /* 0x0001ac0001187983 */ /* 0x000f280000300800 */
[----:B-1----:R-:W5:Y:S01]  /*4c010*/  LDL.LU R13, [R1+0x19c] ;  /* 0x00019c00010d7983 */ /* 0x002f620000300800 */
[----:B------:R-:W-:-:S04]  /*4c020*/  IADD3 R23, R27, 0xe0, RZ ;  /* 0x000000e01b177810 */ /* 0x000fc80007ffe0ff */
[----:B------:R-:W-:-:S04]  /*4c030*/  ISETP.GE.AND P4, PT, R23, c[0x0][0x17c], PT ;  /* 0x00005f0017007a0c */ /* 0x000fc80003f86270 */
[----:B------:R-:W-:Y:S02]  /*4c040*/  ISETP.LT.AND P3, PT, R11, c[0x0][0x178], !P4 ;  /* 0x00005e000b007a0c */ /* 0x000fe40006761270 */
[----:B------:R-:W-:Y:S01]  /*4c050*/  ISETP.LT.AND P4, PT, R26, c[0x0][0x178], !P4 ;  /* 0x00005e001a007a0c */ /* 0x000fe20006781270 */
[----:B------:R-:W-:Y:S01]  /*4c060*/  IMAD.WIDE R14, R20, 0x2, R16 ;  /* 0x00000002140e7825 */ /* 0x000fe200078e0210 */
[----:B------:R-:W-:-:S03]  /*4c070*/  IADD3 R23, R27, 0xe2, RZ ;  /* 0x000000e21b177810 */ /* 0x000fc60007ffe0ff */
[C---:B------:R-:W-:Y:S01]  /*4c080*/  IMAD.WIDE R2, R20.reuse, 0x2, R18 ;  /* 0x0000000214027825 */ /* 0x040fe200078e0212 */
[----:B------:R-:W-:Y:S02]  /*4c090*/  ISETP.GE.AND P2, PT, R23, c[0x0][0x17c], PT ;  /* 0x00005f0017007a0c */ /* 0x000fe40003f46270 */
[----:B------:R-:W-:Y:S02]  /*4c0a0*/  IADD3 R20, R20, c[0x0][0x198], RZ ;  /* 0x0000660014147a10 */ /* 0x000fe40007ffe0ff */
[----:B------:R-:W-:Y:S01]  /*4c0b0*/  IADD3 R22, R27, 0xe3, RZ ;  /* 0x000000e31b167810 */ /* 0x000fe20007ffe0ff */
[----:B-----5:R0:W-:Y:S01]  /*4c0c0*/  @P3 STG.E.U16 [R14.64], R13 ;  /* 0x0000000d0e003986 */ /* 0x0201e2000c101504 */
[C---:B------:R-:W-:Y:S02]  /*4c0d0*/  ISETP.LT.AND P3, PT, R11.reuse, c[0x0][0x178], !P6 ;  /* 0x00005e000b007a0c */ /* 0x040fe40007761270 */
[----:B------:R-:W-:Y:S01]  /*4c0e0*/  ISETP.LT.AND P6, PT, R26, c[0x0][0x178], !P6 ;  /* 0x00005e001a007a0c */ /* 0x000fe200077c1270 */
[----:B--2---:R1:W-:Y:S01]  /*4c0f0*/  @P4 STG.E.U16 [R2.64], R10 ;  /* 0x0000000a02004986 */ /* 0x0043e2000c101504 */
[----:B------:R-:W-:-:S02]  /*4c100*/  ISETP.LT.AND P4, PT, R11, c[0x0][0x178], !P2 ;  /* 0x00005e000b007a0c */ /* 0x000fc40005781270 */
[----:B------:R-:W-:Y:S02]  /*4c110*/  PRMT R21, R13, 0x7632, R21 ;  /* 0x000076320d157816 */ /* 0x000fe40000000015 */
[----:B------:R-:W-:Y:S01]  /*4c120*/  ISETP.LT.AND P2, PT, R26, c[0x0][0x178], !P2 ;  /* 0x00005e001a007a0c */ /* 0x000fe20005741270 */
[C---:B0-----:R-:W-:Y:S01]  /*4c130*/  IMAD.WIDE R12, R20.reuse, 0x2, R16 ;  /* 0x00000002140c7825 */ /* 0x041fe200078e0210 */
[----:B------:R-:W-:Y:S02]  /*4c140*/  IADD3 R15, R20, c[0x0][0x198], RZ ;  /* 0x00006600140f7a10 */ /* 0x000fe40007ffe0ff */
[----:B------:R-:W-:Y:S01]  /*4c150*/  PRMT R14, R10, 0x7632, R14 ;  /* 0x000076320a0e7816 */ /* 0x000fe2000000000e */
[----:B-1----:R-:W-:Y:S01]  /*4c160*/  IMAD.WIDE R2, R20, 0x2, R18 ;  /* 0x0000000214027825 */ /* 0x002fe200078e0212 */
[----:B------:R0:W-:Y:S01]  /*4c170*/  @P3 STG.E.U16 [R12.64], R21 ;  /* 0x000000150c003986 */ /* 0x0001e2000c101504 */
[----:B------:R-:W-:-:S03]  /*4c180*/  ISETP.GE.AND P3, PT, R22, c[0x0][0x17c], PT ;  /* 0x00005f0016007a0c */ /* 0x000fc60003f66270 */
[----:B------:R1:W-:Y:S04]  /*4c190*/  @P6 STG.E.U16 [R2.64], R14 ;  /* 0x0000000e02006986 */ /* 0x0003e8000c101504 */
[----:B------:R-:W2:Y:S01]  /*4c1a0*/  LDL.LU R10, [R1+0x18c] ;  /* 0x00018c00010a7983 */ /* 0x000ea20000300800 */
[----:B0-----:R-:W-:-:S04]  /*4c1b0*/  IMAD.WIDE R12, R15, 0x2, R16 ;  /* 0x000000020f0c7825 */ /* 0x001fc800078e0210 */
[----:B-1----:R-:W-:Y:S01]  /*4c1c0*/  IMAD.WIDE R2, R15, 0x2, R18 ;  /* 0x000000020f027825 */ /* 0x002fe200078e0212 */
[----:B----4-:R0:W-:Y:S01]  /*4c1d0*/  @P4 STG.E.U16 [R12.64], R24 ;  /* 0x000000180c004986 */ /* 0x0101e2000c101504 */
[----:B------:R-:W-:-:S03]  /*4c1e0*/  ISETP.LT.AND P4, PT, R11, c[0x0][0x178], !P3 ;  /* 0x00005e000b007a0c */ /* 0x000fc60005f81270 */
[----:B---3--:R1:W-:Y:S01]  /*4c1f0*/  @P2 STG.E.U16 [R2.64], R25 ;  /* 0x0000001902002986 */ /* 0x0083e2000c101504 */
[----:B------:R-:W-:Y:S02]  /*4c200*/  ISETP.LT.AND P2, PT, R26, c[0x0][0x178], !P3 ;  /* 0x00005e001a007a0c */ /* 0x000fe40005f41270 */
[----:B------:R-:W-:Y:S02]  /*4c210*/  IADD3 R20, R27, 0xe4, RZ ;  /* 0x000000e41b147810 */ /* 0x000fe40007ffe0ff */
[----:B0-----:R-:W-:Y:S02]  /*4c220*/  IADD3 R12, R15, c[0x0][0x198], RZ ;  /* 0x000066000f0c7a10 */ /* 0x001fe40007ffe0ff */
[----:B------:R-:W-:Y:S02]  /*4c230*/  ISETP.GE.AND P6, PT, R20, c[0x0][0x17c], PT ;  /* 0x00005f0014007a0c */ /* 0x000fe40003fc6270 */
[----:B------:R-:W-:Y:S01]  /*4c240*/  PRMT R20, R24, 0x7632, R20 ;  /* 0x0000763218147816 */ /* 0x000fe20000000014 */
[C---:B-1----:R-:W-:Y:S01]  /*4c250*/  IMAD.WIDE R2, R12.reuse, 0x2, R16 ;  /* 0x000000020c027825 */ /* 0x042fe200078e0210 */
[----:B------:R-:W-:-:S02]  /*4c260*/  IADD3 R21, R12, c[0x0][0x198], RZ ;  /* 0x000066000c157a10 */ /* 0x000fc40007ffe0ff */
[----:B------:R-:W-:Y:S01]  /*4c270*/  IADD3 R24, R27, 0xe5, RZ ;  /* 0x000000e51b187810 */ /* 0x000fe20007ffe0ff */
[----:B------:R-:W-:Y:S01]  /*4c280*/  IMAD.WIDE R12, R12, 0x2, R18 ;  /* 0x000000020c0c7825 */ /* 0x000fe200078e0212 */
[----:B------:R-:W-:Y:S01]  /*4c290*/  PRMT R22, R25, 0x7632, R22 ;  /* 0x0000763219167816 */ /* 0x000fe20000000016 */
[----:B------:R-:W-:Y:S01]  /*4c2a0*/  @P4 STG.E.U16 [R2.64], R20 ;  /* 0x0000001402004986 */ /* 0x000fe2000c101504 */
[----:B------:R-:W-:-:S03]  /*4c2b0*/  ISETP.GE.AND P4, PT, R24, c[0x0][0x17c], PT ;  /* 0x00005f0018007a0c */ /* 0x000fc60003f86270 */
[----:B------:R-:W3:Y:S04]  /*4c2c0*/  LDL.LU R25, [R1+0x17c] ;  /* 0x00017c0001197983 */ /* 0x000ee80000300800 */
[----:B------:R-:W4:Y:S04]  /*4c2d0*/  LDL.LU R24, [R1+0x1ec] ;  /* 0x0001ec0001187983 */ /* 0x000f280000300800 */
[----:B------:R0:W-:Y:S04]  /*4c2e0*/  @P2 STG.E.U16 [R12.64], R22 ;  /* 0x000000160c002986 */ /* 0x0001e8000c101504 */
[----:B0-----:R-:W5:Y:S01]  /*4c2f0*/  LDL.LU R13, [R1+0x1dc] ;  /* 0x0001dc00010d7983 */ /* 0x001f620000300800 */
[----:B------:R-:W-:-:S02]  /*4c300*/  ISETP.LT.AND P3, PT, R11, c[0x0][0x178], !P6 ;  /* 0x00005e000b007a0c */ /* 0x000fc40007761270 */
[----:B------:R-:W-:Y:S01]  /*4c310*/  ISETP.LT.AND P6, PT, R26, c[0x0][0x178], !P6 ;  /* 0x00005e001a007a0c */ /* 0x000fe200077c1270 */
[----:B------:R-:W-:Y:S01]  /*4c320*/  IMAD.WIDE R14, R21, 0x2, R16 ;  /* 0x00000002150e7825 */ /* 0x000fe200078e0210 */
[----:B------:R-:W-:-:S03]  /*4c330*/  IADD3 R23, R27, 0xe6, RZ ;  /* 0x000000e61b177810 */ /* 0x000fc60007ffe0ff */
[----:B------:R-:W-:Y:S01]  /*4c340*/  IMAD.WIDE R2, R21, 0x2, R18 ;  /* 0x0000000215027825 */ /* 0x000fe200078e0212 */
        /* <DEDUP_REMOVED lines=11> */
[C---:B------:R-:W-:Y:S02]  /*4c400*/  IADD3 R15, R21.reuse, c[0x0][0x198], RZ ;  /* 0x00006600150f7a10 */ /* 0x040fe40007ffe0ff */
        /* <DEDUP_REMOVED lines=216> */
[----:B------:R-:W-:Y:S01]  /*4d190*/  PRMT R20, R13, 0x7632, R20 ;  /* 0x000076320d147816 */ /* 0x000fe20000000014 */
[C---:B0-----:R-:W-:Y:S01]  /*4d1a0*/  IMAD.WIDE R12, R21.reuse, 0x2, R16 ;  /* 0x00000002150c7825 */ /* 0x041fe200078e0210 */
[C---:B------:R-:W-:Y:S02]  /*4d1b0*/  IADD3 R15, R21.reuse, c[0x0][0x198], RZ ;  /* 0x00006600150f7a10 */ /* 0x040fe40007ffe0ff */
[----:B------:R-:W-:Y:S01]  /*4d1c0*/  PRMT R14, R10, 0x7632, R14 ;  /* 0x000076320a0e7816 */ /* 0x000fe2000000000e */
[----:B-1----:R-:W-:Y:S02]  /*4d1d0*/  IMAD.WIDE R2, R21, 0x2, R18 ;  /* 0x0000000215027825 */ /* 0x002fe400078e0212 */
[----:B------:R0:W-:Y:S01]  /*4d1e0*/  @P3 STG.E.U16 [R12.64], R20 ;  /* 0x000000140c003986 */ /* 0x0001e2000c101504 */
[----:B------:R-:W-:Y:S02]  /*4d1f0*/  ISETP.LT.AND P2, PT, R26, c[0x0][0x178], !P2 ;  /* 0x00005e001a007a0c */ /* 0x000fe40005741270 */
[----:B------:R-:W-:Y:S01]  /*4d200*/  ISETP.GE.AND P3, PT, R22, c[0x0][0x17c], PT ;  /* 0x00005f0016007a0c */ /* 0x000fe20003f66270 */
[----:B------:R1:W-:Y:S04]  /*4d210*/  @P6 STG.E.U16 [R2.64], R14 ;  /* 0x0000000e02006986 */ /* 0x0003e8000c101504 */
[----:B------:R-:W2:Y:S01]  /*4d220*/  LDL.LU R10, [R1+0x35c] ;  /* 0x00035c00010a7983 */ /* 0x000ea20000300800 */
[----:B0-----:R-:W-:Y:S01]  /*4d230*/  IMAD.WIDE R12, R15, 0x2, R16 ;  /* 0x000000020f0c7825 */ /* 0x001fe200078e0210 */
[----:B------:R-:W-:-:S04]  /*4d240*/  IADD3 R20, R27, 0xfc, RZ ;  /* 0x000000fc1b147810 */ /* 0x000fc80007ffe0ff */
[----:B----4-:R0:W-:Y:S01]  /*4d250*/  @P4 STG.E.U16 [R12.64], R24 ;  /* 0x000000180c004986 */ /* 0x0101e2000c101504 */
[----:B------:R-:W-:Y:S01]  /*4d260*/  ISETP.LT.AND P4, PT, R11, c[0x0][0x178], !P3 ;  /* 0x00005e000b007a0c */ /* 0x000fe20005f81270 */
[C---:B-1----:R-:W-:Y:S01]  /*4d270*/  IMAD.WIDE R2, R15.reuse, 0x2, R18 ;  /* 0x000000020f027825 */ /* 0x042fe200078e0212 */
[----:B------:R-:W-:Y:S02]  /*4d280*/  ISETP.LT.AND P3, PT, R26, c[0x0][0x178], !P3 ;  /* 0x00005e001a007a0c */ /* 0x000fe40005f61270 */
[----:B------:R-:W-:Y:S02]  /*4d290*/  ISETP.GE.AND P6, PT, R20, c[0x0][0x17c], PT ;  /* 0x00005f0014007a0c */ /* 0x000fe40003fc6270 */
[----:B---3--:R1:W-:Y:S01]  /*4d2a0*/  @P2 STG.E.U16 [R2.64], R25 ;  /* 0x0000001902002986 */ /* 0x0083e2000c101504 */
[----:B0-----:R-:W-:Y:S02]  /*4d2b0*/  IADD3 R12, R15, c[0x0][0x198], RZ ;  /* 0x000066000f0c7a10 */ /* 0x001fe40007ffe0ff */
[----:B------:R-:W-:-:S02]  /*4d2c0*/  PRMT R20, R24, 0x7632, R20 ;  /* 0x0000763218147816 */ /* 0x000fc40000000014 */
[C---:B------:R-:W-:Y:S02]  /*4d2d0*/  IADD3 R21, R12.reuse, c[0x0][0x198], RZ ;  /* 0x000066000c157a10 */ /* 0x040fe40007ffe0ff */
[----:B------:R-:W-:Y:S01]  /*4d2e0*/  PRMT R22, R25, 0x7632, R22 ;  /* 0x0000763219167816 */ /* 0x000fe20000000016 */
[C---:B-1----:R-:W-:Y:S01]  /*4d2f0*/  IMAD.WIDE R2, R12.reuse, 0x2, R16 ;  /* 0x000000020c027825 */ /* 0x042fe200078e0210 */
[----:B------:R-:W3:Y:S03]  /*4d300*/  LDL.LU R25, [R1+0x14c] ;  /* 0x00014c0001197983 */ /* 0x000ee60000300800 */
[----:B------:R-:W-:Y:S01]  /*4d310*/  IMAD.WIDE R12, R12, 0x2, R18 ;  /* 0x000000020c0c7825 */ /* 0x000fe200078e0212 */
[----:B------:R-:W-:Y:S04]  /*4d320*/  @P4 STG.E.U16 [R2.64], R20 ;  /* 0x0000001402004986 */ /* 0x000fe8000c101504 */
[----:B------:R0:W-:Y:S04]  /*4d330*/  @P3 STG.E.U16 [R12.64], R22 ;  /* 0x000000160c003986 */ /* 0x0001e8000c101504 */
[----:B0-----:R-:W4:Y:S01]  /*4d340*/  LDL.LU R13, [R1+0x4dc] ;  /* 0x0004dc00010d7983 */ /* 0x001f220000300800 */
[----:B------:R-:W-:-:S04]  /*4d350*/  IADD3 R23, R27, 0xfe, RZ ;  /* 0x000000fe1b177810 */ /* 0x000fc80007ffe0ff */
[----:B------:R-:W-:Y:S02]  /*4d360*/  ISETP.GE.AND P3, PT, R23, c[0x0][0x17c], PT ;  /* 0x00005f0017007a0c */ /* 0x000fe40003f66270 */
[----:B------:R-:W5:Y:S01]  /*4d370*/  LDL.LU R23, [R1+0x4cc] ;  /* 0x0004cc0001177983 */ /* 0x000f620000300800 */
[----:B------:R-:W-:Y:S02]  /*4d380*/  ISETP.LT.AND P2, PT, R11, c[0x0][0x178], !P6 ;  /* 0x00005e000b007a0c */ /* 0x000fe40007741270 */
[----:B------:R-:W-:Y:S01]  /*4d390*/  ISETP.LT.AND P6, PT, R26, c[0x0][0x178], !P6 ;  /* 0x00005e001a007a0c */ /* 0x000fe200077c1270 */
[----:B------:R-:W-:-:S04]  /*4d3a0*/  IMAD.WIDE R14, R21, 0x2, R16 ;  /* 0x00000002150e7825 */ /* 0x000fc800078e0210 */
[----:B------:R-:W-:Y:S01]  /*4d3b0*/  IMAD.WIDE R2, R21, 0x2, R18 ;  /* 0x0000000215027825 */ /* 0x000fe200078e0212 */
[----:B--2---:R-:W-:-:S05]  /*4d3c0*/  PRMT R20, R10, 0x7632, R20 ;  /* 0x000076320a147816 */ /* 0x004fca0000000014 */
[----:B----4-:R-:W-:Y:S04]  /*4d3d0*/  @P2 STG.E.U16 [R14.64], R13 ;  /* 0x0000000d0e002986 */ /* 0x010fe8000c101504 */
[----:B------:R0:W-:Y:S04]  /*4d3e0*/  @P6 STG.E.U16 [R2.64], R10 ;  /* 0x0000000a02006986 */ /* 0x0001e8000c101504 */
[----:B0-----:R-:W2:Y:S04]  /*4d3f0*/  LDL.LU R10, [R1+0x460] ;  /* 0x00046000010a7983 */ /* 0x001ea80000300800 */
[----:B------:R-:W4:Y:S01]  /*4d400*/  LDL.LU R22, [R1+0x390] ;  /* 0x0003900001167983 */ /* 0x000f220000300800 */
[----:B------:R-:W-:-:S04]  /*4d410*/  IADD3 R24, R27, 0xfd, RZ ;  /* 0x000000fd1b187810 */ /* 0x000fc80007ffe0ff */
[----:B------:R-:W-:-:S04]  /*4d420*/  ISETP.GE.AND P4, PT, R24, c[0x0][0x17c], PT ;  /* 0x00005f0018007a0c */ /* 0x000fc80003f86270 */
[----:B------:R-:W-:Y:S02]  /*4d430*/  ISETP.LT.AND P2, PT, R11, c[0x0][0x178], !P4 ;  /* 0x00005e000b007a0c */ /* 0x000fe40006741270 */
[----:B------:R-:W-:Y:S02]  /*4d440*/  IADD3 R14, R21, c[0x0][0x198], RZ ;  /* 0x00006600150e7a10 */ /* 0x000fe40007ffe0ff */
[----:B------:R-:W-:Y:S02]  /*4d450*/  ISETP.LT.AND P4, PT, R26, c[0x0][0x178], !P4 ;  /* 0x00005e001a007a0c */ /* 0x000fe40006781270 */
[----:B------:R-:W-:Y:S01]  /*4d460*/  ISETP.LT.AND P6, PT, R11, c[0x0][0x178], !P3 ;  /* 0x00005e000b007a0c */ /* 0x000fe20005fc1270 */
[----:B------:R-:W-:Y:S01]  /*4d470*/  IMAD.WIDE R2, R14, 0x2, R16 ;  /* 0x000000020e027825 */ /* 0x000fe200078e0210 */
[----:B------:R-:W-:-:S03]  /*4d480*/  PRMT R15, R13, 0x7632, R15 ;  /* 0x000076320d0f7816 */ /* 0x000fc6000000000f */
[C---:B------:R-:W-:Y:S01]  /*4d490*/  IMAD.WIDE R12, R14.reuse, 0x2, R18 ;  /* 0x000000020e0c7825 */ /* 0x040fe200078e0212 */
[----:B------:R-:W-:Y:S02]  /*4d4a0*/  IADD3 R14, R14, c[0x0][0x198], RZ ;  /* 0x000066000e0e7a10 */ /* 0x000fe40007ffe0ff */
[----:B------:R-:W-:Y:S02]  /*4d4b0*/  IADD3 R21, R27, 0xff, RZ ;  /* 0x000000ff1b157810 */ /* 0x000fe40007ffe0ff */
[----:B------:R-:W-:Y:S01]  /*4d4c0*/  ISETP.LT.AND P3, PT, R26, c[0x0][0x178], !P3 ;  /* 0x00005e001a007a0c */ /* 0x000fe20005f61270 */
[----:B------:R0:W-:Y:S01]  /*4d4d0*/  @P2 STG.E.U16 [R2.64], R15 ;  /* 0x0000000f02002986 */ /* 0x0001e2000c101504 */
[----:B------:R-:W-:-:S03]  /*4d4e0*/  ISETP.GE.AND P2, PT, R21, c[0x0][0x17c], PT ;  /* 0x00005f0015007a0c */ /* 0x000fc60003f46270 */
[----:B------:R1:W-:Y:S01]  /*4d4f0*/  @P4 STG.E.U16 [R12.64], R20 ;  /* 0x000000140c004986 */ /* 0x0003e2000c101504 */
[----:B------:R-:W-:Y:S01]  /*4d500*/  ISETP.LT.AND P4, PT, R11, c[0x0][0x178], !P2 ;  /* 0x00005e000b007a0c */ /* 0x000fe20005781270 */
[----:B0-----:R-:W-:Y:S01]  /*4d510*/  IMAD.WIDE R2, R14, 0x2, R16 ;  /* 0x000000020e027825 */ /* 0x001fe200078e0210 */
[----:B------:R-:W-:-:S03]  /*4d520*/  IADD3 R15, R27, 0x100, RZ ;  /* 0x000001001b0f7810 */ /* 0x000fc60007ffe0ff */
[C---:B-1----:R-:W-:Y:S01]  /*4d530*/  IMAD.WIDE R12, R14.reuse, 0x2, R18 ;  /* 0x000000020e0c7825 */ /* 0x042fe200078e0212 */
[----:B-----5:R0:W-:Y:S01]  /*4d540*/  @P6 STG.E.U16 [R2.64], R23 ;  /* 0x0000001702006986 */ /* 0x0201e2000c101504 */
[----:B------:R-:W-:Y:S02]  /*4d550*/  ISETP.GE.AND P6, PT, R15, c[0x0][0x17c], PT ;  /* 0x00005f000f007a0c */ /* 0x000fe40003fc6270 */
[----:B------:R-:W-:Y:S01]  /*4d560*/  IADD3 R14, R14, c[0x0][0x198], RZ ;  /* 0x000066000e0e7a10 */ /* 0x000fe20007ffe0ff */
[----:B---3--:R1:W-:Y:S01]  /*4d570*/  @P3 STG.E.U16 [R12.64], R25 ;  /* 0x000000190c003986 */ /* 0x0083e2000c101504 */
[----:B------:R-:W-:Y:S02]  /*4d580*/  ISETP.LT.AND P2, PT, R26, c[0x0][0x178], !P2 ;  /* 0x00005e001a007a0c */ /* 0x000fe40005741270 */
[----:B------:R-:W-:Y:S02]  /*4d590*/  ISETP.LT.AND P3, PT, R11, c[0x0][0x178], !P6 ;  /* 0x00005e000b007a0c */ /* 0x000fe40007761270 */
[----:B------:R-:W-:-:S02]  /*4d5a0*/  PRMT R15, R23, 0x7632, R15 ;  /* 0x00007632170f7816 */ /* 0x000fc4000000000f */
[C---:B------:R-:W-:Y:S01]  /*4d5b0*/  IADD3 R20, R14.reuse, c[0x0][0x198], RZ ;  /* 0x000066000e147a10 */ /* 0x040fe20007ffe0ff */
[----:B0-----:R-:W-:Y:S01]  /*4d5c0*/  IMAD.WIDE R2, R14, 0x2, R16 ;  /* 0x000000020e027825 */ /* 0x001fe200078e0210 */
[----:B------:R-:W-:Y:S02]  /*4d5d0*/  ISETP.LT.AND P6, PT, R26, c[0x0][0x178], !P6 ;  /* 0x00005e001a007a0c */ /* 0x000fe400077c1270 */
[----:B------:R-:W-:Y:S01]  /*4d5e0*/  PRMT R21, R25, 0x7632, R21 ;  /* 0x0000763219157816 */ /* 0x000fe20000000015 */
[----:B-1----:R-:W-:Y:S01]  /*4d5f0*/  IMAD.WIDE R12, R14, 0x2, R18 ;  /* 0x000000020e0c7825 */ /* 0x002fe200078e0212 */
[----:B------:R0:W-:Y:S01]  /*4d600*/  @P4 STG.E.U16 [R2.64], R15 ;  /* 0x0000000f02004986 */ /* 0x0001e2000c101504 */
[----:B------:R-:W-:Y:S02]  /*4d610*/  IADD3 R14, R27, 0x106, RZ ;  /* 0x000001061b0e7810 */ /* 0x000fe40007ffe0ff */
[----:B------:R-:W-:Y:S01]  /*4d620*/  ISETP.LT.AND P4, PT, R11, c[0x0][0x178], !P5 ;  /* 0x00005e000b007a0c */ /* 0x000fe20006f81270 */
[----:B------:R1:W-:Y:S01]  /*4d630*/  @P2 STG.E.U16 [R12.64], R21 ;  /* 0x000000150c002986 */ /* 0x0003e2000c101504 */
[----:B------:R-:W-:-:S03]  /*4d640*/  ISETP.GE.AND P2, PT, R14, c[0x0][0x17c], PT ;  /* 0x00005f000e007a0c */ /* 0x000fc60003f46270 */
[----:B------:R-:W3:Y:S01]  /*4d650*/  LDL.LU R25, [R1+0x3b0] ;  /* 0x0003b00001197983 */ /* 0x000ee20000300800 */
[C-C-:B0-----:R-:W-:Y:S01]  /*4d660*/  IMAD.WIDE R2, R20.reuse, 0x2, R16.reuse ;  /* 0x0000000214027825 */ /* 0x141fe200078e0210 */
[----:B------:R-:W-:Y:S02]  /*4d670*/  IADD3 R14, R20, c[0x0][0x198], RZ ;  /* 0x00006600140e7a10 */ /* 0x000fe40007ffe0ff */
[----:B-1----:R-:W-:Y:S02]  /*4d680*/  IADD3 R12, R27, 0x102, RZ ;  /* 0x000001021b0c7810 */ /* 0x002fe40007ffe0ff */
[----:B--2---:R0:W-:Y:S02]  /*4d690*/  @P3 STG.E.U16 [R2.64], R10 ;  /* 0x0000000a02003986 */ /* 0x0041e4000c101504 */
[----:B------:R-:W-:Y:S01]  /*4d6a0*/  ISETP.GE.AND P3, PT, R12, c[0x0][0x17c], PT ;  /* 0x00005f000c007a0c */ /* 0x000fe20003f66270 */
[----:B------:R-:W-:Y:S01]  /*4d6b0*/  IMAD.WIDE R12, R14, 0x2, R16 ;  /* 0x000000020e0c7825 */ /* 0x000fe200078e0210 */
[----:B------:R-:W-:-:S03]  /*4d6c0*/  PRMT R15, R10, 0x7632, R15 ;  /* 0x000076320a0f7816 */ /* 0x000fc6000000000f */
[----:B0-----:R-:W-:Y:S01]  /*4d6d0*/  IMAD.WIDE R2, R20, 0x2, R18 ;  /* 0x0000000214027825 */ /* 0x001fe200078e0212 */
        /* <DEDUP_REMOVED lines=27> */
[----:B------:R-:W-:Y:S02]  /*4d890*/  PRMT R24, R25, 0x7632, R24 ;  /* 0x0000763219187816 */ /* 0x000fe40000000018 */
[----:B------:R-:W-:-:S02]  /*4d8a0*/  IADD3 R22, R12, c[0x0][0x198], RZ ;  /* 0x000066000c167a10 */ /* 0x000fc40007ffe0ff */
[----:B------:R-:W-:Y:S01]  /*4d8b0*/  IADD3 R25, R27, 0x105, RZ ;  /* 0x000001051b197810 */ /* 0x000fe20007ffe0ff */
[----:B------:R-:W-:Y:S01]  /*4d8c0*/  IMAD.WIDE R12, R12, 0x2, R18 ;  /* 0x000000020c0c7825 */ /* 0x000fe200078e0212 */
[----:B------:R-:W-:Y:S02]  /*4d8d0*/  ISETP.LT.AND P5, PT, R26, c[0x0][0x178], !P5 ;  /* 0x00005e001a007a0c */ /* 0x000fe40006fa1270 */
[----:B------:R-:W-:Y:S01]  /*4d8e0*/  ISETP.GE.AND P3, PT, R25, c[0x0][0x17c], PT ;  /* 0x00005f0019007a0c */ /* 0x000fe20003f66270 */
[C---:B------:R-:W-:Y:S01]  /*4d8f0*/  IMAD.WIDE R14, R22.reuse, 0x2, R16 ;  /* 0x00000002160e7825 */ /* 0x040fe200078e0210 */
[----:B------:R-:W-:Y:S02]  /*4d900*/  @P4 STG.E.U16 [R12.64], R24 ;  /* 0x000000180c004986 */ /* 0x000fe4000c101504 */
[----:B------:R-:W-:Y:S01]  /*4d910*/  ISETP.LT.AND P4, PT, R11, c[0x0][0x178], !P3 ;  /* 0x00005e000b007a0c */ /* 0x000fe20005f81270 */
[----:B------:R-:W-:Y:S01]  /*4d920*/  IMAD.WIDE R20, R22, 0x2, R18 ;  /* 0x0000000216147825 */ /* 0x000fe200078e0212 */
[----:B--2---:R-:W-:Y:S01]  /*4d930*/  PRMT R3, R10, 0x7632, R3 ;  /* 0x000076320a037816 */ /* 0x004fe20000000003 */
[----:B---3--:R0:W-:Y:S01]  /*4d940*/  @P6 STG.E.U16 [R14.64], R23 ;  /* 0x000000170e006986 */ /* 0x0081e2000c101504 */
[----:B------:R-:W-:-:S03]  /*4d950*/  PRMT R2, R23, 0x7632, R2 ;  /* 0x0000763217027816 */ /* 0x000fc60000000002 */
[----:B------:R1:W-:Y:S01]  /*4d960*/  @P5 STG.E.U16 [R20.64], R10 ;  /* 0x0000000a14005986 */ /* 0x0003e2000c101504 */
[----:B0-----:R-:W-:Y:S02]  /*4d970*/  IADD3 R14, R22, c[0x0][0x198], RZ ;  /* 0x00006600160e7a10 */ /* 0x001fe40007ffe0ff */
[----:B------:R-:W-:Y:S01]  /*4d980*/  IADD3 R22, R27, 0x107, RZ ;  /* 0x000001071b167810 */ /* 0x000fe20007ffe0ff */
[----:B-1----:R-:W2:Y:S02]  /*4d990*/  LDL.LU R10, [R1+0x510] ;  /* 0x00051000010a7983 */ /* 0x002ea40000300800 */
[----:B------:R-:W-:Y:S02]  /*4d9a0*/  IMAD.WIDE R12, R14, 0x2, R16 ;  /* 0x000000020e0c7825 */ /* 0x000fe400078e0210 */
[----:B------:R-:W3:Y:S04]  /*4d9b0*/  LDL.LU R25, [R1+0x450] ;  /* 0x0004500001197983 */ /* 0x000ee80000300800 */
[----:B------:R0:W-:Y:S01]  /*4d9c0*/  @P4 STG.E.U16 [R12.64], R2 ;  /* 0x000000020c004986 */ /* 0x0001e2000c101504 */
[----:B------:R-:W-:-:S03]  /*4d9d0*/  ISETP.GE.AND P4, PT, R22, c[0x0][0x17c], PT ;  /* 0x00005f0016007a0c */ /* 0x000fc60003f86270 */
[----:B0-----:R-:W4:Y:S04]  /*4d9e0*/  LDL.LU R13, [R1+0x360] ;  /* 0x00036000010d7983 */ /* 0x001f280000300800 */
[----:B------:R-:W5:Y:S01]  /*4d9f0*/  LDL.LU R22, [R1+0x4f0] ;  /* 0x0004f00001167983 */ /* 0x000f620000300800 */
[----:B------:R-:W-:Y:S02]  /*4da00*/  ISETP.LT.AND P3, PT, R26, c[0x0][0x178], !P3 ;  /* 0x00005e001a007a0c */ /* 0x000fe40005f61270 */
[----:B------:R-:W-:Y:S02]  /*4da10*/  ISETP.LT.AND P5, PT, R11, c[0x0][0x178], !P2 ;  /* 0x00005e000b007a0c */ /* 0x000fe400057a1270 */
[C---:B------:R-:W-:Y:S01]  /*4da20*/  IADD3 R23, R14.reuse, c[0x0][0x198], RZ ;  /* 0x000066000e177a10 */ /* 0x040fe20007ffe0ff */
[----:B------:R-:W-:Y:S01]  /*4da30*/  IMAD.WIDE R14, R14, 0x2, R18 ;  /* 0x000000020e0e7825 */ /* 0x000fe200078e0212 */
[----:B------:R-:W-:-:S02]  /*4da40*/  IADD3 R20, R27, 0x10b, RZ ;  /* 0x0000010b1b147810 */ /* 0x000fc40007ffe0ff */
[----:B------:R-:W-:Y:S02]  /*4da50*/  ISETP.LT.AND P6, PT, R26, c[0x0][0x178], !P2 ;  /* 0x00005e001a007a0c */ /* 0x000fe400057c1270 */
[----:B------:R-:W-:Y:S01]  /*4da60*/  ISETP.GE.AND P2, PT, R20, c[0x0][0x17c], PT ;  /* 0x00005f0014007a0c */ /* 0x000fe20003f46270 */
[C---:B------:R-:W-:Y:S02]  /*4da70*/  IMAD.WIDE R20, R23.reuse, 0x2, R16 ;  /* 0x0000000217147825 */ /* 0x040fe400078e0210 */
[----:B------:R0:W-:Y:S02]  /*4da80*/  @P3 STG.E.U16 [R14.64], R3 ;  /* 0x000000030e003986 */ /* 0x0001e4000c101504 */
[C---:B0-----:R-:W-:Y:S01]  /*4da90*/  IMAD.WIDE R2, R23.reuse, 0x2, R18 ;  /* 0x0000000217027825 */ /* 0x041fe200078e0212 */
[----:B------:R-:W-:Y:S02]  /*4daa0*/  IADD3 R14, R23, c[0x0][0x198], RZ ;  /* 0x00006600170e7a10 */ /* 0x000fe40007ffe0ff */
[----:B------:R-:W2:Y:S01]  /*4dab0*/  LDL.LU R23, [R1+0x520] ;  /* 0x0005200001177983 */ /* 0x000ea20000300800 */
[----:B------:R-:W-:-:S04]  /*4dac0*/  IADD3 R12, R27, 0x108, RZ ;  /* 0x000001081b0c7810 */ /* 0x000fc80007ffe0ff */
[----:B------:R-:W-:Y:S01]  /*4dad0*/  ISETP.GE.AND P3, PT, R12, c[0x0][0x17c], PT ;  /* 0x00005f000c007a0c */ /* 0x000fe20003f66270 */
[----:B-----5:R0:W-:Y:S01]  /*4dae0*/  @P5 STG.E.U16 [R20.64], R22 ;  /* 0x0000001614005986 */ /* 0x0201e2000c101504 */
[----:B------:R-:W-:-:S03]  /*4daf0*/  PRMT R15, R22, 0x7632, R15 ;  /* 0x00007632160f7816 */ /* 0x000fc6000000000f */
[----:B0-----:R-:W5:Y:S01]  /*4db00*/  LDL.LU R22, [R1+0x490] ;  /* 0x0004900001167983 */ /* 0x001f620000300800 */
[----:B------:R-:W-:Y:S02]  /*4db10*/  ISETP.LT.AND P5, PT, R11, c[0x0][0x178], !P4 ;  /* 0x00005e000b007a0c */ /* 0x000fe400067a1270 */
[C---:B------:R-:W-:Y:S01]  /*4db20*/  ISETP.LT.AND P4, PT, R26.reuse, c[0x0][0x178], !P4 ;  /* 0x00005e001a007a0c */ /* 0x040fe20006781270 */
[----:B----4-:R0:W-:Y:S01]  /*4db30*/  @P6 STG.E.U16 [R2.64], R13 ;  /* 0x0000000d02006986 */ /* 0x0101e2000c101504 */
[----:B------:R-:W-:Y:S02]  /*4db40*/  PRMT R20, R13, 0x7632, R20 ;  /* 0x000076320d147816 */ /* 0x000fe40000000014 */
[----:B------:R-:W-:Y:S02]  /*4db50*/  ISETP.LT.AND P6, PT, R11, c[0x0][0x178], !P3 ;  /* 0x00005e000b007a0c */ /* 0x000fe40005fc1270 */
[----:B------:R-:W-:Y:S02]  /*4db60*/  IADD3 R21, R27, 0x109, RZ ;  /* 0x000001091b157810 */ /* 0x000fe40007ffe0ff */
[----:B------:R-:W-:Y:S01]  /*4db70*/  ISETP.LT.AND P3, PT, R26, c[0x0][0x178], !P3 ;  /* 0x00005e001a007a0c */ /* 0x000fe20005f61270 */
[----:B0-----:R-:W-:-:S04]  /*4db80*/  IMAD.WIDE R12, R14, 0x2, R16 ;  /* 0x000000020e0c7825 */ /* 0x001fc800078e0210 */
[C---:B------:R-:W-:Y:S01]  /*4db90*/  IMAD.WIDE R2, R14.reuse, 0x2, R18 ;  /* 0x000000020e027825 */ /* 0x040fe200078e0212 */
[----:B------:R-:W-:Y:S01]  /*4dba0*/  IADD3 R14, R14, c[0x0][0x198], RZ ;  /* 0x000066000e0e7a10 */ /* 0x000fe20007ffe0ff */
        /* <DEDUP_REMOVED lines=8> */
[----:B--2---:R0:W-:Y:S01]  /*4dc30*/  @P6 STG.E.U16 [R2.64], R10 ;  /* 0x0000000a02006986 */ /* 0x0041e2000c101504 */
[----:B------:R-:W-:Y:S02]  /*4dc40*/  ISETP.GE.AND P6, PT, R15, c[0x0][0x17c], PT ;  /* 0x00005f000f007a0c */ /* 0x000fe40003fc6270 */
[----:B------:R-:W-:Y:S01]  /*4dc50*/  IADD3 R14, R14, c[0x0][0x198], RZ ;  /* 0x000066000e0e7a10 */ /* 0x000fe20007ffe0ff */
[----:B---3--:R1:W-:Y:S01]  /*4dc60*/  @P3 STG.E.U16 [R12.64], R25 ;  /* 0x000000190c003986 */ /* 0x0083e2000c101504 */
[----:B------:R-:W-:Y:S01]  /*4dc70*/  ISETP.LT.AND P3, PT, R11, c[0x0][0x178], !P6 ;  /* 0x00005e000b007a0c */ /* 0x000fe20007761270 */
[----:B0-----:R-:W-:Y:S01]  /*4dc80*/  IMAD.MOV.U32 R3, RZ, RZ, R10 ;  /* 0x000000ffff037224 */ /* 0x001fe200078e000a */
[C---:B------:R-:W-:Y:S01]  /*4dc90*/  IADD3 R15, R14.reuse, c[0x0][0x198], RZ ;  /* 0x000066000e0f7a10 */ /* 0x040fe20007ffe0ff */
[----:B------:R-:W2:Y:S03]  /*4dca0*/  LDL.LU R10, [R1+0x1634] ;  /* 0x00163400010a7983 */ /* 0x000ea60000300800 */
[----:B------:R-:W-:Y:S01]  /*4dcb0*/  PRMT R21, R3, 0x7632, R21 ;  /* 0x0000763203157816 */ /* 0x000fe20000000015 */
[----:B------:R-:W-:Y:S01]  /*4dcc0*/  IMAD.WIDE R2, R14, 0x2, R16 ;  /* 0x000000020e027825 */ /* 0x000fe200078e0210 */
        /* <DEDUP_REMOVED lines=9> */
[C---:B0-----:R-:W-:Y:S01]  /*4dd60*/  IMAD.WIDE R2, R15.reuse, 0x2, R16 ;  /* 0x000000020f027825 */ /* 0x041fe200078e0210 */
[----:B------:R-:W-:Y:S02]  /*4dd70*/  ISETP.GE.AND P4, PT, R14, c[0x0][0x17c], PT ;  /* 0x00005f000e007a0c */ /* 0x000fe40003f86270 */
[----:B------:R-:W-:Y:S02]  /*4dd80*/  IADD3 R14, R15, c[0x0][0x198], RZ ;  /* 0x000066000f0e7a10 */ /* 0x000fe40007ffe0ff */
[----:B------:R0:W-:Y:S01]  /*4dd90*/  @P3 STG.E.U16 [R2.64], R23 ;  /* 0x0000001702003986 */ /* 0x0001e2000c101504 */
[----:B-1----:R-:W-:-:S04]  /*4dda0*/  IADD3 R12, R27, 0x10c, RZ ;  /* 0x0000010c1b0c7810 */ /* 0x002fc80007ffe0ff */
[----:B------:R-:W-:Y:S01]  /*4ddb0*/  ISETP.GE.AND P3, PT, R12, c[0x0][0x17c], PT ;  /* 0x00005f000c007a0c */ /* 0x000fe20003f66270 */
[----:B------:R-:W-:-:S04]  /*4ddc0*/  IMAD.WIDE R12, R14, 0x2, R16 ;  /* 0x000000020e0c7825 */ /* 0x000fc800078e0210 */
[----:B0-----:R-:W-:Y:S01]  /*4ddd0*/  IMAD.WIDE R2, R15, 0x2, R18 ;  /* 0x000000020f027825 */ /* 0x001fe200078e0212 */
[----:B------:R-:W-:-:S04]  /*4dde0*/  PRMT R15, R23, 0x7632, R15 ;  /* 0x00007632170f7816 */ /* 0x000fc8000000000f */
[----:B-----5:R0:W-:Y:S01]  /*4ddf0*/  @P6 STG.E.U16 [R2.64], R22 ;  /* 0x0000001602006986 */ /* 0x0201e2000c101504 */
[----:B------:R-:W-:-:S03]  /*4de00*/  PRMT R21, R22, 0x7632, R21 ;  /* 0x0000763216157816 */ /* 0x000fc60000000015 */
        /* <DEDUP_REMOVED lines=19> */
[----:B------:R-:W-:Y:S02]  /*4df40*/  ISETP.LT.AND P5, PT, R26, c[0x0][0x178], !P5 ;  /* 0x00005e001a007a0c */ /* 0x000fe40006fa1270 */
[----:B------:R-:W-:Y:S02]  /*4df50*/  IADD3 R23, R27, 0x10e, RZ ;  /* 0x0000010e1b177810 */ /* 0x000fe40007ffe0ff */
[----:B------:R-:W-:Y:S02]  /*4df60*/  PRMT R24, R25, 0x7632, R24 ;  /* 0x0000763219187816 */ /* 0x000fe40000000018 */
[----:B------:R-:W-:-:S02]  /*4df70*/  ISETP.GE.AND P2, PT, R23, c[0x0][0x17c], PT ;  /* 0x00005f0017007a0c */ /* 0x000fc40003f46270 */
[C---:B------:R-:W-:Y:S01]  /*4df80*/  IADD3 R23, R12.reuse, c[0x0][0x198], RZ ;  /* 0x000066000c177a10 */ /* 0x040fe20007ffe0ff */
[----:B------:R-:W-:Y:S01]  /*4df90*/  IMAD.WIDE R12, R12, 0x2, R18 ;  /* 0x000000020c0c7825 */ /* 0x000fe200078e0212 */
[----:B------:R-:W-:Y:S02]  /*4dfa0*/  IADD3 R25, R27, 0x10f, RZ ;  /* 0x0000010f1b197810 */ /* 0x000fe40007ffe0ff */
[----:B------:R-:W-:Y:S02]  /*4dfb0*/  ISETP.LT.AND P6, PT, R11, c[0x0][0x178], !P2 ;  /* 0x00005e000b007a0c */ /* 0x000fe400057c1270 */
[----:B------:R0:W-:Y:S01]  /*4dfc0*/  @P5 STG.E.U16 [R12.64], R24 ;  /* 0x000000180c005986 */ /* 0x0001e2000c101504 */
[----:B------:R-:W-:Y:S01]  /*4dfd0*/  ISETP.GE.AND P3, PT, R25, c[0x0][0x17c], PT ;  /* 0x00005f0019007a0c */ /* 0x000fe20003f66270 */
[----:B------:R-:W-:Y:S01]  /*4dfe0*/  IMAD.WIDE R14, R23, 0x2, R16 ;  /* 0x00000002170e7825 */ /* 0x000fe200078e0210 */
[----:B------:R-:W-:-:S03]  /*4dff0*/  ISETP.LT.AND P2, PT, R26, c[0x0][0x178], !P2 ;  /* 0x00005e001a007a0c */ /* 0x000fc60005741270 */
[C---:B------:R-:W-:Y:S01]  /*4e000*/  IMAD.WIDE R20, R23.reuse, 0x2, R18 ;  /* 0x0000000217147825 */ /* 0x040fe200078e0212 */
[----:B0-----:R-:W4:Y:S01]  /*4e010*/  LDL.LU R24, [R1+0x500] ;  /* 0x0005000001187983 */ /* 0x001f220000300800 */
[----:B------:R-:W-:-:S03]  /*4e020*/  IADD3 R12, R23, c[0x0][0x198], RZ ;  /* 0x00006600170c7a10 */ /* 0x000fc60007ffe0ff */
[----:B------:R-:W5:Y:S04]  /*4e030*/  LDL.LU R25, [R1+0x470] ;  /* 0x0004700001197983 */ /* 0x000f680000300800 */
[----:B------:R-:W2:Y:S01]  /*4e040*/  LDL.LU R23, [R1+0x570] ;  /* 0x0005700001177983 */ /* 0x000ea20000300800 */
[----:B------:R-:W-:Y:S02]  /*4e050*/  ISETP.LT.AND P5, PT, R11, c[0x0][0x178], !P3 ;  /* 0x00005e000b007a0c */ /* 0x000fe40005fa1270 */
[----:B------:R-:W-:Y:S01]  /*4e060*/  IADD3 R22, R27, 0x111, RZ ;  /* 0x000001111b167810 */ /* 0x000fe20007ffe0ff */
[----:B---3--:R-:W-:Y:S04]  /*4e070*/  @P6 STG.E.U16 [R14.64], R3 ;  /* 0x000000030e006986 */ /* 0x008fe8000c101504 */
[----:B------:R0:W-:Y:S02]  /*4e080*/  @P2 STG.E.U16 [R20.64], R8 ;  /* 0x0000000814002986 */ /* 0x0001e4000c101504 */
[----:B0-----:R-:W-:Y:S01]  /*4e090*/  PRMT R8, R3, 0x7632, R8 ;  /* 0x0000763203087816 */ /* 0x001fe20000000008 */
[----:B------:R-:W-:-:S05]  /*4e0a0*/  IMAD.WIDE R2, R12, 0x2, R16 ;  /* 0x000000020c027825 */ /* 0x000fca00078e0210 */
[----:B------:R0:W-:Y:S01]  /*4e0b0*/  @P5 STG.E.U16 [R2.64], R8 ;  /* 0x0000000802005986 */ /* 0x0001e2000c101504 */
[----:B------:R-:W-:-:S03]  /*4e0c0*/  ISETP.GE.AND P5, PT, R22, c[0x0][0x17c], PT ;  /* 0x00005f0016007a0c */ /* 0x000fc60003fa6270 */
[----:B------:R-:W3:Y:S01]  /*4e0d0*/  LDL.LU R22, [R1+0x580] ;  /* 0x0005800001167983 */ /* 0x000ee20000300800 */
[C---:B------:R-:W-:Y:S02]  /*4e0e0*/  ISETP.LT.AND P3, PT, R26.reuse, c[0x0][0x178], !P3 ;  /* 0x00005e001a007a0c */ /* 0x040fe40005f61270 */
[----:B------:R-:W-:Y:S02]  /*4e0f0*/  ISETP.LT.AND P6, PT, R11, c[0x0][0x178], !P4 ;  /* 0x00005e000b007a0c */ /* 0x000fe400067c1270 */
[----:B------:R-:W-:Y:S02]  /*4e100*/  ISETP.LT.AND P4, PT, R26, c[0x0][0x178], !P4 ;  /* 0x00005e001a007a0c */ /* 0x000fe40006781270 */
[----:B------:R-:W-:Y:S02]  /*4e110*/  IADD3 R14, R27, 0x115, RZ ;  /* 0x000001151b0e7810 */ /* 0x000fe40007ffe0ff */
[C---:B------:R-:W-:Y:S01]  /*4e120*/  IADD3 R21, R12.reuse, c[0x0][0x198], RZ ;  /* 0x000066000c157a10 */ /* 0x040fe20007ffe0ff */
[----:B------:R-:W-:Y:S01]  /*4e130*/  IMAD.WIDE R12, R12, 0x2, R18 ;  /* 0x000000020c0c7825 */ /* 0x000fe200078e0212 */
[----:B------:R-:W-:-:S02]  /*4e140*/  PRMT R20, R8, 0x7632, R20 ;  /* 0x0000763208147816 */ /* 0x000fc40000000014 */
[----:B------:R-:W-:Y:S01]  /*4e150*/  ISETP.GE.AND P2, PT, R14, c[0x0][0x17c], PT ;  /* 0x00005f000e007a0c */ /* 0x000fe20003f46270 */
[----:B------:R-:W-:Y:S01]  /*4e160*/  IMAD.WIDE R14, R21, 0x2, R16 ;  /* 0x00000002150e7825 */ /* 0x000fe200078e0210 */
[----:B0-----:R-:W-:Y:S01]  /*4e170*/  IADD3 R8, R27, 0x112, RZ ;  /* 0x000001121b087810 */ /* 0x001fe20007ffe0ff */
[----:B------:R-:W-:Y:S02]  /*4e180*/  @P3 STG.E.U16 [R12.64], R20 ;  /* 0x000000140c003986 */ /* 0x000fe4000c101504 */
[----:B------:R-:W-:Y:S02]  /*4e190*/  IMAD.WIDE R2, R21, 0x2, R18 ;  /* 0x0000000215027825 */ /* 0x000fe400078e0212 */
[----:B--2---:R0:W-:Y:S01]  /*4e1a0*/  @P6 STG.E.U16 [R14.64], R23 ;  /* 0x000000170e006986 */ /* 0x0041e2000c101504 */
[----:B------:R-:W-:Y:S02]  /*4e1b0*/  ISETP.LT.AND P6, PT, R11, c[0x0][0x178], !P5 ;  /* 0x00005e000b007a0c */ /* 0x000fe40006fc1270 */
[----:B------:R-:W-:Y:S01]  /*4e1c0*/  ISETP.LT.AND P5, PT, R26, c[0x0][0x178], !P5 ;  /* 0x00005e001a007a0c */ /* 0x000fe20006fa1270 */
[----:B----4-:R1:W-:Y:S01]  /*4e1d0*/  @P4 STG.E.U16 [R2.64], R24 ;  /* 0x0000001802004986 */ /* 0x0103e2000c101504 */
[----:B------:R-:W-:-:S02]  /*4e1e0*/  ISETP.GE.AND P3, PT, R8, c[0x0][0x17c], PT ;  /* 0x00005f0008007a0c */ /* 0x000fc40003f66270 */
[----:B------:R-:W-:Y:S02]  /*4e1f0*/  IADD3 R8, R21, c[0x0][0x198], RZ ;  /* 0x0000660015087a10 */ /* 0x000fe40007ffe0ff */
[----:B0-----:R-:W-:Y:S02]  /*4e200*/  PRMT R15, R24, 0x7632, R15 ;  /* 0x00007632180f7816 */ /* 0x001fe4000000000f */
[----:B-1----:R-:W2:Y:S01]  /*4e210*/  LDL.LU R24, [R1+0x590] ;  /* 0x0005900001187983 */ /* 0x002ea20000300800 */
[----:B------:R-:W-:Y:S01]  /*4e220*/  PRMT R14, R23, 0x7632, R14 ;  /* 0x00007632170e7816 */ /* 0x000fe2000000000e */
[----:B------:R-:W-:Y:S01]  /*4e230*/  IMAD.WIDE R12, R8, 0x2, R16 ;  /* 0x00000002080c7825 */ /* 0x000fe200078e0210 */
[----:B------:R-:W-:Y:S01]  /*4e240*/  ISETP.LT.AND P4, PT, R11, c[0x0][0x178], !P3 ;  /* 0x00005e000b007a0c */ /* 0x000fe20005f81270 */
[----:B------:R-:W4:Y:S01]  /*4e250*/  LDL.LU R23, [R1+0x370] ;  /* 0x0003700001177983 */ /* 0x000f220000300800 */
[----:B------:R-:W-:Y:S01]  /*4e260*/  ISETP.LT.AND P3, PT, R26, c[0x0][0x178], !P3 ;  /* 0x00005e001a007a0c */ /* 0x000fe20005f61270 */
[C-C-:B------:R-:W-:Y:S01]  /*4e270*/  IMAD.WIDE R2, R8.reuse, 0x2, R18.reuse ;  /* 0x0000000208027825 */ /* 0x140fe200078e0212 */
[----:B------:R-:W-:Y:S01]  /*4e280*/  IADD3 R8, R8, c[0x0][0x198], RZ ;  /* 0x0000660008087a10 */ /* 0x000fe20007ffe0ff */
[----:B------:R0:W-:Y:S04]  /*4e290*/  @P6 STG.E.U16 [R12.64], R14 ;  /* 0x0000000e0c006986 */ /* 0x0001e8000c101504 */
[----:B------:R1:W-:Y:S01]  /*4e2a0*/  @P5 STG.E.U16 [R2.64], R15 ;  /* 0x0000000f02005986 */ /* 0x0003e2000c101504 */
[----:B0-----:R-:W-:-:S04]  /*4e2b0*/  IMAD.WIDE R12, R8, 0x2, R18 ;  /* 0x00000002080c7825 */ /* 0x001fc800078e0212 */
[----:B-1----:R-:W-:Y:S01]  /*4e2c0*/  IMAD.WIDE R2, R8, 0x2, R16 ;  /* 0x0000000208027825 */ /* 0x002fe200078e0210 */
[----:B-----5:R-:W-:-:S04]  /*4e2d0*/  PRMT R15, R25, 0x7632, R15 ;  /* 0x00007632190f7816 */ /* 0x020fc8000000000f */
[----:B---3--:R-:W-:Y:S04]  /*4e2e0*/  @P4 STG.E.U16 [R2.64], R22 ;  /* 0x0000001602004986 */ /* 0x008fe8000c101504 */
[----:B------:R0:W-:Y:S04]  /*4e2f0*/  @P3 STG.E.U16 [R12.64], R25 ;  /* 0x000000190c003986 */ /* 0x0001e8000c101504 */
[----:B0-----:R-:W3:Y:S01]  /*4e300*/  LDL.LU R25, [R1+0x5a0] ;  /* 0x0005a00001197983 */ /* 0x001ee20000300800 */
[----:B------:R-:W-:-:S04]  /*4e310*/  IADD3 R20, R27, 0x113, RZ ;  /* 0x000001131b147810 */ /* 0x000fc80007ffe0ff */
[----:B------:R-:W-:Y:S02]  /*4e320*/  ISETP.GE.AND P6, PT, R20, c[0x0][0x17c], PT ;  /* 0x00005f0014007a0c */ /* 0x000fe40003fc6270 */
[----:B------:R-:W-:Y:S02]  /*4e330*/  IADD3 R14, R27, 0x114, RZ ;  /* 0x000001141b0e7810 */ /* 0x000fe40007ffe0ff */
[----:B------:R-:W-:Y:S02]  /*4e340*/  ISETP.LT.AND P5, PT, R11, c[0x0][0x178], !P6 ;  /* 0x00005e000b007a0c */ /* 0x000fe400077a1270 */
[----:B------:R-:W-:Y:S02]  /*4e350*/  ISETP.LT.AND P6, PT, R26, c[0x0][0x178], !P6 ;  /* 0x00005e001a007a0c */ /* 0x000fe400077c1270 */
[----:B------:R-:W-:Y:S02]  /*4e360*/  IADD3 R8, R8, c[0x0][0x198], RZ ;  /* 0x0000660008087a10 */ /* 0x000fe40007ffe0ff */
[----:B------:R-:W-:-:S02]  /*4e370*/  ISETP.GE.AND P4, PT, R14, c[0x0][0x17c], PT ;  /* 0x00005f000e007a0c */ /* 0x000fc40003f86270 */
[----:B------:R-:W-:Y:S01]  /*4e380*/  PRMT R14, R22, 0x7632, R14 ;  /* 0x00007632160e7816 */ /* 0x000fe2000000000e */
[----:B------:R-:W-:Y:S01]  /*4e390*/  IMAD.WIDE R2, R8, 0x2, R16 ;  /* 0x0000000208027825 */ /* 0x000fe200078e0210 */
[----:B------:R-:W-:-:S03]  /*4e3a0*/  ISETP.LT.AND P3, PT, R11, c[0x0][0x178], !P4 ;  /* 0x00005e000b007a0c */ /* 0x000fc60006761270 */
[C---:B------:R-:W-:Y:S01]  /*4e3b0*/  IMAD.WIDE R12, R8.reuse, 0x2, R18 ;  /* 0x00000002080c7825 */ /* 0x040fe200078e0212 */
[----:B------:R-:W-:Y:S01]  /*4e3c0*/  IADD3 R8, R8, c[0x0][0x198], RZ ;  /* 0x0000660008087a10 */ /* 0x000fe20007ffe0ff */
[----:B------:R0:W-:Y:S01]  /*4e3d0*/  @P5 STG.E.U16 [R2.64], R14 ;  /* 0x0000000e02005986 */ /* 0x0001e2000c101504 */
[----:B------:R-:W-:-:S03]  /*4e3e0*/  ISETP.LT.AND P4, PT, R26, c[0x0][0x178], !P4 ;  /* 0x00005e001a007a0c */ /* 0x000fc60006781270 */
[----:B------:R1:W-:Y:S01]  /*4e3f0*/  @P6 STG.E.U16 [R12.64], R15 ;  /* 0x0000000f0c006986 */ /* 0x0003e2000c101504 */
[----:B------:R-:W-:Y:S02]  /*4e400*/  ISETP.LT.AND P6, PT, R11, c[0x0][0x178], !P2 ;  /* 0x00005e000b007a0c */ /* 0x000fe400057c1270 */
[----:B0-----:R-:W-:Y:S01]  /*4e410*/  IADD3 R14, R27, 0x11a, RZ ;  /* 0x0000011a1b0e7810 */ /* 0x001fe20007ffe0ff */
[----:B------:R-:W-:-:S03]  /*4e420*/  IMAD.WIDE R2, R8, 0x2, R16 ;  /* 0x0000000208027825 */ /* 0x000fc600078e0210 */
[----:B------:R-:W-:Y:S02]  /*4e430*/  ISETP.GE.AND P5, PT, R14, c[0x0][0x17c], PT ;  /* 0x00005f000e007a0c */ /* 0x000fe40003fa6270 */
[----:B-1----:R-:W-:Y:S01]  /*4e440*/  IADD3 R12, R27, 0x116, RZ ;  /* 0x000001161b0c7810 */ /* 0x002fe20007ffe0ff */
[----:B--2---:R0:W-:Y:S01]  /*4e450*/  @P3 STG.E.U16 [R2.64], R24 ;  /* 0x0000001802003986 */ /* 0x0041e2000c101504 */
[----:B------:R-:W-:Y:S02]  /*4e460*/  IADD3 R14, R8, c[0x0][0x198], RZ ;  /* 0x00006600080e7a10 */ /* 0x000fe40007ffe0ff */
[----:B------:R-:W-:-:S03]  /*4e470*/  ISETP.GE.AND P3, PT, R12, c[0x0][0x17c], PT ;  /* 0x00005f000c007a0c */ /* 0x000fc60003f66270 */
[----:B------:R-:W-:Y:S01]  /*4e480*/  IMAD.WIDE R12, R14, 0x2, R16 ;  /* 0x000000020e0c7825 */ /* 0x000fe200078e0210 */
[----:B------:R-:W-:-:S03]  /*4e490*/  ISETP.LT.AND P2, PT, R26, c[0x0][0x178], !P2 ;  /* 0x00005e001a007a0c */ /* 0x000fc60005741270 */
[----:B0-----:R-:W-:Y:S01]  /*4e4a0*/  IMAD.WIDE R2, R8, 0x2, R18 ;  /* 0x0000000208027825 */ /* 0x001fe200078e0212 */
[----:B------:R-:W-:Y:S02]  /*4e4b0*/  PRMT R8, R24, 0x7632, R8 ;  /* 0x0000763218087816 */ /* 0x000fe40000000008 */
[----:B----4-:R-:W-:Y:S01]  /*4e4c0*/  PRMT R20, R23, 0x7632, R20 ;  /* 0x0000763217147816 */ /* 0x010fe20000000014 */
[----:B------:R-:W2:Y:S04]  /*4e4d0*/  LDL.LU R24, [R1+0x4e0] ;  /* 0x0004e00001187983 */ /* 0x000ea80000300800 */
[----:B------:R0:W-:Y:S01]  /*4e4e0*/  @P4 STG.E.U16 [R2.64], R23 ;  /* 0x0000001702004986 */ /* 0x0001e2000c101504 */
[----:B------:R-:W-:Y:S02]  /*4e4f0*/  ISETP.LT.AND P4, PT, R11, c[0x0][0x178], !P3 ;  /* 0x00005e000b007a0c */ /* 0x000fe40005f81270 */
[----:B------:R-:W-:Y:S01]  /*4e500*/  ISETP.LT.AND P3, PT, R26, c[0x0][0x178], !P3 ;  /* 0x00005e001a007a0c */ /* 0x000fe20005f61270 */
[----:B------:R1:W-:Y:S01]  /*4e510*/  @P6 STG.E.U16 [R12.64], R8 ;  /* 0x000000080c006986 */ /* 0x0003e2000c101504 */
[----:B------:R-:W-:Y:S01]  /*4e520*/  IADD3 R21, R27, 0x117, RZ ;  /* 0x000001171b157810 */ /* 0x000fe20007ffe0ff */
[C---:B0-----:R-:W-:Y:S01]  /*4e530*/  IMAD.WIDE R2, R14.reuse, 0x2, R18 ;  /* 0x000000020e027825 */ /* 0x041fe200078e0212 */
[----:B-1----:R-:W-:-:S04]  /*4e540*/  IADD3 R8, R14, c[0x0][0x198], RZ ;  /* 0x000066000e087a10 */ /* 0x002fc80007ffe0ff */
[----:B------:R-:W-:Y:S01]  /*4e550*/  @P2 STG.E.U16 [R2.64], R20 ;  /* 0x0000001402002986 */ /* 0x000fe2000c101504 */
[----:B------:R-:W-:Y:S01]  /*4e560*/  ISETP.GE.AND P6, PT, R21, c[0x0][0x17c], PT ;  /* 0x00005f0015007a0c */ /* 0x000fe20003fc6270 */
[----:B------:R-:W-:-:S04]  /*4e570*/  IMAD.WIDE R12, R8, 0x2, R16 ;  /* 0x00000002080c7825 */ /* 0x000fc800078e0210 */
[C---:B------:R-:W-:Y:S01]  /*4e580*/  IMAD.WIDE R14, R8.reuse, 0x2, R18 ;  /* 0x00000002080e7825 */ /* 0x040fe200078e0212 */
[----:B---3--:R0:W-:Y:S04]  /*4e590*/  @P4 STG.E.U16 [R12.64], R25 ;  /* 0x000000190c004986 */ /* 0x0081e8000c101504 */
[----:B------:R1:W-:Y:S01]  /*4e5a0*/  @P3 STG.E.U16 [R14.64], R4 ;  /* 0x000000040e003986 */ /* 0x0003e2000c101504 */
[----:B------:R-:W-:Y:S02]  /*4e5b0*/  ISETP.LT.AND P3, PT, R11, c[0x0][0x178], !P6 ;  /* 0x00005e000b007a0c */ /* 0x000fe40007761270 */
[----:B0-----:R-:W-:Y:S02]  /*4e5c0*/  IADD3 R12, R8, c[0x0][0x198], RZ ;  /* 0x00006600080c7a10 */ /* 0x001fe40007ffe0ff */
[----:B-1----:R-:W-:-:S03]  /*4e5d0*/  PRMT R4, R25, 0x7632, R4 ;  /* 0x0000763219047816 */ /* 0x002fc60000000004 */
[----:B------:R-:W-:Y:S01]  /*4e5e0*/  IMAD.WIDE R2, R12, 0x2, R16 ;  /* 0x000000020c027825 */ /* 0x000fe200078e0210 */
[----:B------:R-:W3:Y:S05]  /*4e5f0*/  LDL.LU R25, [R1+0x440] ;  /* 0x0004400001197983 */ /* 0x000eea0000300800 */
[----:B------:R0:W-:Y:S04]  /*4e600*/  @P3 STG.E.U16 [R2.64], R4 ;  /* 0x0000000402003986 */ /* 0x0001e8000c101504 */
[----:B0-----:R-:W4:Y:S01]  /*4e610*/  LDL.LU R3, [R1+0x5d0] ;  /* 0x0005d00001037983 */ /* 0x001f220000300800 */
[----:B------:R-:W-:-:S04]  /*4e620*/  IADD3 R22, R27, 0x118, RZ ;  /* 0x000001181b167810 */ /* 0x000fc80007ffe0ff */
[----:B------:R-:W-:Y:S02]  /*4e630*/  ISETP.GE.AND P2, PT, R22, c[0x0][0x17c], PT ;  /* 0x00005f0016007a0c */ /* 0x000fe40003f46270 */
[----:B------:R-:W-:Y:S02]  /*4e640*/  ISETP.LT.AND P6, PT, R26, c[0x0][0x178], !P6 ;  /* 0x00005e001a007a0c */ /* 0x000fe400077c1270 */
[----:B------:R-:W-:Y:S02]  /*4e650*/  ISETP.LT.AND P4, PT, R11, c[0x0][0x178], !P2 ;  /* 0x00005e000b007a0c */ /* 0x000fe40005781270 */
[C---:B------:R-:W-:Y:S01]  /*4e660*/  IADD3 R8, R12.reuse, c[0x0][0x198], RZ ;  /* 0x000066000c087a10 */ /* 0x040fe20007ffe0ff */
[----:B------:R-:W-:Y:S01]  /*4e670*/  IMAD.WIDE R12, R12, 0x2, R18 ;  /* 0x000000020c0c7825 */ /* 0x000fe200078e0212 */
[----:B------:R-:W-:Y:S02]  /*4e680*/  IADD3 R23, R27, 0x119, RZ ;  /* 0x000001191b177810 */ /* 0x000fe40007ffe0ff */
[----:B------:R-:W-:Y:S01]  /*4e690*/  PRMT R22, R4, 0x7632, R22 ;  /* 0x0000763204167816 */ /* 0x000fe20000000016 */
[----:B------:R-:W-:Y:S01]  /*4e6a0*/  IMAD.WIDE R14, R8, 0x2, R16 ;  /* 0x00000002080e7825 */ /* 0x000fe200078e0210 */
[----:B------:R-:W-:-:S02]  /*4e6b0*/  ISETP.LT.AND P2, PT, R26, c[0x0][0x178], !P2 ;  /* 0x00005e001a007a0c */ /* 0x000fc40005741270 */
[----:B------:R-:W-:Y:S01]  /*4e6c0*/  ISETP.GE.AND P3, PT, R23, c[0x0][0x17c], PT ;  /* 0x00005f0017007a0c */ /* 0x000fe20003f66270 */
[----:B------:R0:W-:Y:S01]  /*4e6d0*/  @P6 STG.E.U16 [R12.64], R22 ;  /* 0x000000160c006986 */ /* 0x0001e2000c101504 */
[----:B------:R-:W-:-:S03]  /*4e6e0*/  IMAD.WIDE R20, R8, 0x2, R18 ;  /* 0x0000000208147825 */ /* 0x000fc600078e0212 */
[----:B------:R-:W5:Y:S01]  /*4e6f0*/  LDL.LU R23, [R1+0x5b0] ;  /* 0x0005b00001177983 */ /* 0x000f620000300800 */
[----:B0-----:R-:W-:-:S03]  /*4e700*/  IADD3 R12, R8, c[0x0][0x198], RZ ;  /* 0x00006600080c7a10 */ /* 0x001fc60007ffe0ff */
[----:B----4-:R0:W-:Y:S01]  /*4e710*/  @P4 STG.E.U16 [R14.64], R3 ;  /* 0x000000030e004986 */ /* 0x0101e2000c101504 */
[----:B------:R-:W-:Y:S02]  /*4e720*/  ISETP.LT.AND P4, PT, R11, c[0x0][0x178], !P3 ;  /* 0x00005e000b007a0c */ /* 0x000fe40005f81270 */
[----:B------:R-:W-:Y:S01]  /*4e730*/  PRMT R4, R3, 0x7632, R4 ;  /* 0x0000763203047816 */ /* 0x000fe20000000004 */
[----:B--2---:R1:W-:Y:S01]  /*4e740*/  @P2 STG.E.U16 [R20.64], R24 ;  /* 0x0000001814002986 */ /* 0x0043e2000c101504 */
[----:B0-----:R-:W-:Y:S01]  /*4e750*/  IMAD.WIDE R2, R12, 0x2, R16 ;  /* 0x000000020c027825 */ /* 0x001fe200078e0210 */
[----:B-1----:R-:W-:-:S08]  /*4e760*/  IADD3 R21, R27, 0x11b, RZ ;  /* 0x0000011b1b157810 */ /* 0x002fd00007ffe0ff */
[----:B------:R0:W-:Y:S01]  /*4e770*/  @P4 STG.E.U16 [R2.64], R4 ;  /* 0x0000000402004986 */ /* 0x0001e2000c101504 */
[----:B------:R-:W-:Y:S02]  /*4e780*/  PRMT R20, R24, 0x7632, R20 ;  /* 0x0000763218147816 */ /* 0x000fe40000000014 */
[----:B------:R-:W-:Y:S01]  /*4e790*/  ISETP.GE.AND P4, PT, R21, c[0x0][0x17c], PT ;  /* 0x00005f0015007a0c */ /* 0x000fe20003f86270 */
[----:B------:R-:W2:Y:S04]  /*4e7a0*/  LDL.LU R24, [R1+0x530] ;  /* 0x0005300001187983 */ /* 0x000ea80000300800 */
[----:B------:R-:W4:Y:S01]  /*4e7b0*/  LDL.LU R21, [R1+0x5c0] ;  /* 0x0005c00001157983 */ /* 0x000f220000300800 */
[----:B------:R-:W-:Y:S02]  /*4e7c0*/  ISETP.LT.AND P3, PT, R26, c[0x0][0x178], !P3 ;  /* 0x00005e001a007a0c */ /* 0x000fe40005f61270 */
[----:B------:R-:W-:-:S02]  /*4e7d0*/  ISETP.LT.AND P6, PT, R11, c[0x0][0x178], !P5 ;  /* 0x00005e000b007a0c */ /* 0x000fc40006fc1270 */
[----:B------:R-:W-:Y:S02]  /*4e7e0*/  ISETP.LT.AND P5, PT, R26, c[0x0][0x178], !P5 ;  /* 0x00005e001a007a0c */ /* 0x000fe40006fa1270 */
[----:B------:R-:W-:Y:S02]  /*4e7f0*/  IADD3 R14, R27, 0x11f, RZ ;  /* 0x0000011f1b0e7810 */ /* 0x000fe40007ffe0ff */
[C---:B------:R-:W-:Y:S01]  /*4e800*/  IADD3 R8, R12.reuse, c[0x0][0x198], RZ ;  /* 0x000066000c087a10 */ /* 0x040fe20007ffe0ff */
[----:B------:R-:W-:Y:S01]  /*4e810*/  IMAD.WIDE R12, R12, 0x2, R18 ;  /* 0x000000020c0c7825 */ /* 0x000fe200078e0212 */
[----:B------:R-:W-:-:S03]  /*4e820*/  ISETP.GE.AND P2, PT, R14, c[0x0][0x17c], PT ;  /* 0x00005f000e007a0c */ /* 0x000fc60003f46270 */
[C---:B------:R-:W-:Y:S01]  /*4e830*/  IMAD.WIDE R14, R8.reuse, 0x2, R16 ;  /* 0x00000002080e7825 */ /* 0x040fe200078e0210 */
[----:B------:R1:W-:Y:S03]  /*4e840*/  @P3 STG.E.U16 [R12.64], R20 ;  /* 0x000000140c003986 */ /* 0x0003e6000c101504 */
[----:B0-----:R-:W-:Y:S01]  /*4e850*/  IMAD.WIDE R2, R8, 0x2, R18 ;  /* 0x0000000208027825 */ /* 0x001fe200078e0212 */
[----:B------:R-:W-:-:S04]  /*4e860*/  IADD3 R4, R27, 0x11c, RZ ;  /* 0x0000011c1b047810 */ /* 0x000fc80007ffe0ff */
[----:B------:R-:W-:Y:S02]  /*4e870*/  ISETP.GE.AND P3, PT, R4, c[0x0][0x17c], PT ;  /* 0x00005f0004007a0c */ /* 0x000fe40003f66270 */
[----:B------:R-:W-:-:S05]  /*4e880*/  IADD3 R4, R8, c[0x0][0x198], RZ ;  /* 0x0000660008047a10 */ /* 0x000fca0007ffe0ff */
[----:B-1----:R-:W-:Y:S01]  /*4e890*/  IMAD.WIDE R12, R4, 0x2, R18 ;  /* 0x00000002040c7825 */ /* 0x002fe200078e0212 */
[----:B----4-:R0:W-:Y:S01]  /*4e8a0*/  @P6 STG.E.U16 [R14.64], R21 ;  /* 0x000000150e006986 */ /* 0x0101e2000c101504 */
[----:B------:R-:W-:-:S03]  /*4e8b0*/  ISETP.LT.AND P6, PT, R11, c[0x0][0x178], !P4 ;  /* 0x00005e000b007a0c */ /* 0x000fc600067c1270 */
[----:B---3--:R1:W-:Y:S01]  /*4e8c0*/  @P5 STG.E.U16 [R2.64], R25 ;  /* 0x0000001902005986 */ /* 0x0083e2000c101504 */
[----:B------:R-:W-:Y:S02]  /*4e8d0*/  ISETP.LT.AND P4, PT, R26, c[0x0][0x178], !P4 ;  /* 0x00005e001a007a0c */ /* 0x000fe40006781270 */
[----:B0-----:R-:W-:Y:S02]  /*4e8e0*/  PRMT R14, R25, 0x7632, R14 ;  /* 0x00007632190e7816 */ /* 0x001fe4000000000e */
[----:B-1----:R-:W3:Y:S01]  /*4e8f0*/  LDL.LU R25, [R1+0x5e0] ;  /* 0x0005e00001197983 */ /* 0x002ee20000300800 */
[----:B------:R-:W-:Y:S02]  /*4e900*/  PRMT R8, R21, 0x7632, R8 ;  /* 0x0000763215087816 */ /* 0x000fe40000000008 */
[----:B------:R-:W-:Y:S01]  /*4e910*/  ISETP.LT.AND P5, PT, R11, c[0x0][0x178], !P3 ;  /* 0x00005e000b007a0c */ /* 0x000fe20005fa1270 */
[----:B------:R-:W4:Y:S01]  /*4e920*/  LDL.LU R21, [R1+0x540] ;  /* 0x0005400001157983 */ /* 0x000f220000300800 */
[----:B------:R-:W-:Y:S01]  /*4e930*/  IMAD.WIDE R2, R4, 0x2, R16 ;  /* 0x0000000204027825 */ /* 0x000fe200078e0210 */
[----:B------:R-:W-:-:S02]  /*4e940*/  ISETP.LT.AND P3, PT, R26, c[0x0][0x178], !P3 ;  /* 0x00005e001a007a0c */ /* 0x000fc40005f61270 */
[----:B------:R-:W-:Y:S02]  /*4e950*/  IADD3 R4, R4, c[0x0][0x198], RZ ;  /* 0x0000660004047a10 */ /* 0x000fe40007ffe0ff */
[----:B------:R0:W-:Y:S04]  /*4e960*/  @P6 STG.E.U16 [R2.64], R8 ;  /* 0x0000000802006986 */ /* 0x0001e8000c101504 */
[----:B------:R1:W-:Y:S01]  /*4e970*/  @P4 STG.E.U16 [R12.64], R14 ;  /* 0x0000000e0c004986 */ /* 0x0003e2000c101504 */
[----:B0-----:R-:W-:Y:S01]  /*4e980*/  IMAD.WIDE R2, R4, 0x2, R16 ;  /* 0x0000000204027825 */ /* 0x001fe200078e0210 */
[----:B------:R-:W-:-:S03]  /*4e990*/  IADD3 R8, R27, 0x11e, RZ ;  /* 0x0000011e1b087810 */ /* 0x000fc60007ffe0ff */
[----:B-1----:R-:W-:Y:S01]  /*4e9a0*/  IMAD.WIDE R12, R4, 0x2, R18 ;  /* 0x00000002040c7825 */ /* 0x002fe200078e0212 */
[----:B-----5:R0:W-:Y:S01]  /*4e9b0*/  @P5 STG.E.U16 [R2.64], R23 ;  /* 0x0000001702005986 */ /* 0x0201e2000c101504 */
[----:B------:R-:W-:Y:S02]  /*4e9c0*/  ISETP.GE.AND P5, PT, R8, c[0x0][0x17c], PT ;  /* 0x00005f0008007a0c */ /* 0x000fe40003fa6270 */
[----:B------:R-:W-:Y:S01]  /*4e9d0*/  PRMT R14, R23, 0x7632, R14 ;  /* 0x00007632170e7816 */ /* 0x000fe2000000000e */
[----:B--2---:R1:W-:Y:S01]  /*4e9e0*/  @P3 STG.E.U16 [R12.64], R24 ;  /* 0x000000180c003986 */ /* 0x0043e2000c101504 */
[----:B------:R-:W-:-:S03]  /*4e9f0*/  PRMT R8, R24, 0x7632, R8 ;  /* 0x0000763218087816 */ /* 0x000fc60000000008 */
[----:B0-----:R-:W2:Y:S04]  /*4ea00*/  LDL.LU R23, [R1+0x464] ;  /* 0x0004640001177983 */ /* 0x001ea80000300800 */
[----:B-1----:R-:W5:Y:S01]  /*4ea10*/  LDL.LU R24, [R1+0x394] ;  /* 0x0003940001187983 */ /* 0x002f620000300800 */
[----:B------:R-:W-:-:S04]  /*4ea20*/  IADD3 R15, R27, 0x11d, RZ ;  /* 0x0000011d1b0f7810 */ /* 0x000fc80007ffe0ff */
[----:B------:R-:W-:-:S04]  /*4ea30*/  ISETP.GE.AND P6, PT, R15, c[0x0][0x17c], PT ;  /* 0x00005f000f007a0c */ /* 0x000fc80003fc6270 */
[C---:B------:R-:W-:Y:S02]  /*4ea40*/  ISETP.LT.AND P4, PT, R11.reuse, c[0x0][0x178], !P6 ;  /* 0x00005e000b007a0c */ /* 0x040fe40007781270 */
[----:B------:R-:W-:Y:S02]  /*4ea50*/  ISETP.LT.AND P6, PT, R26, c[0x0][0x178], !P6 ;  /* 0x00005e001a007a0c */ /* 0x000fe400077c1270 */
[----:B------:R-:W-:Y:S02]  /*4ea60*/  IADD3 R4, R4, c[0x0][0x198], RZ ;  /* 0x0000660004047a10 */ /* 0x000fe40007ffe0ff */
[----:B------:R-:W-:-:S03]  /*4ea70*/  ISETP.LT.AND P3, PT, R11, c[0x0][0x178], !P5 ;  /* 0x00005e000b007a0c */ /* 0x000fc60006f61270 */
[----:B------:R-:W-:-:S04]  /*4ea80*/  IMAD.WIDE R2, R4, 0x2, R16 ;  /* 0x0000000204027825 */ /* 0x000fc800078e0210 */
        /* <DEDUP_REMOVED lines=9> */
[----:B-1----:R-:W-:Y:S02]  /*4eb20*/  IADD3 R8, R27, 0x120, RZ ;  /* 0x000001201b087810 */ /* 0x002fe40007ffe0ff */
[----:B------:R-:W-:Y:S02]  /*4eb30*/  IADD3 R14, R4, c[0x0][0x198], RZ ;  /* 0x00006600040e7a10 */ /* 0x000fe40007ffe0ff */
[----:B------:R-:W-:-:S03]  /*4eb40*/  ISETP.LT.AND P2, PT, R26, c[0x0][0x178], !P2 ;  /* 0x00005e001a007a0c */ /* 0x000fc60005741270 */
[----:B------:R-:W-:Y:S01]  /*4eb50*/  IMAD.WIDE R12, R14, 0x2, R16 ;  /* 0x000000020e0c7825 */ /* 0x000fe200078e0210 */
[----:B------:R-:W-:Y:S01]  /*4eb60*/  IADD3 R20, R27, 0x121, RZ ;  /* 0x000001211b147810 */ /* 0x000fe20007ffe0ff */
[----:B---3--:R0:W-:Y:S01]  /*4eb70*/  @P3 STG.E.U16 [R2.64], R25 ;  /* 0x0000001902003986 */ /* 0x0081e2000c101504 */
[----:B------:R-:W-:Y:S01]  /*4eb80*/  ISETP.GE.AND P3, PT, R8, c[0x0][0x17c], PT ;  /* 0x00005f0008007a0c */ /* 0x000fe20003f66270 */
[----:B0-----:R-:W-:Y:S01]  /*4eb90*/  IMAD.WIDE R2, R4, 0x2, R18 ;  /* 0x0000000204027825 */ /* 0x001fe200078e0212 */
[----:B------:R-:W-:Y:S02]  /*4eba0*/  PRMT R4, R25, 0x7632, R4 ;  /* 0x0000763219047816 */ /* 0x000fe40000000004 */
[----:B----4-:R-:W-:Y:S01]  /*4ebb0*/  PRMT R8, R21, 0x7632, R8 ;  /* 0x0000763215087816 */ /* 0x010fe20000000008 */
[----:B------:R-:W3:Y:S04]  /*4ebc0*/  LDL.LU R25, [R1+0x3b4] ;  /* 0x0003b40001197983 */ /* 0x000ee80000300800 */
[----:B------:R0:W-:Y:S01]  /*4ebd0*/  @P5 STG.E.U16 [R2.64], R21 ;  /* 0x0000001502005986 */ /* 0x0001e2000c101504 */
[----:B------:R-:W-:-:S02]  /*4ebe0*/  ISETP.LT.AND P5, PT, R11, c[0x0][0x178], !P3 ;  /* 0x00005e000b007a0c */ /* 0x000fc40005fa1270 */
[----:B------:R-:W-:Y:S01]  /*4ebf0*/  ISETP.LT.AND P3, PT, R26, c[0x0][0x178], !P3 ;  /* 0x00005e001a007a0c */ /* 0x000fe20005f61270 */
[----:B------:R1:W-:Y:S01]  /*4ec00*/  @P6 STG.E.U16 [R12.64], R4 ;  /* 0x000000040c006986 */ /* 0x0003e2000c101504 */
[----:B------:R-:W-:Y:S01]  /*4ec10*/  ISETP.GE.AND P6, PT, R20, c[0x0][0x17c], PT ;  /* 0x00005f0014007a0c */ /* 0x000fe20003fc6270 */
[C---:B0-----:R-:W-:Y:S01]  /*4ec20*/  IMAD.WIDE R2, R14.reuse, 0x2, R18 ;  /* 0x000000020e027825 */ /* 0x041fe200078e0212 */
[----:B-1----:R-:W-:-:S04]  /*4ec30*/  IADD3 R4, R14, c[0x0][0x198], RZ ;  /* 0x000066000e047a10 */ /* 0x002fc80007ffe0ff */
[----:B------:R0:W-:Y:S01]  /*4ec40*/  @P2 STG.E.U16 [R2.64], R8 ;  /* 0x0000000802002986 */ /* 0x0001e2000c101504 */
[----:B------:R-:W-:-:S04]  /*4ec50*/  IMAD.WIDE R12, R4, 0x2, R16 ;  /* 0x00000002040c7825 */ /* 0x000fc800078e0210 */
[C---:B------:R-:W-:Y:S01]  /*4ec60*/  IMAD.WIDE R14, R4.reuse, 0x2, R18 ;  /* 0x00000002040e7825 */ /* 0x040fe200078e0212 */
[----:B--2---:R1:W-:Y:S04]  /*4ec70*/  @P5 STG.E.U16 [R12.64], R23 ;  /* 0x000000170c005986 */ /* 0x0043e8000c101504 */
[----:B-----5:R2:W-:Y:S01]  /*4ec80*/  @P3 STG.E.U16 [R14.64], R24 ;  /* 0x000000180e003986 */ /* 0x0205e2000c101504 */
[----:B------:R-:W-:Y:S02]  /*4ec90*/  ISETP.LT.AND P3, PT, R11, c[0x0][0x178], !P6 ;  /* 0x00005e000b007a0c */ /* 0x000fe40007761270 */
[----:B0-----:R-:W-:Y:S02]  /*4eca0*/  PRMT R8, R23, 0x7632, R8 ;  /* 0x0000763217087816 */ /* 0x001fe40000000008 */
[----:B-1----:R-:W-:-:S05]  /*4ecb0*/  IADD3 R12, R4, c[0x0][0x198], RZ ;  /* 0x00006600040c7a10 */ /* 0x002fca0007ffe0ff */
[----:B------:R-:W-:Y:S01]  /*4ecc0*/  IMAD.WIDE R2, R12, 0x2, R16 ;  /* 0x000000020c027825 */ /* 0x000fe200078e0210 */
[----:B------:R-:W-:Y:S02]  /*4ecd0*/  PRMT R22, R24, 0x7632, R22 ;  /* 0x0000763218167816 */ /* 0x000fe40000000016 */
[----:B--2---:R-:W2:Y:S04]  /*4ece0*/  LDL.LU R24, [R1+0x3a4] ;  /* 0x0003a40001187983 */ /* 0x004ea80000300800 */
        /* <DEDUP_REMOVED lines=12> */
[----:B------:R-:W5:Y:S04]  /*4edb0*/  LDL.LU R23, [R1+0x4f4] ;  /* 0x0004f40001177983 */ /* 0x000f680000300800 */
[----:B------:R0:W-:Y:S01]  /*4edc0*/  @P6 STG.E.U16 [R12.64], R22 ;  /* 0x000000160c006986 */ /* 0x0001e2000c101504 */
[C---:B------:R-:W-:Y:S01]  /*4edd0*/  IMAD.WIDE R20, R4.reuse, 0x2, R18 ;  /* 0x0000000204147825 */ /* 0x040fe200078e0212 */
[----:B0-----:R-:W-:Y:S02]  /*4ede0*/  IADD3 R12, R4, c[0x0][0x198], RZ ;  /* 0x00006600040c7a10 */ /* 0x001fe40007ffe0ff */
[----:B----4-:R0:W-:Y:S01]  /*4edf0*/  @P5 STG.E.U16 [R14.64], R3 ;  /* 0x000000030e005986 */ /* 0x0101e2000c101504 */
[----:B------:R-:W-:Y:S02]  /*4ee00*/  ISETP.LT.AND P5, PT, R11, c[0x0][0x178], !P3 ;  /* 0x00005e000b007a0c */ /* 0x000fe40005fa1270 */
[----:B------:R-:W-:Y:S01]  /*4ee10*/  PRMT R8, R3, 0x7632, R8 ;  /* 0x0000763203087816 */ /* 0x000fe20000000008 */
[----:B---3--:R1:W-:Y:S01]  /*4ee20*/  @P2 STG.E.U16 [R20.64], R25 ;  /* 0x0000001914002986 */ /* 0x0083e2000c101504 */
[----:B0-----:R-:W-:Y:S01]  /*4ee30*/  IMAD.WIDE R2, R12, 0x2, R16 ;  /* 0x000000020c027825 */ /* 0x001fe200078e0210 */
[----:B-1----:R-:W-:-:S08]  /*4ee40*/  IADD3 R21, R27, 0x125, RZ ;  /* 0x000001251b157810 */ /* 0x002fd00007ffe0ff */
[----:B------:R0:W-:Y:S01]  /*4ee50*/  @P5 STG.E.U16 [R2.64], R8 ;  /* 0x0000000802005986 */ /* 0x0001e2000c101504 */
[----:B------:R-:W-:Y:S02]  /*4ee60*/  PRMT R20, R25, 0x7632, R20 ;  /* 0x0000763219147816 */ /* 0x000fe40000000014 */
[----:B------:R-:W-:Y:S01]  /*4ee70*/  ISETP.GE.AND P5, PT, R21, c[0x0][0x17c], PT ;  /* 0x00005f0015007a0c */ /* 0x000fe20003fa6270 */
[----:B------:R-:W3:Y:S04]  /*4ee80*/  LDL.LU R25, [R1+0x364] ;  /* 0x0003640001197983 */ /* 0x000ee80000300800 */
[----:B------:R-:W4:Y:S01]  /*4ee90*/  LDL.LU R21, [R1+0x4a4] ;  /* 0x0004a40001157983 */ /* 0x000f220000300800 */
[----:B------:R-:W-:Y:S02]  /*4eea0*/  ISETP.LT.AND P3, PT, R26, c[0x0][0x178], !P3 ;  /* 0x00005e001a007a0c */ /* 0x000fe40005f61270 */
[----:B------:R-:W-:-:S02]  /*4eeb0*/  ISETP.LT.AND P6, PT, R11, c[0x0][0x178], !P4 ;  /* 0x00005e000b007a0c */ /* 0x000fc400067c1270 */
[C---:B------:R-:W-:Y:S02]  /*4eec0*/  IADD3 R14, R27.reuse, 0x129, RZ ;  /* 0x000001291b0e7810 */ /* 0x040fe40007ffe0ff */
[C---:B------:R-:W-:Y:S01]  /*4eed0*/  IADD3 R4, R12.reuse, c[0x0][0x198], RZ ;  /* 0x000066000c047a10 */ /* 0x040fe20007ffe0ff */
[----:B------:R-:W-:Y:S01]  /*4eee0*/  IMAD.WIDE R12, R12, 0x2, R18 ;  /* 0x000000020c0c7825 */ /* 0x000fe200078e0212 */
[----:B------:R-:W-:Y:S02]  /*4eef0*/  ISETP.LT.AND P4, PT, R26, c[0x0][0x178], !P4 ;  /* 0x00005e001a007a0c */ /* 0x000fe40006781270 */
[----:B------:R-:W-:Y:S01]  /*4ef00*/  ISETP.GE.AND P2, PT, R14, c[0x0][0x17c], PT ;  /* 0x00005f000e007a0c */ /* 0x000fe20003f46270 */
[C---:B------:R-:W-:Y:S01]  /*4ef10*/  IMAD.WIDE R14, R4.reuse, 0x2, R16 ;  /* 0x00000002040e7825 */ /* 0x040fe200078e0210 */
[----:B0-----:R-:W-:Y:S01]  /*4ef20*/  IADD3 R8, R27, 0x126, RZ ;  /* 0x000001261b087810 */ /* 0x001fe20007ffe0ff */
[----:B------:R0:W-:Y:S02]  /*4ef30*/  @P3 STG.E.U16 [R12.64], R20 ;  /* 0x000000140c003986 */ /* 0x0001e4000c101504 */
[----:B------:R-:W-:Y:S01]  /*4ef40*/  IMAD.WIDE R2, R4, 0x2, R18 ;  /* 0x0000000204027825 */ /* 0x000fe200078e0212 */
[----:B------:R-:W-:-:S02]  /*4ef50*/  ISETP.GE.AND P3, PT, R8, c[0x0][0x17c], PT ;  /* 0x00005f0008007a0c */ /* 0x000fc40003f66270 */
[----:B------:R-:W-:-:S05]  /*4ef60*/  IADD3 R4, R4, c[0x0][0x198], RZ ;  /* 0x0000660004047a10 */ /* 0x000fca0007ffe0ff */
[----:B0-----:R-:W-:Y:S01]  /*4ef70*/  IMAD.WIDE R12, R4, 0x2, R18 ;  /* 0x00000002040c7825 */ /* 0x001fe200078e0212 */
[----:B----4-:R0:W-:Y:S01]  /*4ef80*/  @P6 STG.E.U16 [R14.64], R21 ;  /* 0x000000150e006986 */ /* 0x0101e2000c101504 */
[----:B------:R-:W-:Y:S02]  /*4ef90*/  ISETP.LT.AND P6, PT, R11, c[0x0][0x178], !P5 ;  /* 0x00005e000b007a0c */ /* 0x000fe40006fc1270 */
[----:B------:R-:W-:Y:S02]  /*4efa0*/  PRMT R8, R21, 0x7632, R8 ;  /* 0x0000763215087816 */ /* 0x000fe40000000008 */
[----:B------:R-:W-:Y:S01]  /*4efb0*/  ISETP.LT.AND P5, PT, R26, c[0x0][0x178], !P5 ;  /* 0x00005e001a007a0c */ /* 0x000fe20006fa1270 */
[----:B--2---:R1:W-:Y:S01]  /*4efc0*/  @P4 STG.E.U16 [R2.64], R24 ;  /* 0x0000001802004986 */ /* 0x0043e2000c101504 */
[----:B------:R-:W-:-:S03]  /*4efd0*/  ISETP.LT.AND P4, PT, R11, c[0x0][0x178], !P3 ;  /* 0x00005e000b007a0c */ /* 0x000fc60005f81270 */
[----:B0-----:R-:W2:Y:S01]  /*4efe0*/  LDL.LU R21, [R1+0x514] ;  /* 0x0005140001157983 */ /* 0x001ea20000300800 */
[----:B------:R-:W-:Y:S02]  /*4eff0*/  PRMT R14, R24, 0x7632, R14 ;  /* 0x00007632180e7816 */ /* 0x000fe4000000000e */
[----:B------:R-:W-:Y:S01]  /*4f000*/  ISETP.LT.AND P3, PT, R26, c[0x0][0x178], !P3 ;  /* 0x00005e001a007a0c */ /* 0x000fe20005f61270 */
[----:B-1----:R-:W4:Y:S01]  /*4f010*/  LDL.LU R24, [R1+0x454] ;  /* 0x0004540001187983 */ /* 0x002f220000300800 */
[C---:B------:R-:W-:Y:S01]  /*4f020*/  IMAD.WIDE R2, R4.reuse, 0x2, R16 ;  /* 0x0000000204027825 */ /* 0x040fe200078e0210 */
[----:B------:R-:W-:-:S04]  /*4f030*/  IADD3 R4, R4, c[0x0][0x198], RZ ;  /* 0x0000660004047a10 */ /* 0x000fc80007ffe0ff */
        /* <DEDUP_REMOVED lines=8> */
[----:B---3--:R1:W-:Y:S01]  /*4f0c0*/  @P3 STG.E.U16 [R12.64], R25 ;  /* 0x000000190c003986 */ /* 0x0083e2000c101504 */
[----:B------:R-:W-:-:S03]  /*4f0d0*/  PRMT R14, R25, 0x7632, R14 ;  /* 0x00007632190e7816 */ /* 0x000fc6000000000e */
[----:B0-----:R-:W3:Y:S04]  /*4f0e0*/  LDL.LU R23, [R1+0x524] ;  /* 0x0005240001177983 */ /* 0x001ee80000300800 */
        /* <DEDUP_REMOVED lines=17> */
[----:B------:R-:W-:Y:S02]  /*4f200*/  IADD3 R8, R27, 0x12a, RZ ;  /* 0x0000012a1b087810 */ /* 0x000fe40007ffe0ff */
[----:B-1----:R-:W-:Y:S02]  /*4f210*/  IADD3 R14, R4, c[0x0][0x198], RZ ;  /* 0x00006600040e7a10 */ /* 0x002fe40007ffe0ff */
[----:B------:R-:W-:-:S03]  /*4f220*/  ISETP.LT.AND P2, PT, R26, c[0x0][0x178], !P2 ;  /* 0x00005e001a007a0c */ /* 0x000fc60005741270 */
[----:B------:R-:W-:Y:S01]  /*4f230*/  IMAD.WIDE R12, R14, 0x2, R16 ;  /* 0x000000020e0c7825 */ /* 0x000fe200078e0210 */
[----:B--2---:R0:W-:Y:S01]  /*4f240*/  @P3 STG.E.U16 [R2.64], R21 ;  /* 0x0000001502003986 */ /* 0x0041e2000c101504 */
[----:B------:R-:W-:Y:S02]  /*4f250*/  ISETP.GE.AND P3, PT, R8, c[0x0][0x17c], PT ;  /* 0x00005f0008007a0c */ /* 0x000fe40003f66270 */
[----:B0-----:R-:W-:Y:S01]  /*4f260*/  IMAD.WIDE R2, R4, 0x2, R18 ;  /* 0x0000000204027825 */ /* 0x001fe200078e0212 */
[----:B------:R-:W-:-:S04]  /*4f270*/  PRMT R4, R21, 0x7632, R4 ;  /* 0x0000763215047816 */ /* 0x000fc80000000004 */
[----:B----4-:R0:W-:Y:S01]  /*4f280*/  @P4 STG.E.U16 [R2.64], R24 ;  /* 0x0000001802004986 */ /* 0x0101e2000c101504 */
[----:B------:R-:W-:Y:S02]  /*4f290*/  ISETP.LT.AND P4, PT, R11, c[0x0][0x178], !P3 ;  /* 0x00005e000b007a0c */ /* 0x000fe40005f81270 */
[----:B------:R-:W-:Y:S01]  /*4f2a0*/  ISETP.LT.AND P3, PT, R26, c[0x0][0x178], !P3 ;  /* 0x00005e001a007a0c */ /* 0x000fe20005f61270 */
[----:B------:R1:W-:Y:S01]  /*4f2b0*/  @P6 STG.E.U16 [R12.64], R4 ;  /* 0x000000040c006986 */ /* 0x0003e2000c101504 */
[----:B------:R-:W-:Y:S02]  /*4f2c0*/  PRMT R20, R24, 0x7632, R20 ;  /* 0x0000763218147816 */ /* 0x000fe40000000014 */
[----:B------:R-:W-:Y:S01]  /*4f2d0*/  IADD3 R8, R27, 0x12b, RZ ;  /* 0x0000012b1b087810 */ /* 0x000fe20007ffe0ff */
[C---:B0-----:R-:W-:Y:S01]  /*4f2e0*/  IMAD.WIDE R2, R14.reuse, 0x2, R18 ;  /* 0x000000020e027825 */ /* 0x041fe200078e0212 */
[----:B-1----:R-:W-:-:S04]  /*4f2f0*/  IADD3 R4, R14, c[0x0][0x198], RZ ;  /* 0x000066000e047a10 */ /* 0x002fc80007ffe0ff */
[----:B------:R-:W-:Y:S01]  /*4f300*/  @P2 STG.E.U16 [R2.64], R20 ;  /* 0x0000001402002986 */ /* 0x000fe2000c101504 */
[----:B------:R-:W-:Y:S01]  /*4f310*/  ISETP.GE.AND P6, PT, R8, c[0x0][0x17c], PT ;  /* 0x00005f0008007a0c */ /* 0x000fe20003fc6270 */
[C---:B------:R-:W-:Y:S01]  /*4f320*/  IMAD.WIDE R12, R4.reuse, 0x2, R16 ;  /* 0x00000002040c7825 */ /* 0x040fe200078e0210 */
[----:B------:R-:W-:Y:S01]  /*4f330*/  IADD3 R21, R27, 0x12c, RZ ;  /* 0x0000012c1b157810 */ /* 0x000fe20007ffe0ff */
[----:B------:R-:W2:Y:S02]  /*4f340*/  LDL.LU R24, [R1+0x384] ;  /* 0x0003840001187983 */ /* 0x000ea40000300800 */
[----:B------:R-:W-:Y:S02]  /*4f350*/  IMAD.WIDE R14, R4, 0x2, R18 ;  /* 0x00000002040e7825 */ /* 0x000fe400078e0212 */
[----:B---3--:R0:W-:Y:S04]  /*4f360*/  @P4 STG.E.U16 [R12.64], R23 ;  /* 0x000000170c004986 */ /* 0x0081e8000c101504 */
[----:B-----5:R1:W-:Y:S01]  /*4f370*/  @P3 STG.E.U16 [R14.64], R25 ;  /* 0x000000190e003986 */ /* 0x0203e2000c101504 */
[----:B------:R-:W-:-:S02]  /*4f380*/  ISETP.LT.AND P3, PT, R11, c[0x0][0x178], !P6 ;  /* 0x00005e000b007a0c */ /* 0x000fc40007761270 */
[----:B------:R-:W-:Y:S02]  /*4f390*/  ISETP.GE.AND P2, PT, R21, c[0x0][0x17c], PT ;  /* 0x00005f0015007a0c */ /* 0x000fe40003f46270 */
[----:B0-----:R-:W-:Y:S02]  /*4f3a0*/  IADD3 R12, R4, c[0x0][0x198], RZ ;  /* 0x00006600040c7a10 */ /* 0x001fe40007ffe0ff */
[----:B------:R-:W-:-:S03]  /*4f3b0*/  PRMT R4, R23, 0x7632, R4 ;  /* 0x0000763217047816 */ /* 0x000fc60000000004 */
[----:B------:R-:W-:Y:S01]  /*4f3c0*/  IMAD.WIDE R2, R12, 0x2, R16 ;  /* 0x000000020c027825 */ /* 0x000fe200078e0210 */
[----:B------:R-:W-:Y:S02]  /*4f3d0*/  ISETP.LT.AND P4, PT, R11, c[0x0][0x178], !P2 ;  /* 0x00005e000b007a0c */ /* 0x000fe40005781270 */
[----:B------:R-:W3:Y:S01]  /*4f3e0*/  LDL.LU R11, [R1+0x1630] ;  /* 0x00163000010b7983 */ /* 0x000ee20000300800 */
[----:B------:R-:W-:-:S03]  /*4f3f0*/  PRMT R22, R25, 0x7632, R22 ;  /* 0x0000763219167816 */ /* 0x000fc60000000016 */
[----:B-1----:R-:W4:Y:S04]  /*4f400*/  LDL.LU R25, [R1+0x564] ;  /* 0x0005640001197983 */ /* 0x002f280000300800 */
[----:B------:R0:W-:Y:S04]  /*4f410*/  @P3 STG.E.U16 [R2.64], R4 ;  /* 0x0000000402003986 */ /* 0x0001e8000c101504 */
[----:B0-----:R-:W5:Y:S01]  /*4f420*/  LDL.LU R3, [R1+0x554] ;  /* 0x0005540001037983 */ /* 0x001f620000300800 */
[----:B------:R-:W-:-:S04]  /*4f430*/  IADD3 R23, R27, 0x12d, RZ ;  /* 0x0000012d1b177810 */ /* 0x000fc80007ffe0ff */
[----:B------:R-:W-:Y:S01]  /*4f440*/  ISETP.GE.AND P3, PT, R23, c[0x0][0x17c], PT ;  /* 0x00005f0017007a0c */ /* 0x000fe20003f66270 */
[----:B------:R0:W-:Y:S04]  /*4f450*/  STL [R1+0x1580], R23 ;  /* 0x0015801701007387 */ /* 0x0001e80000100800 */
[----:B0-----:R-:W3:Y:S01]  /*4f460*/  LDL R23, [R1+0xc4] ;  /* 0x0000c40001177983 */ /* 0x001ee20000100800 */
[C---:B------:R-:W-:Y:S02]  /*4f470*/  ISETP.LT.AND P6, PT, R26.reuse, c[0x0][0x178], !P6 ;  /* 0x00005e001a007a0c */ /* 0x040fe400077c1270 */
[----:B------:R-:W-:Y:S02]  /*4f480*/  ISETP.LT.AND P2, PT, R26, c[0x0][0x178], !P2 ;  /* 0x00005e001a007a0c */ /* 0x000fe40005741270 */
[C---:B------:R-:W-:Y:S01]  /*4f490*/  IADD3 R8, R12.reuse, c[0x0][0x198], RZ ;  /* 0x000066000c087a10 */ /* 0x040fe20007ffe0ff */
[----:B------:R-:W-:-:S04]  /*4f4a0*/  IMAD.WIDE R12, R12, 0x2, R18 ;  /* 0x000000020c0c7825 */ /* 0x000fc800078e0212 */
[----:B------:R-:W-:-:S04]  /*4f4b0*/  IMAD.WIDE R14, R8, 0x2, R16 ;  /* 0x00000002080e7825 */ /* 0x000fc800078e0210 */
[----:B------:R-:W-:Y:S01]  /*4f4c0*/  IMAD.WIDE R20, R8, 0x2, R18 ;  /* 0x0000000208147825 */ /* 0x000fe200078e0212 */
[----:B------:R0:W-:Y:S04]  /*4f4d0*/  @P6 STG.E.U16 [R12.64], R22 ;  /* 0x000000160c006986 */ /* 0x0001e8000c101504 */
[----:B0-----:R-:W4:Y:S04]  /*4f4e0*/  LDL.LU R22, [R1+0x574] ;  /* 0x0005740001167983 */ /* 0x001f280000300800 */
[----:B-----5:R-:W-:Y:S04]  /*4f4f0*/  @P4 STG.E.U16 [R14.64], R3 ;  /* 0x000000030e004986 */ /* 0x020fe8000c101504 */
[----:B--2---:R0:W-:Y:S02]  /*4f500*/  @P2 STG.E.U16 [R20.64], R24 ;  /* 0x0000001814002986 */ /* 0x0041e4000c101504 */
[----:B0-----:R-:W-:-:S02]  /*4f510*/  PRMT R21, R24, 0x7632, R21 ;  /* 0x0000763218157816 */ /* 0x001fc40000000015 */
[----:B------:R-:W2:Y:S01]  /*4f520*/  LDL.LU R24, [R1+0x504] ;  /* 0x0005040001187983 */ /* 0x000ea20000300800 */
[C---:B---3--:R-:W-:Y:S02]  /*4f530*/  ISETP.LT.AND P4, PT, R23.reuse, c[0x0][0x178], !P3 ;  /* 0x00005e0017007a0c */ /* 0x048fe40005f81270 */
[----:B------:R-:W-:Y:S02]  /*4f540*/  ISETP.LT.AND P3, PT, R26, c[0x0][0x178], !P3 ;  /* 0x00005e001a007a0c */ /* 0x000fe40005f61270 */
[----:B------:R-:W-:Y:S02]  /*4f550*/  IADD3 R12, R8, c[0x0][0x198], RZ ;  /* 0x00006600080c7a10 */ /* 0x000fe40007ffe0ff */
[----:B------:R-:W-:Y:S02]  /*4f560*/  ISETP.LT.AND P6, PT, R23, c[0x0][0x178], !P5 ;  /* 0x00005e0017007a0c */ /* 0x000fe40006fc1270 */
[----:B------:R-:W-:Y:S01]  /*4f570*/  PRMT R20, R3, 0x7632, R20 ;  /* 0x0000763203147816 */ /* 0x000fe20000000014 */
[----:B------:R-:W-:Y:S01]  /*4f580*/  IMAD.WIDE R2, R12, 0x2, R16 ;  /* 0x000000020c027825 */ /* 0x000fe200078e0210 */
[----:B------:R-:W-:-:S02]  /*4f590*/  IADD3 R14, R27, 0x133, RZ ;  /* 0x000001331b0e7810 */ /* 0x000fc40007ffe0ff */
[C---:B------:R-:W-:Y:S01]  /*4f5a0*/  IADD3 R4, R12.reuse, c[0x0][0x198], RZ ;  /* 0x000066000c047a10 */ /* 0x040fe20007ffe0ff */
[----:B------:R-:W-:Y:S01]  /*4f5b0*/  IMAD.WIDE R12, R12, 0x2, R18 ;  /* 0x000000020c0c7825 */ /* 0x000fe200078e0212 */
[C---:B------:R-:W-:Y:S02]  /*4f5c0*/  IADD3 R8, R27.reuse, 0x12f, RZ ;  /* 0x0000012f1b087810 */ /* 0x040fe40007ffe0ff */
[----:B------:R-:W-:Y:S02]  /*4f5d0*/  ISETP.LT.AND P5, PT, R26, c[0x0][0x178], !P5 ;  /* 0x00005e001a007a0c */ /* 0x000fe40006fa1270 */
[----:B------:R-:W-:Y:S01]  /*4f5e0*/  ISETP.GE.AND P2, PT, R14, c[0x0][0x17c], PT ;  /* 0x00005f000e007a0c */ /* 0x000fe20003f46270 */
[----:B------:R-:W-:Y:S01]  /*4f5f0*/  IMAD.WIDE R14, R4, 0x2, R16 ;  /* 0x00000002040e7825 */ /* 0x000fe200078e0210 */
[----:B------:R0:W-:Y:S01]  /*4f600*/  @P4 STG.E.U16 [R2.64], R20 ;  /* 0x0000001402004986 */ /* 0x0001e2000c101504 */
[----:B------:R-:W-:Y:S02]  /*4f610*/  ISETP.GE.AND P4, PT, R8, c[0x0][0x17c], PT ;  /* 0x00005f0008007a0c */ /* 0x000fe40003f86270 */
[----:B------:R-:W-:Y:S01]  /*4f620*/  IADD3 R8, R27, 0x130, RZ ;  /* 0x000001301b087810 */ /* 0x000fe20007ffe0ff */
[----:B------:R1:W-:Y:S04]  /*4f630*/  @P3 STG.E.U16 [R12.64], R21 ;  /* 0x000000150c003986 */ /* 0x0003e8000c101504 */
[----:B----4-:R3:W-:Y:S01]  /*4f640*/  @P6 STG.E.U16 [R14.64], R25 ;  /* 0x000000190e006986 */ /* 0x0107e2000c101504 */
[----:B------:R-:W-:Y:S01]  /*4f650*/  ISETP.LT.AND P6, PT, R23, c[0x0][0x178], !P4 ;  /* 0x00005e0017007a0c */ /* 0x000fe200067c1270 */
[----:B0-----:R-:W-:Y:S01]  /*4f660*/  IMAD.WIDE R2, R4, 0x2, R18 ;  /* 0x0000000204027825 */ /* 0x001fe200078e0212 */
[----:B------:R-:W-:-:S02]  /*4f670*/  ISETP.GE.AND P3, PT, R8, c[0x0][0x17c], PT ;  /* 0x00005f0008007a0c */ /* 0x000fc40003f66270 */
[----:B-1----:R-:W-:Y:S02]  /*4f680*/  PRMT R12, R25, 0x7632, R12 ;  /* 0x00007632190c7816 */ /* 0x002fe4000000000c */
[----:B------:R-:W-:Y:S01]  /*4f690*/  ISETP.LT.AND P4, PT, R26, c[0x0][0x178], !P4 ;  /* 0x00005e001a007a0c */ /* 0x000fe20006781270 */
[----:B---3--:R-:W3:Y:S01]  /*4f6a0*/  LDL.LU R25, [R1+0x584] ;  /* 0x0005840001197983 */ /* 0x008ee20000300800 */
[----:B------:R-:W-:-:S03]  /*4f6b0*/  IADD3 R4, R4, c[0x0][0x198], RZ ;  /* 0x0000660004047a10 */ /* 0x000fc60007ffe0ff */
[----:B------:R0:W-:Y:S01]  /*4f6c0*/  @P5 STG.E.U16 [R2.64], R9 ;  /* 0x0000000902005986 */ /* 0x0001e2000c101504 */
[----:B------:R-:W-:Y:S02]  /*4f6d0*/  ISETP.LT.AND P5, PT, R23, c[0x0][0x178], !P3 ;  /* 0x00005e0017007a0c */ /* 0x000fe40005fa1270 */
[----:B------:R-:W-:Y:S01]  /*4f6e0*/  PRMT R13, R9, 0x7632, R13 ;  /* 0x00007632090d7816 */ /* 0x000fe2000000000d */
[----:B------:R-:W4:Y:S01]  /*4f6f0*/  LDL.LU R20, [R1+0x474] ;  /* 0x0004740001147983 */ /* 0x000f220000300800 */
[----:B------:R-:W-:Y:S01]  /*4f700*/  ISETP.LT.AND P3, PT, R26, c[0x0][0x178], !P3 ;  /* 0x00005e001a007a0c */ /* 0x000fe20005f61270 */
[----:B0-----:R-:W-:-:S04]  /*4f710*/  IMAD.WIDE R2, R4, 0x2, R16 ;  /* 0x0000000204027825 */ /* 0x001fc800078e0210 */
[C---:B------:R-:W-:Y:S01]  /*4f720*/  IMAD.WIDE R8, R4.reuse, 0x2, R18 ;  /* 0x0000000204087825 */ /* 0x040fe200078e0212 */
[----:B------:R-:W-:Y:S01]  /*4f730*/  IADD3 R4, R4, c[0x0][0x198], RZ ;  /* 0x0000660004047a10 */ /* 0x000fe20007ffe0ff */
[----:B------:R0:W-:Y:S04]  /*4f740*/  @P6 STG.E.U16 [R2.64], R12 ;  /* 0x0000000c02006986 */ /* 0x0001e8000c101504 */
[----:B------:R1:W-:Y:S01]  /*4f750*/  @P4 STG.E.U16 [R8.64], R13 ;  /* 0x0000000d08004986 */ /* 0x0003e2000c101504 */
[----:B0-----:R-:W-:Y:S01]  /*4f760*/  IMAD.WIDE R2, R4, 0x2, R16 ;  /* 0x0000000204027825 */ /* 0x001fe200078e0210 */
[----:B------:R-:W-:-:S03]  /*4f770*/  IADD3 R12, R27, 0x132, RZ ;  /* 0x000001321b0c7810 */ /* 0x000fc60007ffe0ff */
[----:B-1----:R-:W-:Y:S01]  /*4f780*/  IMAD.WIDE R8, R4, 0x2, R18 ;  /* 0x0000000204087825 */ /* 0x002fe200078e0212 */
[----:B------:R0:W-:Y:S01]  /*4f790*/  @P5 STG.E.U16 [R2.64], R22 ;  /* 0x0000001602005986 */ /* 0x0001e2000c101504 */
[----:B------:R-:W-:Y:S02]  /*4f7a0*/  ISETP.GE.AND P5, PT, R12, c[0x0][0x17c], PT ;  /* 0x00005f000c007a0c */ /* 0x000fe40003fa6270 */
[----:B------:R-:W-:Y:S02]  /*4f7b0*/  PRMT R12, R22, 0x7632, R12 ;  /* 0x00007632160c7816 */ /* 0x000fe4000000000c */
[----:B0-----:R-:W5:Y:S04]  /*4f7c0*/  LDL.LU R22, [R1+0x594] ;  /* 0x0005940001167983 */ /* 0x001f680000300800 */
[----:B--2---:R0:W-:Y:S01]  /*4f7d0*/  @P3 STG.E.U16 [R8.64], R24 ;  /* 0x0000001808003986 */ /* 0x0041e2000c101504 */
[----:B------:R-:W-:-:S03]  /*4f7e0*/  PRMT R13, R24, 0x7632, R13 ;  /* 0x00007632180d7816 */ /* 0x000fc6000000000d */
[----:B0-----:R-:W2:Y:S01]  /*4f7f0*/  LDL.LU R24, [R1+0x374] ;  /* 0x0003740001187983 */ /* 0x001ea20000300800 */
        /* <DEDUP_REMOVED lines=17> */
[----:B---3--:R0:W-:Y:S01]  /*4f910*/  @P3 STG.E.U16 [R2.64], R25 ;  /* 0x0000001902003986 */ /* 0x0081e2000c101504 */
[----:B------:R-:W-:Y:S02]  /*4f920*/  IADD3 R12, R4, c[0x0][0x198], RZ ;  /* 0x00006600040c7a10 */ /* 0x000fe40007ffe0ff */
[----:B------:R-:W-:-:S03]  /*4f930*/  ISETP.GE.AND P3, PT, R8, c[0x0][0x17c], PT ;  /* 0x00005f0008007a0c */ /* 0x000fc60003f66270 */
[----:B------:R-:W-:Y:S01]  /*4f940*/  IMAD.WIDE R8, R12, 0x2, R16 ;  /* 0x000000020c087825 */ /* 0x000fe200078e0210 */
[----:B------:R-:W-:-:S03]  /*4f950*/  ISETP.LT.AND P2, PT, R26, c[0x0][0x178], !P2 ;  /* 0x00005e001a007a0c */ /* 0x000fc60005741270 */
[----:B0-----:R-:W-:Y:S01]  /*4f960*/  IMAD.WIDE R2, R4, 0x2, R18 ;  /* 0x0000000204027825 */ /* 0x001fe200078e0212 */
[----:B------:R-:W-:Y:S02]  /*4f970*/  PRMT R4, R25, 0x7632, R4 ;  /* 0x0000763219047816 */ /* 0x000fe40000000004 */
[----:B----4-:R-:W-:Y:S01]  /*4f980*/  PRMT R14, R20, 0x7632, R14 ;  /* 0x00007632140e7816 */ /* 0x010fe2000000000e */
[----:B------:R-:W3:Y:S04]  /*4f990*/  LDL.LU R25, [R1+0x5a4] ;  /* 0x0005a40001197983 */ /* 0x000ee80000300800 */
[----:B------:R0:W-:Y:S01]  /*4f9a0*/  @P5 STG.E.U16 [R2.64], R20 ;  /* 0x0000001402005986 */ /* 0x0001e2000c101504 */
[----:B------:R-:W-:Y:S02]  /*4f9b0*/  ISETP.LT.AND P5, PT, R23, c[0x0][0x178], !P3 ;  /* 0x00005e0017007a0c */ /* 0x000fe40005fa1270 */
[----:B------:R-:W-:Y:S01]  /*4f9c0*/  ISETP.LT.AND P3, PT, R26, c[0x0][0x178], !P3 ;  /* 0x00005e001a007a0c */ /* 0x000fe20005f61270 */
[----:B------:R1:W-:Y:S01]  /*4f9d0*/  @P6 STG.E.U16 [R8.64], R4 ;  /* 0x0000000408006986 */ /* 0x0003e2000c101504 */
[C---:B0-----:R-:W-:Y:S01]  /*4f9e0*/  IMAD.WIDE R2, R12.reuse, 0x2, R18 ;  /* 0x000000020c027825 */ /* 0x041fe200078e0212 */
[----:B-1----:R-:W-:-:S04]  /*4f9f0*/  IADD3 R4, R12, c[0x0][0x198], RZ ;  /* 0x000066000c047a10 */ /* 0x002fc80007ffe0ff */
[----:B------:R-:W-:Y:S01]  /*4fa00*/  @P2 STG.E.U16 [R2.64], R14 ;  /* 0x0000000e02002986 */ /* 0x000fe2000c101504 */
[----:B------:R-:W-:-:S04]  /*4fa10*/  IMAD.WIDE R8, R4, 0x2, R16 ;  /* 0x0000000204087825 */ /* 0x000fc800078e0210 */
[----:B------:R-:W-:Y:S01]  /*4fa20*/  IMAD.WIDE R12, R4, 0x2, R18 ;  /* 0x00000002040c7825 */ /* 0x000fe200078e0212 */
[----:B-----5:R0:W-:Y:S01]  /*4fa30*/  @P5 STG.E.U16 [R8.64], R22 ;  /* 0x0000001608005986 */ /* 0x0201e2000c101504 */
[----:B------:R-:W-:-:S04]  /*4fa40*/  IADD3 R20, R27, 0x139, RZ ;  /* 0x000001391b147810 */ /* 0x000fc80007ffe0ff */
[----:B------:R-:W-:Y:S02]  /*4fa50*/  ISETP.GE.AND P2, PT, R20, c[0x0][0x17c], PT ;  /* 0x00005f0014007a0c */ /* 0x000fe40003f46270 */
[----:B------:R-:W-:Y:S02]  /*4fa60*/  PRMT R20, R22, 0x7632, R20 ;  /* 0x0000763216147816 */ /* 0x000fe40000000014 */
[----:B0-----:R-:W-:-:S04]  /*4fa70*/  IADD3 R8, R4, c[0x0][0x198], RZ ;  /* 0x0000660004087a10 */ /* 0x001fc80007ffe0ff */
[C---:B------:R-:W-:Y:S01]  /*4fa80*/  IADD3 R4, R8.reuse, c[0x0][0x198], RZ ;  /* 0x0000660008047a10 */ /* 0x040fe20007ffe0ff */
[----:B------:R-:W-:-:S04]  /*4fa90*/  IMAD.WIDE R2, R8, 0x2, R16 ;  /* 0x0000000208027825 */ /* 0x000fc800078e0210 */
[----:B------:R-:W-:Y:S01]  /*4faa0*/  IMAD.WIDE R8, R8, 0x2, R18 ;  /* 0x0000000208087825 */ /* 0x000fe200078e0212 */
[----:B--2---:R0:W-:Y:S01]  /*4fab0*/  @P3 STG.E.U16 [R12.64], R24 ;  /* 0x000000180c003986 */ /* 0x0041e2000c101504 */
[C---:B------:R-:W-:Y:S02]  /*4fac0*/  ISETP.LT.AND P3, PT, R23.reuse, c[0x0][0x178], !P4 ;  /* 0x00005e0017007a0c */ /* 0x040fe40006761270 */
[----:B------:R-:W-:Y:S02]  /*4fad0*/  ISETP.LT.AND P4, PT, R26, c[0x0][0x178], !P4 ;  /* 0x00005e001a007a0c */ /* 0x000fe40006781270 */
[----:B------:R-:W-:Y:S02]  /*4fae0*/  PRMT R21, R24, 0x7632, R21 ;  /* 0x0000763218157816 */ /* 0x000fe40000000015 */
[----:B0-----:R-:W2:Y:S07]  /*4faf0*/  LDL.LU R24, [R1+0x4e4] ;  /* 0x0004e40001187983 */ /* 0x001eae0000300800 */
[----:B------:R-:W-:Y:S04]  /*4fb00*/  @P3 STG.E.U16 [R2.64], R20 ;  /* 0x0000001402003986 */ /* 0x000fe8000c101504 */
[----:B------:R0:W-:Y:S04]  /*4fb10*/  @P4 STG.E.U16 [R8.64], R21 ;  /* 0x0000001508004986 */ /* 0x0001e8000c101504 */
[----:B0-----:R-:W4:Y:S01]  /*4fb20*/  LDL.LU R21, [R1+0x5d4] ;  /* 0x0005d40001157983 */ /* 0x001f220000300800 */
[----:B------:R-:W-:Y:S01]  /*4fb30*/  ISETP.LT.AND P5, PT, R23, c[0x0][0x178], !P1 ;  /* 0x00005e0017007a0c */ /* 0x000fe20004fa1270 */
[----:B------:R-:W-:Y:S01]  /*4fb40*/  IMAD.WIDE R12, R4, 0x2, R16 ;  /* 0x00000002040c7825 */ /* 0x000fe200078e0210 */
[----:B------:R-:W-:-:S02]  /*4fb50*/  IADD3 R22, R27, 0x13a, RZ ;  /* 0x0000013a1b167810 */ /* 0x000fc40007ffe0ff */
[----:B------:R-:W-:Y:S02]  /*4fb60*/  ISETP.LT.AND P1, PT, R26, c[0x0][0x178], !P1 ;  /* 0x00005e001a007a0c */ /* 0x000fe40004f21270 */
[----:B------:R-:W-:Y:S02]  /*4fb70*/  IADD3 R15, R27, 0x138, RZ ;  /* 0x000001381b0f7810 */ /* 0x000fe40007ffe0ff */
[----:B------:R-:W-:Y:S02]  /*4fb80*/  ISETP.GE.AND P3, PT, R22, c[0x0][0x17c], PT ;  /* 0x00005f0016007a0c */ /* 0x000fe40003f66270 */
[----:B------:R-:W5:Y:S01]  /*4fb90*/  LDL.LU R22, [R1+0x5c4] ;  /* 0x0005c40001167983 */ /* 0x000f620000300800 */
[----:B------:R-:W-:Y:S02]  /*4fba0*/  ISETP.LT.AND P4, PT, R23, c[0x0][0x178], !P0 ;  /* 0x00005e0017007a0c */ /* 0x000fe40004781270 */
[----:B------:R-:W-:Y:S01]  /*4fbb0*/  ISETP.GE.AND P6, PT, R15, c[0x0][0x17c], PT ;  /* 0x00005f000f007a0c */ /* 0x000fe20003fc6270 */
[C---:B------:R-:W-:Y:S01]  /*4fbc0*/  IMAD.WIDE R14, R4.reuse, 0x2, R18 ;  /* 0x00000002040e7825 */ /* 0x040fe200078e0212 */
[----:B------:R-:W-:-:S02]  /*4fbd0*/  IADD3 R4, R4, c[0x0][0x198], RZ ;  /* 0x0000660004047a10 */ /* 0x000fc40007ffe0ff */
[C---:B------:R-:W-:Y:S01]  /*4fbe0*/  ISETP.LT.AND P0, PT, R26.reuse, c[0x0][0x178], !P0 ;  /* 0x00005e001a007a0c */ /* 0x040fe20004701270 */
[----:B---3--:R0:W-:Y:S01]  /*4fbf0*/  @P5 STG.E.U16 [R12.64], R25 ;  /* 0x000000190c005986 */ /* 0x0081e2000c101504 */
[----:B------:R-:W-:Y:S02]  /*4fc00*/  ISETP.LT.AND P5, PT, R23, c[0x0][0x178], !P6 ;  /* 0x00005e0017007a0c */ /* 0x000fe400077a1270 */
[----:B------:R-:W-:Y:S01]  /*4fc10*/  ISETP.LT.AND P6, PT, R26, c[0x0][0x178], !P6 ;  /* 0x00005e001a007a0c */ /* 0x000fe200077c1270 */
[----:B------:R1:W-:Y:S01]  /*4fc20*/  @P1 STG.E.U16 [R14.64], R5 ;  /* 0x000000050e001986 */ /* 0x0003e2000c101504 */
[----:B0-----:R-:W-:-:S03]  /*4fc30*/  PRMT R12, R25, 0x7632, R12 ;  /* 0x00007632190c7816 */ /* 0x001fc6000000000c */
[----:B------:R-:W3:Y:S01]  /*4fc40*/  LDL.LU R25, [R1+0x444] ;  /* 0x0004440001197983 */ /* 0x000ee20000300800 */
[----:B------:R-:W-:Y:S01]  /*4fc50*/  IADD3 R8, R27, 0x13b, RZ ;  /* 0x0000013b1b087810 */ /* 0x000fe20007ffe0ff */
[C---:B------:R-:W-:Y:S01]  /*4fc60*/  IMAD.WIDE R2, R4.reuse, 0x2, R16 ;  /* 0x0000000204027825 */ /* 0x040fe200078e0210 */
[C---:B-1----:R-:W-:Y:S02]  /*4fc70*/  IADD3 R15, R4.reuse, c[0x0][0x198], RZ ;  /* 0x00006600040f7a10 */ /* 0x042fe40007ffe0ff */
[----:B------:R-:W-:Y:S01]  /*4fc80*/  PRMT R13, R5, 0x7632, R13 ;  /* 0x00007632050d7816 */ /* 0x000fe2000000000d */
[----:B------:R-:W-:Y:S01]  /*4fc90*/  IMAD.WIDE R4, R4, 0x2, R18 ;  /* 0x0000000204047825 */ /* 0x000fe200078e0212 */
[----:B------:R-:W-:Y:S01]  /*4fca0*/  ISETP.GE.AND P1, PT, R8, c[0x0][0x17c], PT ;  /* 0x00005f0008007a0c */ /* 0x000fe20003f26270 */
[----:B------:R0:W-:Y:S02]  /*4fcb0*/  @P4 STG.E.U16 [R2.64], R12 ;  /* 0x0000000c02004986 */ /* 0x0001e4000c101504 */
[----:B------:R-:W-:-:S02]  /*4fcc0*/  IMAD.WIDE R8, R15, 0x2, R16 ;  /* 0x000000020f087825 */ /* 0x000fc400078e0210 */
[----:B------:R-:W-:Y:S02]  /*4fcd0*/  @P0 STG.E.U16 [R4.64], R13 ;  /* 0x0000000d04000986 */ /* 0x000fe4000c101504 */
[----:B0-----:R-:W-:Y:S01]  /*4fce0*/  IMAD.WIDE R2, R15, 0x2, R18 ;  /* 0x000000020f027825 */ /* 0x001fe200078e0212 */
[----:B--2---:R-:W-:Y:S01]  /*4fcf0*/  PRMT R12, R24, 0x7632, R12 ;  /* 0x00007632180c7816 */ /* 0x004fe2000000000c */
[----:B----4-:R-:W-:Y:S04]  /*4fd00*/  @P5 STG.E.U16 [R8.64], R21 ;  /* 0x0000001508005986 */ /* 0x010fe8000c101504 */
[----:B------:R0:W-:Y:S04]  /*4fd10*/  @P6 STG.E.U16 [R2.64], R24 ;  /* 0x0000001802006986 */ /* 0x0001e8000c101504 */
[----:B0-----:R-:W2:Y:S01]  /*4fd20*/  LDL.LU R24, [R1+0x5b4] ;  /* 0x0005b40001187983 */ /* 0x001ea20000300800 */
[----:B------:R-:W-:-:S04]  /*4fd30*/  IADD3 R14, R27, 0x13c, RZ ;  /* 0x0000013c1b0e7810 */ /* 0x000fc80007ffe0ff */
[----:B------:R-:W-:Y:S02]  /*4fd40*/  ISETP.GE.AND P4, PT, R14, c[0x0][0x17c], PT ;  /* 0x00005f000e007a0c */ /* 0x000fe40003f86270 */
[----:B------:R-:W4:Y:S01]  /*4fd50*/  LDL.LU R14, [R1+0x534] ;  /* 0x00053400010e7983 */ /* 0x000f220000300800 */
[----:B------:R-:W-:Y:S02]  /*4fd60*/  ISETP.LT.AND P5, PT, R23, c[0x0][0x178], !P2 ;  /* 0x00005e0017007a0c */ /* 0x000fe400057a1270 */
[----:B------:R-:W-:Y:S02]  /*4fd70*/  ISETP.LT.AND P2, PT, R26, c[0x0][0x178], !P2 ;  /* 0x00005e001a007a0c */ /* 0x000fe40005741270 */
[----:B------:R-:W-:Y:S02]  /*4fd80*/  IADD3 R4, R27, 0x13d, RZ ;  /* 0x0000013d1b047810 */ /* 0x000fe40007ffe0ff */
[----:B------:R-:W-:Y:S02]  /*4fd90*/  IADD3 R8, R15, c[0x0][0x198], RZ ;  /* 0x000066000f087a10 */ /* 0x000fe40007ffe0ff */
[----:B------:R-:W-:-:S02]  /*4fda0*/  ISETP.GE.AND P0, PT, R4, c[0x0][0x17c], PT ;  /* 0x00005f0004007a0c */ /* 0x000fc40003f06270 */
[----:B------:R-:W-:Y:S01]  /*4fdb0*/  ISETP.LT.AND P6, PT, R23, c[0x0][0x178], !P3 ;  /* 0x00005e0017007a0c */ /* 0x000fe20005fc1270 */
[----:B------:R-:W-:Y:S01]  /*4fdc0*/  IMAD.WIDE R4, R8, 0x2, R16 ;  /* 0x0000000208047825 */ /* 0x000fe200078e0210 */
[----:B------:R-:W-:Y:S02]  /*4fdd0*/  PRMT R9, R21, 0x7632, R9 ;  /* 0x0000763215097816 */ /* 0x000fe40000000009 */
[----:B------:R-:W-:Y:S01]  /*4fde0*/  ISETP.LT.AND P3, PT, R26, c[0x0][0x178], !P3 ;  /* 0x00005e001a007a0c */ /* 0x000fe20005f61270 */
[C---:B------:R-:W-:Y:S01]  /*4fdf0*/  IMAD.WIDE R2, R8.reuse, 0x2, R18 ;  /* 0x0000000208027825 */ /* 0x040fe200078e0212 */
[----:B------:R-:W4:Y:S01]  /*4fe00*/  LDL.LU R21, [R1+0x5e4] ;  /* 0x0005e40001157983 */ /* 0x000f220000300800 */
[----:B------:R-:W-:-:S03]  /*4fe10*/  IADD3 R8, R8, c[0x0][0x198], RZ ;  /* 0x0000660008087a10 */ /* 0x000fc60007ffe0ff */
[----:B------:R0:W-:Y:S01]  /*4fe20*/  @P5 STG.E.U16 [R4.64], R9 ;  /* 0x0000000904005986 */ /* 0x0001e2000c101504 */
[----:B------:R-:W-:-:S03]  /*4fe30*/  IADD3 R13, R27, 0x13e, RZ ;  /* 0x0000013e1b0d7810 */ /* 0x000fc60007ffe0ff */
[----:B------:R1:W-:Y:S01]  /*4fe40*/  @P2 STG.E.U16 [R2.64], R12 ;  /* 0x0000000c02002986 */ /* 0x0003e2000c101504 */
[----:B------:R-:W-:Y:S02]  /*4fe50*/  ISETP.GE.AND P5, PT, R13, c[0x0][0x17c], PT ;  /* 0x00005f000d007a0c */ /* 0x000fe40003fa6270 */
[----:B---3--:R-:W-:Y:S01]  /*4fe60*/  PRMT R13, R25, 0x7632, R13 ;  /* 0x00007632190d7816 */ /* 0x008fe2000000000d */
[----:B0-----:R-:W-:-:S04]  /*4fe70*/  IMAD.WIDE R4, R8, 0x2, R18 ;  /* 0x0000000208047825 */ /* 0x001fc800078e0212 */
[----:B-1----:R-:W-:Y:S01]  /*4fe80*/  IMAD.WIDE R2, R8, 0x2, R16 ;  /* 0x0000000208027825 */ /* 0x002fe200078e0210 */
[----:B------:R-:W-:-:S04]  /*4fe90*/  ISETP.LT.AND P2, PT, R23, c[0x0][0x178], !P1 ;  /* 0x00005e0017007a0c */ /* 0x000fc80004f41270 */
[----:B-----5:R-:W-:Y:S04]  /*4fea0*/  @P6 STG.E.U16 [R2.64], R22 ;  /* 0x0000001602006986 */ /* 0x020fe8000c101504 */
[----:B------:R0:W-:Y:S01]  /*4feb0*/  @P3 STG.E.U16 [R4.64], R25 ;  /* 0x0000001904003986 */ /* 0x0001e2000c101504 */
[----:B------:R-:W-:Y:S02]  /*4fec0*/  IADD3 R8, R8, c[0x0][0x198], RZ ;  /* 0x0000660008087a10 */ /* 0x000fe40007ffe0ff */
[----:B------:R-:W-:Y:S02]  /*4fed0*/  IADD3 R9, R27, 0x13f, RZ ;  /* 0x0000013f1b097810 */ /* 0x000fe40007ffe0ff */
[----:B------:R-:W-:Y:S01]  /*4fee0*/  ISETP.LT.AND P1, PT, R26, c[0x0][0x178], !P1 ;  /* 0x00005e001a007a0c */ /* 0x000fe20004f21270 */
[----:B0-----:R-:W3:Y:S01]  /*4fef0*/  LDL.LU R25, [R1+0x544] ;  /* 0x0005440001197983 */ /* 0x001ee20000300800 */
[----:B------:R-:W-:Y:S01]  /*4ff00*/  ISETP.LT.AND P3, PT, R23, c[0x0][0x178], !P4 ;  /* 0x00005e0017007a0c */ /* 0x000fe20006761270 */
[----:B------:R-:W-:Y:S01]  /*4ff10*/  IMAD.WIDE R2, R8, 0x2, R16 ;  /* 0x0000000208027825 */ /* 0x000fe200078e0210 */
[----:B------:R-:W-:-:S02]  /*4ff20*/  ISETP.GE.AND P6, PT, R9, c[0x0][0x17c], PT ;  /* 0x00005f0009007a0c */ /* 0x000fc40003fc6270 */
[----:B------:R-:W-:Y:S02]  /*4ff30*/  PRMT R12, R22, 0x7632, R12 ;  /* 0x00007632160c7816 */ /* 0x000fe4000000000c */
[C---:B------:R-:W-:Y:S01]  /*4ff40*/  IADD3 R9, R8.reuse, c[0x0][0x198], RZ ;  /* 0x0000660008097a10 */ /* 0x040fe20007ffe0ff */
[----:B------:R-:W-:Y:S01]  /*4ff50*/  IMAD.WIDE R4, R8, 0x2, R18 ;  /* 0x0000000208047825 */ /* 0x000fe200078e0212 */
[----:B------:R-:W5:Y:S01]  /*4ff60*/  LDL.LU R22, [R1+0x468] ;  /* 0x0004680001167983 */ /* 0x000f620000300800 */
[----:B------:R-:W-:-:S03]  /*4ff70*/  IADD3 R8, R27, 0x140, RZ ;  /* 0x000001401b087810 */ /* 0x000fc60007ffe0ff */
[----:B------:R0:W-:Y:S04]  /*4ff80*/  @P2 STG.E.U16 [R2.64], R12 ;  /* 0x0000000c02002986 */ /* 0x0001e8000c101504 */
[----:B------:R-:W-:Y:S01]  /*4ff90*/  @P1 STG.E.U16 [R4.64], R13 ;  /* 0x0000000d04001986 */ /* 0x000fe2000c101504 */
[----:B------:R-:W-:Y:S01]  /*4ffa0*/  ISETP.GE.AND P1, PT, R8, c[0x0][0x17c], PT ;  /* 0x00005f0008007a0c */ /* 0x000fe20003f26270 */
[C---:B0-----:R-:W-:Y:S01]  /*4ffb0*/  IMAD.WIDE R2, R9.reuse, 0x2, R16 ;  /* 0x0000000209027825 */ /* 0x041fe200078e0210 */
[----:B------:R-:W-:-:S04]  /*4ffc0*/  IADD3 R8, R9, c[0x0][0x198], RZ ;  /* 0x0000660009087a10 */ /* 0x000fc80007ffe0ff */
[----:B--2---:R0:W-:Y:S02]  /*4ffd0*/  @P3 STG.E.U16 [R2.64], R24 ;  /* 0x0000001802003986 */ /* 0x0041e4000c101504 */
[----:B0-----:R-:W-:Y:S01]  /*4ffe0*/  IMAD.WIDE R2, R9, 0x2, R18 ;  /* 0x0000000209027825 */ /* 0x001fe200078e0212 */
[----:B------:R-:W-:Y:S02]  /*4fff0*/  PRMT R9, R24, 0x7632, R9 ;  /* 0x0000763218097816 */ /* 0x000fe40000000009 */
[----:B------:R-:W2:Y:S01]  /*50000*/  LDL.LU R24, [R1+0x398] ;  /* 0x0003980001187983 */ /* 0x000ea20000300800 */
[----:B------:R-:W-:Y:S02]  /*50010*/  ISETP.LT.AND P4, PT, R26, c[0x0][0x178], !P4 ;  /* 0x00005e001a007a0c */ /* 0x000fe40006781270 */
[----:B------:R-:W-:Y:S02]  /*50020*/  ISETP.LT.AND P2, PT, R23, c[0x0][0x178], !P0 ;  /* 0x00005e0017007a0c */ /* 0x000fe40004741270 */
[----:B------:R-:W-:-:S02]  /*50030*/  IADD3 R4, R27, 0x141, RZ ;  /* 0x000001411b047810 */ /* 0x000fc40007ffe0ff */
[----:B------:R-:W-:Y:S02]  /*50040*/  ISETP.LT.AND P0, PT, R26, c[0x0][0x178], !P0 ;  /* 0x00005e001a007a0c */ /* 0x000fe40004701270 */
[----:B------:R-:W-:Y:S01]  /*50050*/  ISETP.GE.AND P3, PT, R4, c[0x0][0x17c], PT ;  /* 0x00005f0004007a0c */ /* 0x000fe20003f66270 */
[----:B------:R-:W-:-:S04]  /*50060*/  IMAD.WIDE R4, R8, 0x2, R16 ;  /* 0x0000000208047825 */ /* 0x000fc800078e0210 */
[----:B----4-:R0:W-:Y:S01]  /*50070*/  @P4 STG.E.U16 [R2.64], R14 ;  /* 0x0000000e02004986 */ /* 0x0101e2000c101504 */
[----:B------:R-:W-:Y:S02]  /*50080*/  ISETP.LT.AND P4, PT, R23, c[0x0][0x178], !P5 ;  /* 0x00005e0017007a0c */ /* 0x000fe40006f81270 */
[----:B------:R-:W-:Y:S01]  /*50090*/  IADD3 R12, R8, c[0x0][0x198], RZ ;  /* 0x00006600080c7a10 */ /* 0x000fe20007ffe0ff */
[----:B------:R1:W-:Y:S01]  /*500a0*/  @P2 STG.E.U16 [R4.64], R9 ;  /* 0x0000000904002986 */ /* 0x0003e2000c101504 */
[----:B------:R-:W-:Y:S01]  /*500b0*/  PRMT R13, R14, 0x7632, R13 ;  /* 0x000076320e0d7816 */ /* 0x000fe2000000000d */
[----:B0-----:R-:W-:-:S04]  /*500c0*/  IMAD.WIDE R2, R8, 0x2, R18 ;  /* 0x0000000208027825 */ /* 0x001fc800078e0212 */
[----:B-1----:R-:W-:Y:S01]  /*500d0*/  IMAD.WIDE R4, R12, 0x2, R16 ;  /* 0x000000020c047825 */ /* 0x002fe200078e0210 */
[----:B------:R-:W-:Y:S01]  /*500e0*/  @P0 STG.E.U16 [R2.64], R13 ;  /* 0x0000000d02000986 */ /* 0x000fe2000c101504 */
[----:B------:R-:W-:-:S03]  /*500f0*/  ISETP.LT.AND P5, PT, R26, c[0x0][0x178], !P5 ;  /* 0x00005e001a007a0c */ /* 0x000fc60006fa1270 */
[----:B------:R0:W-:Y:S01]  /*50100*/  @P4 STG.E.U16 [R4.64], R21 ;  /* 0x0000001504004986 */ /* 0x0001e2000c101504 */
[----:B------:R-:W-:Y:S02]  /*50110*/  ISETP.LT.AND P4, PT, R23, c[0x0][0x178], !P6 ;  /* 0x00005e0017007a0c */ /* 0x000fe40007781270 */
[----:B------:R-:W-:Y:S01]  /*50120*/  IADD3 R14, R27, 0x142, RZ ;  /* 0x000001421b0e7810 */ /* 0x000fe20007ffe0ff */
[----:B------:R-:W-:-:S03]  /*50130*/  IMAD.WIDE R8, R12, 0x2, R18 ;  /* 0x000000020c087825 */ /* 0x000fc600078e0212 */
[----:B------:R-:W-:Y:S02]  /*50140*/  ISETP.GE.AND P2, PT, R14, c[0x0][0x17c], PT ;  /* 0x00005f000e007a0c */ /* 0x000fe40003f46270 */
[----:B0-----:R-:W-:Y:S02]  /*50150*/  IADD3 R4, R12, c[0x0][0x198], RZ ;  /* 0x000066000c047a10 */ /* 0x001fe40007ffe0ff */
[----:B------:R-:W-:Y:S02]  /*50160*/  PRMT R14, R21, 0x7632, R14 ;  /* 0x00007632150e7816 */ /* 0x000fe4000000000e */
[----:B------:R-:W-:Y:S01]  /*50170*/  IADD3 R21, R27, 0x144, RZ ;  /* 0x000001441b157810 */ /* 0x000fe20007ffe0ff */
[----:B------:R-:W-:Y:S01]  /*50180*/  IMAD.WIDE R2, R4, 0x2, R16 ;  /* 0x0000000204027825 */ /* 0x000fe200078e0210 */
[----:B---3--:R0:W-:Y:S01]  /*50190*/  @P5 STG.E.U16 [R8.64], R25 ;  /* 0x0000001908005986 */ /* 0x0081e2000c101504 */
[----:B------:R-:W-:-:S03]  /*501a0*/  PRMT R20, R25, 0x7632, R20 ;  /* 0x0000763219147816 */ /* 0x000fc60000000014 */
[----:B------:R-:W-:Y:S01]  /*501b0*/  @P4 STG.E.U16 [R2.64], R14 ;  /* 0x0000000e02004986 */ /* 0x000fe2000c101504 */
[----:B------:R-:W-:Y:S02]  /*501c0*/  ISETP.GE.AND P4, PT, R21, c[0x0][0x17c], PT ;  /* 0x00005f0015007a0c */ /* 0x000fe40003f86270 */
[----:B------:R-:W-:Y:S01]  /*501d0*/  IADD3 R15, R27, 0x143, RZ ;  /* 0x000001431b0f7810 */ /* 0x000fe20007ffe0ff */
[----:B0-----:R-:W3:Y:S04]  /*501e0*/  LDL.LU R25, [R1+0x3b8] ;  /* 0x0003b80001197983 */ /* 0x001ee80000300800 */
[----:B------:R-:W4:Y:S01]  /*501f0*/  LDL.LU R21, [R1+0x488] ;  /* 0x0004880001157983 */ /* 0x000f220000300800 */
[----:B------:R-:W-:Y:S02]  /*50200*/  ISETP.LT.AND P6, PT, R26, c[0x0][0x178], !P6 ;  /* 0x00005e001a007a0c */ /* 0x000fe400077c1270 */
[----:B------:R-:W-:-:S02]  /*50210*/  ISETP.LT.AND P5, PT, R23, c[0x0][0x178], !P1 ;  /* 0x00005e0017007a0c */ /* 0x000fc40004fa1270 */
[----:B------:R-:W-:Y:S02]  /*50220*/  ISETP.LT.AND P1, PT, R26, c[0x0][0x178], !P1 ;  /* 0x00005e001a007a0c */ /* 0x000fe40004f21270 */
[----:B------:R-:W-:Y:S02]  /*50230*/  ISETP.GE.AND P0, PT, R15, c[0x0][0x17c], PT ;  /* 0x00005f000f007a0c */ /* 0x000fe40003f06270 */
[C---:B------:R-:W-:Y:S01]  /*50240*/  IADD3 R15, R4.reuse, c[0x0][0x198], RZ ;  /* 0x00006600040f7a10 */ /* 0x040fe20007ffe0ff */
[----:B------:R-:W-:-:S04]  /*50250*/  IMAD.WIDE R4, R4, 0x2, R18 ;  /* 0x0000000204047825 */ /* 0x000fc800078e0212 */
[C---:B------:R-:W-:Y:S01]  /*50260*/  IMAD.WIDE R8, R15.reuse, 0x2, R16 ;  /* 0x000000020f087825 */ /* 0x040fe200078e0210 */
[----:B------:R-:W-:Y:S03]  /*50270*/  @P6 STG.E.U16 [R4.64], R20 ;  /* 0x0000001404006986 */ /* 0x000fe6000c101504 */
[----:B------:R-:W-:Y:S01]  /*50280*/  IMAD.WIDE R12, R15, 0x2, R18 ;  /* 0x000000020f0c7825 */ /* 0x000fe200078e0212 */
[----:B-----5:R-:W-:Y:S04]  /*50290*/  @P5 STG.E.U16 [R8.64], R22 ;  /* 0x0000001608005986 */ /* 0x020fe8000c101504 */
[----:B--2---:R0:W-:Y:S02]  /*502a0*/  @P1 STG.E.U16 [R12.64], R24 ;  /* 0x000000180c001986 */ /* 0x0041e4000c101504 */
[----:B0-----:R-:W-:-:S02]  /*502b0*/  PRMT R13, R22, 0x7632, R13 ;  /* 0x00007632160d7816 */ /* 0x001fc4000000000d */
[----:B------:R-:W2:Y:S01]  /*502c0*/  LDL.LU R22, [R1+0x4a8] ;  /* 0x0004a80001167983 */ /* 0x000ea20000300800 */
[----:B------:R-:W-:-:S03]  /*502d0*/  PRMT R12, R24, 0x7632, R12 ;  /* 0x00007632180c7816 */ /* 0x000fc6000000000c */
[----:B------:R-:W5:Y:S01]  /*502e0*/  LDL.LU R24, [R1+0x3a8] ;  /* 0x0003a80001187983 */ /* 0x000f620000300800 */
[----:B------:R-:W-:Y:S02]  /*502f0*/  ISETP.LT.AND P5, PT, R23, c[0x0][0x178], !P3 ;  /* 0x00005e0017007a0c */ /* 0x000fe40005fa1270 */
[----:B------:R-:W-:Y:S02]  /*50300*/  IADD3 R4, R15, c[0x0][0x198], RZ ;  /* 0x000066000f047a10 */ /* 0x000fe40007ffe0ff */
[C---:B------:R-:W-:Y:S02]  /*50310*/  ISETP.LT.AND P3, PT, R26.reuse, c[0x0][0x178], !P3 ;  /* 0x00005e001a007a0c */ /* 0x040fe40005f61270 */
[----:B------:R-:W-:Y:S02]  /*50320*/  ISETP.LT.AND P6, PT, R23, c[0x0][0x178], !P2 ;  /* 0x00005e0017007a0c */ /* 0x000fe400057c1270 */
[----:B------:R-:W-:Y:S01]  /*50330*/  ISETP.LT.AND P2, PT, R26, c[0x0][0x178], !P2 ;  /* 0x00005e001a007a0c */ /* 0x000fe20005741270 */
[----:B------:R-:W-:Y:S01]  /*50340*/  IMAD.WIDE R2, R4, 0x2, R16 ;  /* 0x0000000204027825 */ /* 0x000fe200078e0210 */
[----:B------:R-:W-:-:S02]  /*50350*/  IADD3 R8, R27, 0x145, RZ ;  /* 0x000001451b087810 */ /* 0x000fc40007ffe0ff */
[C---:B------:R-:W-:Y:S01]  /*50360*/  IADD3 R15, R4.reuse, c[0x0][0x198], RZ ;  /* 0x00006600040f7a10 */ /* 0x040fe20007ffe0ff */
[----:B------:R-:W-:Y:S01]  /*50370*/  IMAD.WIDE R4, R4, 0x2, R18 ;  /* 0x0000000204047825 */ /* 0x000fe200078e0212 */
[----:B------:R-:W-:Y:S01]  /*50380*/  ISETP.GE.AND P1, PT, R8, c[0x0][0x17c], PT ;  /* 0x00005f0008007a0c */ /* 0x000fe20003f26270 */
[----:B------:R0:W-:Y:S02]  /*50390*/  @P5 STG.E.U16 [R2.64], R13 ;  /* 0x0000000d02005986 */ /* 0x0001e4000c101504 */
[C---:B------:R-:W-:Y:S02]  /*503a0*/  IMAD.WIDE R8, R15.reuse, 0x2, R16 ;  /* 0x000000020f087825 */ /* 0x040fe400078e0210 */
[----:B------:R1:W-:Y:S02]  /*503b0*/  @P3 STG.E.U16 [R4.64], R12 ;  /* 0x0000000c04003986 */ /* 0x0003e4000c101504 */
[----:B0-----:R-:W-:Y:S01]  /*503c0*/  IMAD.WIDE R2, R15, 0x2, R18 ;  /* 0x000000020f027825 */ /* 0x001fe200078e0212 */
[----:B-1----:R-:W-:-:S04]  /*503d0*/  IADD3 R4, R27, 0x147, RZ ;  /* 0x000001471b047810 */ /* 0x002fc80007ffe0ff */
[----:B------:R-:W-:Y:S02]  /*503e0*/  ISETP.GE.AND P3, PT, R4, c[0x0][0x17c], PT ;  /* 0x00005f0004007a0c */ /* 0x000fe40003f66270 */
[----:B---3--:R-:W-:Y:S01]  /*503f0*/  PRMT R12, R25, 0x7632, R12 ;  /* 0x00007632190c7816 */ /* 0x008fe2000000000c */
[----:B----4-:R0:W-:Y:S01]  /*50400*/  @P6 STG.E.U16 [R8.64], R21 ;  /* 0x0000001508006986 */ /* 0x0101e2000c101504 */
[C---:B------:R-:W-:Y:S02]  /*50410*/  ISETP.LT.AND P6, PT, R23.reuse, c[0x0][0x178], !P0 ;  /* 0x00005e0017007a0c */ /* 0x040fe400047c1270 */
[----:B------:R-:W-:Y:S01]  /*50420*/  ISETP.LT.AND P0, PT, R26, c[0x0][0x178], !P0 ;  /* 0x00005e001a007a0c */ /* 0x000fe20004701270 */
[----:B------:R1:W-:Y:S01]  /*50430*/  @P2 STG.E.U16 [R2.64], R25 ;  /* 0x0000001902002986 */ /* 0x0003e2000c101504 */
[----:B------:R-:W-:Y:S02]  /*50440*/  ISETP.LT.AND P2, PT, R23, c[0x0][0x178], !P4 ;  /* 0x00005e0017007a0c */ /* 0x000fe40006741270 */
[----:B0-----:R-:W-:Y:S01]  /*50450*/  IADD3 R8, R15, c[0x0][0x198], RZ ;  /* 0x000066000f087a10 */ /* 0x001fe20007ffe0ff */
[----:B-1----:R-:W3:Y:S01]  /*50460*/  LDL.LU R25, [R1+0x4f8] ;  /* 0x0004f80001197983 */ /* 0x002ee20000300800 */
[----:B------:R-:W-:-:S03]  /*50470*/  PRMT R9, R21, 0x7632, R9 ;  /* 0x0000763215097816 */ /* 0x000fc60000000009 */
[C---:B------:R-:W-:Y:S01]  /*50480*/  IMAD.WIDE R4, R8.reuse, 0x2, R16 ;  /* 0x0000000208047825 */ /* 0x040fe200078e0210 */
[----:B------:R-:W4:Y:S03]  /*50490*/  LDL.LU R21, [R1+0x368] ;  /* 0x0003680001157983 */ /* 0x000f260000300800 */
[C---:B------:R-:W-:Y:S01]  /*504a0*/  IMAD.WIDE R2, R8.reuse, 0x2, R18 ;  /* 0x0000000208027825 */ /* 0x040fe200078e0212 */
[----:B------:R-:W-:Y:S01]  /*504b0*/  IADD3 R8, R8, c[0x0][0x198], RZ ;  /* 0x0000660008087a10 */ /* 0x000fe20007ffe0ff */
[----:B------:R-:W-:Y:S01]  /*504c0*/  @P6 STG.E.U16 [R4.64], R9 ;  /* 0x0000000904006986 */ /* 0x000fe2000c101504 */
[----:B------:R-:W-:-:S03]  /*504d0*/  IADD3 R13, R27, 0x148, RZ ;  /* 0x000001481b0d7810 */ /* 0x000fc60007ffe0ff */
[----:B------:R0:W-:Y:S01]  /*504e0*/  @P0 STG.E.U16 [R2.64], R12 ;  /* 0x0000000c02000986 */ /* 0x0001e2000c101504 */
[----:B------:R-:W-:Y:S02]  /*504f0*/  ISETP.GE.AND P6, PT, R13, c[0x0][0x17c], PT ;  /* 0x00005f000d007a0c */ /* 0x000fe40003fc6270 */
[----:B------:R-:W-:Y:S01]  /*50500*/  ISETP.LT.AND P4, PT, R26, c[0x0][0x178], !P4 ;  /* 0x00005e001a007a0c */ /* 0x000fe20006781270 */
[----:B0-----:R-:W-:-:S04]  /*50510*/  IMAD.WIDE R2, R8, 0x2, R16 ;  /* 0x0000000208027825 */ /* 0x001fc800078e0210 */
[----:B------:R-:W-:Y:S01]  /*50520*/  IMAD.WIDE R4, R8, 0x2, R18 ;  /* 0x0000000208047825 */ /* 0x000fe200078e0212 */
[----:B--2---:R0:W-:Y:S01]  /*50530*/  @P2 STG.E.U16 [R2.64], R22 ;  /* 0x0000001602002986 */ /* 0x0041e2000c101504 */
[----:B------:R-:W-:-:S03]  /*50540*/  PRMT R13, R22, 0x7632, R13 ;  /* 0x00007632160d7816 */ /* 0x000fc6000000000d */
[----:B0-----:R-:W2:Y:S01]  /*50550*/  LDL.LU R22, [R1+0x518] ;  /* 0x0005180001167983 */ /* 0x001ea20000300800 */
[----:B-----5:R-:W-:-:S03]  /*50560*/  PRMT R12, R24, 0x7632, R12 ;  /* 0x00007632180c7816 */ /* 0x020fc6000000000c */
[----:B------:R0:W-:Y:S04]  /*50570*/  @P4 STG.E.U16 [R4.64], R24 ;  /* 0x0000001804004986 */ /* 0x0001e8000c101504 */
[----:B0-----:R-:W5:Y:S01]  /*50580*/  LDL.LU R24, [R1+0x458] ;  /* 0x0004580001187983 */ /* 0x001f620000300800 */
[----:B------:R-:W-:Y:S02]  /*50590*/  IADD3 R14, R27, 0x146, RZ ;  /* 0x000001461b0e7810 */ /* 0x000fe40007ffe0ff */
[----:B------:R-:W-:Y:S02]  /*505a0*/  ISETP.LT.AND P0, PT, R23, c[0x0][0x178], !P1 ;  /* 0x00005e0017007a0c */ /* 0x000fe40004f01270 */
[----:B------:R-:W-:Y:S02]  /*505b0*/  ISETP.GE.AND P5, PT, R14, c[0x0][0x17c], PT ;  /* 0x00005f000e007a0c */ /* 0x000fe40003fa6270 */
        /* <DEDUP_REMOVED lines=16> */
[----:B-1----:R-:W-:Y:S01]  /*506c0*/  IADD3 R4, R27, 0x14b, RZ ;  /* 0x0000014b1b047810 */ /* 0x002fe20007ffe0ff */
[----:B---3--:R0:W-:Y:S01]  /*506d0*/  @P4 STG.E.U16 [R2.64], R25 ;  /* 0x0000001902004986 */ /* 0x0081e2000c101504 */
[----:B------:R-:W-:Y:S02]  /*506e0*/  ISETP.LT.AND P3, PT, R26, c[0x0][0x178], !P3 ;  /* 0x00005e001a007a0c */ /* 0x000fe40005f61270 */
[----:B------:R-:W-:Y:S01]  /*506f0*/  ISETP.GE.AND P4, PT, R4, c[0x0][0x17c], PT ;  /* 0x00005f0004007a0c */ /* 0x000fe20003f86270 */
[----:B------:R-:W-:-:S04]  /*50700*/  IMAD.WIDE R4, R8, 0x2, R16 ;  /* 0x0000000208047825 */ /* 0x000fc800078e0210 */
[----:B0-----:R-:W-:Y:S01]  /*50710*/  IMAD.WIDE R2, R9, 0x2, R18 ;  /* 0x0000000209027825 */ /* 0x001fe200078e0212 */
[----:B------:R-:W-:Y:S02]  /*50720*/  PRMT R9, R25, 0x7632, R9 ;  /* 0x0000763219097816 */ /* 0x000fe40000000009 */
[----:B------:R-:W-:Y:S01]  /*50730*/  IADD3 R12, R8, c[0x0][0x198], RZ ;  /* 0x00006600080c7a10 */ /* 0x000fe20007ffe0ff */
[----:B------:R-:W3:Y:S04]  /*50740*/  LDL.LU R25, [R1+0x498] ;  /* 0x0004980001197983 */ /* 0x000ee80000300800 */
[----:B----4-:R0:W-:Y:S01]  /*50750*/  @P5 STG.E.U16 [R2.64], R21 ;  /* 0x0000001502005986 */ /* 0x0101e2000c101504 */
[----:B------:R-:W-:Y:S02]  /*50760*/  ISETP.LT.AND P5, PT, R23, c[0x0][0x178], !P6 ;  /* 0x00005e0017007a0c */ /* 0x000fe400077a1270 */
[----:B------:R-:W-:Y:S01]  /*50770*/  PRMT R14, R21, 0x7632, R14 ;  /* 0x00007632150e7816 */ /* 0x000fe2000000000e */
[----:B------:R1:W-:Y:S01]  /*50780*/  @P1 STG.E.U16 [R4.64], R9 ;  /* 0x0000000904001986 */ /* 0x0003e2000c101504 */
[----:B------:R-:W-:Y:S01]  /*50790*/  ISETP.LT.AND P6, PT, R26, c[0x0][0x178], !P6 ;  /* 0x00005e001a007a0c */ /* 0x000fe200077c1270 */
[----:B0-----:R-:W-:-:S04]  /*507a0*/  IMAD.WIDE R2, R8, 0x2, R18 ;  /* 0x0000000208027825 */ /* 0x001fc800078e0212 */
[C---:B-1----:R-:W-:Y:S01]  /*507b0*/  IMAD.WIDE R4, R12.reuse, 0x2, R16 ;  /* 0x000000020c047825 */ /* 0x042fe200078e0210 */
[----:B------:R0:W-:Y:S03]  /*507c0*/  @P3 STG.E.U16 [R2.64], R14 ;  /* 0x0000000e02003986 */ /* 0x0001e6000c101504 */
[----:B------:R-:W-:Y:S01]  /*507d0*/  IMAD.WIDE R8, R12, 0x2, R18 ;  /* 0x000000020c087825 */ /* 0x000fe200078e0212 */
[----:B--2---:R1:W-:Y:S01]  /*507e0*/  @P5 STG.E.U16 [R4.64], R22 ;  /* 0x0000001604005986 */ /* 0x0043e2000c101504 */
[----:B------:R-:W-:Y:S02]  /*507f0*/  ISETP.LT.AND P5, PT, R23, c[0x0][0x178], !P2 ;  /* 0x00005e0017007a0c */ /* 0x000fe400057a1270 */
[----:B0-----:R-:W-:Y:S02]  /*50800*/  PRMT R14, R22, 0x7632, R14 ;  /* 0x00007632160e7816 */ /* 0x001fe4000000000e */
[----:B-1----:R-:W-:Y:S01]  /*50810*/  IADD3 R4, R12, c[0x0][0x198], RZ ;  /* 0x000066000c047a10 */ /* 0x002fe20007ffe0ff */
[----:B------:R-:W2:Y:S04]  /*50820*/  LDL.LU R22, [R1+0x558] ;  /* 0x0005580001167983 */ /* 0x000ea80000300800 */
[----:B------:R-:W-:Y:S01]  /*50830*/  IMAD.WIDE R2, R4, 0x2, R16 ;  /* 0x0000000204027825 */ /* 0x000fe200078e0210 */
[----:B-----5:R0:W-:Y:S01]  /*50840*/  @P6 STG.E.U16 [R8.64], R24 ;  /* 0x0000001808006986 */ /* 0x0201e2000c101504 */
[----:B------:R-:W-:-:S03]  /*50850*/  PRMT R20, R24, 0x7632, R20 ;  /* 0x0000763218147816 */ /* 0x000fc60000000014 */
[----:B------:R1:W-:Y:S04]  /*50860*/  @P5 STG.E.U16 [R2.64], R14 ;  /* 0x0000000e02005986 */ /* 0x0003e8000c101504 */
[----:B0-----:R-:W4:Y:S04]  /*50870*/  LDL.LU R24, [R1+0x388] ;  /* 0x0003880001187983 */ /* 0x001f280000300800 */
[----:B-1----:R-:W5:Y:S01]  /*50880*/  LDL.LU R3, [R1+0x528] ;  /* 0x0005280001037983 */ /* 0x002f620000300800 */
[----:B------:R-:W-:Y:S02]  /*50890*/  IADD3 R15, R27, 0x14d, RZ ;  /* 0x0000014d1b0f7810 */ /* 0x000fe40007ffe0ff */
[----:B------:R-:W-:-:S02]  /*508a0*/  ISETP.LT.AND P2, PT, R26, c[0x0][0x178], !P2 ;  /* 0x00005e001a007a0c */ /* 0x000fc40005741270 */
[----:B------:R-:W-:Y:S02]  /*508b0*/  ISETP.LT.AND P6, PT, R23, c[0x0][0x178], !P0 ;  /* 0x00005e0017007a0c */ /* 0x000fe400047c1270 */
[----:B------:R-:W-:Y:S02]  /*508c0*/  ISETP.LT.AND P0, PT, R26, c[0x0][0x178], !P0 ;  /* 0x00005e001a007a0c */ /* 0x000fe40004701270 */
[----:B------:R-:W-:Y:S02]  /*508d0*/  ISETP.GE.AND P3, PT, R15, c[0x0][0x17c], PT ;  /* 0x00005f000f007a0c */ /* 0x000fe40003f66270 */
[C---:B------:R-:W-:Y:S02]  /*508e0*/  IADD3 R15, R4.reuse, c[0x0][0x198], RZ ;  /* 0x00006600040f7a10 */ /* 0x040fe40007ffe0ff */
[----:B------:R-:W-:Y:S01]  /*508f0*/  IADD3 R13, R27, 0x14c, RZ ;  /* 0x0000014c1b0d7810 */ /* 0x000fe20007ffe0ff */
[----:B------:R-:W-:-:S03]  /*50900*/  IMAD.WIDE R4, R4, 0x2, R18 ;  /* 0x0000000204047825 */ /* 0x000fc600078e0212 */
[----:B------:R-:W-:Y:S01]  /*50910*/  ISETP.GE.AND P1, PT, R13, c[0x0][0x17c], PT ;  /* 0x00005f000d007a0c */ /* 0x000fe20003f26270 */
[C---:B------:R-:W-:Y:S01]  /*50920*/  IMAD.WIDE R8, R15.reuse, 0x2, R16 ;  /* 0x000000020f087825 */ /* 0x040fe200078e0210 */
[----:B------:R0:W-:Y:S03]  /*50930*/  @P2 STG.E.U16 [R4.64], R20 ;  /* 0x0000001404002986 */ /* 0x0001e6000c101504 */
[----:B------:R-:W-:Y:S01]  /*50940*/  IMAD.WIDE R12, R15, 0x2, R18 ;  /* 0x000000020f0c7825 */ /* 0x000fe200078e0212 */
[----:B---3--:R-:W-:Y:S02]  /*50950*/  PRMT R14, R25, 0x7632, R14 ;  /* 0x00007632190e7816 */ /* 0x008fe4000000000e */
[----:B0-----:R-:W-:Y:S02]  /*50960*/  IADD3 R4, R15, c[0x0][0x198], RZ ;  /* 0x000066000f047a10 */ /* 0x001fe40007ffe0ff */
[C---:B------:R-:W-:Y:S01]  /*50970*/  ISETP.LT.AND P2, PT, R23.reuse, c[0x0][0x178], !P1 ;  /* 0x00005e0017007a0c */ /* 0x040fe20004f41270 */
[----:B-----5:R-:W-:Y:S04]  /*50980*/  @P6 STG.E.U16 [R8.64], R3 ;  /* 0x0000000308006986 */ /* 0x020fe8000c101504 */
[----:B------:R0:W-:Y:S04]  /*50990*/  @P0 STG.E.U16 [R12.64], R25 ;  /* 0x000000190c000986 */ /* 0x0001e8000c101504 */
[----:B0-----:R-:W3:Y:S01]  /*509a0*/  LDL.LU R25, [R1+0x568] ;  /* 0x0005680001197983 */ /* 0x001ee20000300800 */
[----:B------:R-:W-:-:S02]  /*509b0*/  ISETP.LT.AND P0, PT, R23, c[0x0][0x178], !P4 ;  /* 0x00005e0017007a0c */ /* 0x000fc40006701270 */
[C---:B------:R-:W-:Y:S02]  /*509c0*/  ISETP.LT.AND P4, PT, R26.reuse, c[0x0][0x178], !P4 ;  /* 0x00005e001a007a0c */ /* 0x040fe40006781270 */
[----:B------:R-:W-:Y:S02]  /*509d0*/  ISETP.LT.AND P1, PT, R26, c[0x0][0x178], !P1 ;  /* 0x00005e001a007a0c */ /* 0x000fe40004f21270 */
[----:B------:R-:W-:Y:S01]  /*509e0*/  PRMT R13, R3, 0x7632, R13 ;  /* 0x00007632030d7816 */ /* 0x000fe2000000000d */
[C---:B------:R-:W-:Y:S01]  /*509f0*/  IMAD.WIDE R2, R4.reuse, 0x2, R16 ;  /* 0x0000000204027825 */ /* 0x040fe200078e0210 */
[----:B------:R-:W-:Y:S02]  /*50a00*/  IADD3 R8, R27, 0x14f, RZ ;  /* 0x0000014f1b087810 */ /* 0x000fe40007ffe0ff */
[C---:B------:R-:W-:Y:S01]  /*50a10*/  IADD3 R12, R4.reuse, c[0x0][0x198], RZ ;  /* 0x00006600040c7a10 */ /* 0x040fe20007ffe0ff */
[----:B------:R-:W-:Y:S01]  /*50a20*/  IMAD.WIDE R4, R4, 0x2, R18 ;  /* 0x0000000204047825 */ /* 0x000fe200078e0212 */
[----:B------:R-:W-:Y:S01]  /*50a30*/  ISETP.GE.AND P6, PT, R8, c[0x0][0x17c], PT ;  /* 0x00005f0008007a0c */ /* 0x000fe20003fc6270 */
[----:B------:R0:W-:Y:S02]  /*50a40*/  @P0 STG.E.U16 [R2.64], R13 ;  /* 0x0000000d02000986 */ /* 0x0001e4000c101504 */
[----:B------:R-:W-:-:S02]  /*50a50*/  IMAD.WIDE R8, R12, 0x2, R16 ;  /* 0x000000020c087825 */ /* 0x000fc400078e0210 */
[----:B------:R-:W-:Y:S04]  /*50a60*/  @P4 STG.E.U16 [R4.64], R14 ;  /* 0x0000000e04004986 */ /* 0x000fe8000c101504 */
[----:B--2---:R1:W-:Y:S01]  /*50a70*/  @P2 STG.E.U16 [R8.64], R22 ;  /* 0x0000001608002986 */ /* 0x0043e2000c101504 */
[----:B0-----:R-:W-:-:S05]  /*50a80*/  IMAD.WIDE R2, R12, 0x2, R18 ;  /* 0x000000020c027825 */ /* 0x001fca00078e0212 */
[----:B----4-:R0:W-:Y:S01]  /*50a90*/  @P1 STG.E.U16 [R2.64], R24 ;  /* 0x0000001802001986 */ /* 0x0101e2000c101504 */
[----:B-1----:R-:W-:Y:S02]  /*50aa0*/  IADD3 R8, R12, c[0x0][0x198], RZ ;  /* 0x000066000c087a10 */ /* 0x002fe40007ffe0ff */
[----:B------:R-:W-:Y:S02]  /*50ab0*/  PRMT R12, R24, 0x7632, R12 ;  /* 0x00007632180c7816 */ /* 0x000fe4000000000c */
[----:B0-----:R-:W2:Y:S01]  /*50ac0*/  LDL.LU R24, [R1+0x578] ;  /* 0x0005780001187983 */ /* 0x001ea20000300800 */
[----:B------:R-:W-:Y:S02]  /*50ad0*/  IADD3 R21, R27, 0x14e, RZ ;  /* 0x0000014e1b157810 */ /* 0x000fe40007ffe0ff */
[----:B------:R-:W-:Y:S01]  /*50ae0*/  ISETP.LT.AND P4, PT, R23, c[0x0][0x178], !P3 ;  /* 0x00005e0017007a0c */ /* 0x000fe20005f81270 */
[----:B------:R-:W4:Y:S01]  /*50af0*/  LDL.LU R20, [R1+0x508] ;  /* 0x0005080001147983 */ /* 0x000f220000300800 */
[----:B------:R-:W-:-:S02]  /*50b00*/  ISETP.LT.AND P3, PT, R26, c[0x0][0x178], !P3 ;  /* 0x00005e001a007a0c */ /* 0x000fc40005f61270 */
[----:B------:R-:W-:Y:S02]  /*50b10*/  ISETP.GE.AND P5, PT, R21, c[0x0][0x17c], PT ;  /* 0x00005f0015007a0c */ /* 0x000fe40003fa6270 */
[----:B------:R-:W-:Y:S01]  /*50b20*/  IADD3 R4, R27, 0x151, RZ ;  /* 0x000001511b047810 */ /* 0x000fe20007ffe0ff */
[----:B------:R-:W-:Y:S01]  /*50b30*/  IMAD.WIDE R2, R8, 0x2, R16 ;  /* 0x0000000208027825 */ /* 0x000fe200078e0210 */
[----:B------:R-:W-:Y:S01]  /*50b40*/  ISETP.LT.AND P1, PT, R23, c[0x0][0x178], !P5 ;  /* 0x00005e0017007a0c */ /* 0x000fe20006f21270 */
[----:B------:R-:W5:Y:S01]  /*50b50*/  LDL.LU R21, [R1+0x588] ;  /* 0x0005880001157983 */ /* 0x000f620000300800 */
[----:B------:R-:W-:Y:S01]  /*50b60*/  ISETP.GE.AND P2, PT, R4, c[0x0][0x17c], PT ;  /* 0x00005f0004007a0c */ /* 0x000fe20003f46270 */
[----:B------:R-:W-:Y:S01]  /*50b70*/  IMAD.WIDE R4, R8, 0x2, R18 ;  /* 0x0000000208047825 */ /* 0x000fe200078e0212 */
[----:B------:R-:W-:Y:S02]  /*50b80*/  ISETP.LT.AND P5, PT, R26, c[0x0][0x178], !P5 ;  /* 0x00005e001a007a0c */ /* 0x000fe40006fa1270 */
[----:B------:R-:W-:-:S02]  /*50b90*/  PRMT R9, R22, 0x7632, R9 ;  /* 0x0000763216097816 */ /* 0x000fc40000000009 */
[----:B------:R-:W-:-:S03]  /*50ba0*/  IADD3 R8, R8, c[0x0][0x198], RZ ;  /* 0x0000660008087a10 */ /* 0x000fc60007ffe0ff */
[----:B------:R0:W-:Y:S04]  /*50bb0*/  @P4 STG.E.U16 [R2.64], R9 ;  /* 0x0000000902004986 */ /* 0x0001e8000c101504 */
[----:B------:R1:W-:Y:S01]  /*50bc0*/  @P3 STG.E.U16 [R4.64], R12 ;  /* 0x0000000c04003986 */ /* 0x0003e2000c101504 */
[----:B0-----:R-:W-:-:S04]  /*50bd0*/  IMAD.WIDE R2, R8, 0x2, R16 ;  /* 0x0000000208027825 */ /* 0x001fc800078e0210 */
[----:B-1----:R-:W-:Y:S01]  /*50be0*/  IMAD.WIDE R4, R8, 0x2, R18 ;  /* 0x0000000208047825 */ /* 0x002fe200078e0212 */
[----:B---3--:R-:W-:Y:S04]  /*50bf0*/  @P1 STG.E.U16 [R2.64], R25 ;  /* 0x0000001902001986 */ /* 0x008fe8000c101504 */
[----:B------:R0:W-:Y:S02]  /*50c00*/  @P5 STG.E.U16 [R4.64], R10 ;  /* 0x0000000a04005986 */ /* 0x0001e4000c101504 */
[----:B0-----:R-:W-:Y:S02]  /*50c10*/  PRMT R10, R25, 0x7632, R10 ;  /* 0x00007632190a7816 */ /* 0x001fe4000000000a */
[----:B------:R-:W3:Y:S01]  /*50c20*/  LDL.LU R25, [R1+0x478] ;  /* 0x0004780001197983 */ /* 0x000ee20000300800 */
[----:B------:R-:W-:-:S02]  /*50c30*/  IADD3 R15, R27, 0x150, RZ ;  /* 0x000001501b0f7810 */ /* 0x000fc40007ffe0ff */
[----:B------:R-:W-:Y:S01]  /*50c40*/  ISETP.LT.AND P3, PT, R23, c[0x0][0x178], !P6 ;  /* 0x00005e0017007a0c */ /* 0x000fe20007761270 */
[----:B------:R-:W3:Y:S01]  /*50c50*/  LDL.LU R22, [R1+0x598] ;  /* 0x0005980001167983 */ /* 0x000ee20000300800 */
[----:B------:R-:W-:Y:S02]  /*50c60*/  ISETP.GE.AND P0, PT, R15, c[0x0][0x17c], PT ;  /* 0x00005f000f007a0c */ /* 0x000fe40003f06270 */
[----:B------:R-:W-:Y:S02]  /*50c70*/  IADD3 R8, R8, c[0x0][0x198], RZ ;  /* 0x0000660008087a10 */ /* 0x000fe40007ffe0ff */
[----:B------:R-:W-:Y:S02]  /*50c80*/  IADD3 R9, R27, 0x153, RZ ;  /* 0x000001531b097810 */ /* 0x000fe40007ffe0ff */
[----:B------:R-:W-:Y:S02]  /*50c90*/  ISETP.LT.AND P6, PT, R26, c[0x0][0x178], !P6 ;  /* 0x00005e001a007a0c */ /* 0x000fe400077c1270 */
[----:B------:R-:W-:Y:S01]  /*50ca0*/  ISETP.LT.AND P5, PT, R23, c[0x0][0x178], !P0 ;  /* 0x00005e0017007a0c */ /* 0x000fe200047a1270 */
[----:B------:R-:W-:Y:S01]  /*50cb0*/  IMAD.WIDE R2, R8, 0x2, R16 ;  /* 0x0000000208027825 */ /* 0x000fe200078e0210 */
[----:B------:R-:W-:-:S02]  /*50cc0*/  ISETP.GE.AND P1, PT, R9, c[0x0][0x17c], PT ;  /* 0x00005f0009007a0c */ /* 0x000fc40003f26270 */
[C---:B------:R-:W-:Y:S01]  /*50cd0*/  IADD3 R9, R8.reuse, c[0x0][0x198], RZ ;  /* 0x0000660008097a10 */ /* 0x040fe20007ffe0ff */
[----:B------:R-:W-:Y:S01]  /*50ce0*/  IMAD.WIDE R4, R8, 0x2, R18 ;  /* 0x0000000208047825 */ /* 0x000fe200078e0212 */
[----:B------:R-:W-:Y:S01]  /*50cf0*/  PRMT R12, R10, 0x7632, R12 ;  /* 0x000076320a0c7816 */ /* 0x000fe2000000000c */
[----:B------:R0:W-:Y:S01]  /*50d00*/  @P3 STG.E.U16 [R2.64], R10 ;  /* 0x0000000a02003986 */ /* 0x0001e2000c101504 */
[----:B------:R-:W-:-:S03]  /*50d10*/  IADD3 R8, R27, 0x154, RZ ;  /* 0x000001541b087810 */ /* 0x000fc60007ffe0ff */
[----:B------:R-:W-:Y:S01]  /*50d20*/  @P6 STG.E.U16 [R4.64], R12 ;  /* 0x0000000c04006986 */ /* 0x000fe2000c101504 */
[----:B------:R-:W-:Y:S01]  /*50d30*/  ISETP.GE.AND P3, PT, R8, c[0x0][0x17c], PT ;  /* 0x00005f0008007a0c */ /* 0x000fe20003f66270 */
[C---:B0-----:R-:W-:Y:S01]  /*50d40*/  IMAD.WIDE R2, R9.reuse, 0x2, R16 ;  /* 0x0000000209027825 */ /* 0x041fe200078e0210 */
[----:B------:R-:W-:-:S04]  /*50d50*/  IADD3 R8, R9, c[0x0][0x198], RZ ;  /* 0x0000660009087a10 */ /* 0x000fc80007ffe0ff */
[----:B--2---:R0:W-:Y:S01]  /*50d60*/  @P5 STG.E.U16 [R2.64], R24 ;  /* 0x0000001802005986 */ /* 0x0041e2000c101504 */
[----:B------:R-:W-:Y:S01]  /*50d70*/  ISETP.LT.AND P0, PT, R26, c[0x0][0x178], !P0 ;  /* 0x00005e001a007a0c */ /* 0x000fe20004701270 */
[----:B0-----:R-:W-:Y:S01]  /*50d80*/  IMAD.WIDE R2, R9, 0x2, R18 ;  /* 0x0000000209027825 */ /* 0x001fe200078e0212 */
[----:B------:R-:W-:Y:S02]  /*50d90*/  PRMT R9, R24, 0x7632, R9 ;  /* 0x0000763218097816 */ /* 0x000fe40000000009 */
[----:B------:R-:W2:Y:S01]  /*50da0*/  LDL.LU R24, [R1+0x378] ;  /* 0x0003780001187983 */ /* 0x000ea20000300800 */
[----:B------:R-:W-:Y:S02]  /*50db0*/  IADD3 R13, R27, 0x152, RZ ;  /* 0x000001521b0d7810 */ /* 0x000fe40007ffe0ff */
[----:B------:R-:W-:Y:S02]  /*50dc0*/  ISETP.LT.AND P6, PT, R23, c[0x0][0x178], !P2 ;  /* 0x00005e0017007a0c */ /* 0x000fe400057c1270 */
[----:B------:R-:W-:-:S02]  /*50dd0*/  ISETP.GE.AND P4, PT, R13, c[0x0][0x17c], PT ;  /* 0x00005f000d007a0c */ /* 0x000fc40003f86270 */
[----:B------:R-:W-:Y:S02]  /*50de0*/  IADD3 R4, R27, 0x155, RZ ;  /* 0x000001551b047810 */ /* 0x000fe40007ffe0ff */
[----:B----4-:R0:W-:Y:S01]  /*50df0*/  @P0 STG.E.U16 [R2.64], R20 ;  /* 0x0000001402000986 */ /* 0x0101e2000c101504 */
[----:B------:R-:W-:Y:S02]  /*50e00*/  ISETP.LT.AND P2, PT, R26, c[0x0][0x178], !P2 ;  /* 0x00005e001a007a0c */ /* 0x000fe40005741270 */
[----:B------:R-:W-:Y:S02]  /*50e10*/  ISETP.LT.AND P0, PT, R23, c[0x0][0x178], !P4 ;  /* 0x00005e0017007a0c */ /* 0x000fe40006701270 */
[----:B------:R-:W-:Y:S01]  /*50e20*/  ISETP.GE.AND P5, PT, R4, c[0x0][0x17c], PT ;  /* 0x00005f0004007a0c */ /* 0x000fe20003fa6270 */
[----:B------:R-:W-:Y:S01]  /*50e30*/  IMAD.WIDE R4, R8, 0x2, R16 ;  /* 0x0000000208047825 */ /* 0x000fe200078e0210 */
[----:B------:R-:W-:Y:S02]  /*50e40*/  ISETP.LT.AND P4, PT, R26, c[0x0][0x178], !P4 ;  /* 0x00005e001a007a0c */ /* 0x000fe40006781270 */
[----:B------:R-:W-:-:S02]  /*50e50*/  IADD3 R10, R8, c[0x0][0x198], RZ ;  /* 0x00006600080a7a10 */ /* 0x000fc40007ffe0ff */
[----:B------:R1:W-:Y:S01]  /*50e60*/  @P6 STG.E.U16 [R4.64], R9 ;  /* 0x0000000904006986 */ /* 0x0003e2000c101504 */
[----:B------:R-:W-:Y:S01]  /*50e70*/  PRMT R12, R20, 0x7632, R12 ;  /* 0x00007632140c7816 */ /* 0x000fe2000000000c */
[----:B0-----:R-:W-:-:S05]  /*50e80*/  IMAD.WIDE R2, R8, 0x2, R18 ;  /* 0x0000000208027825 */ /* 0x001fca00078e0212 */
[----:B------:R-:W-:Y:S01]  /*50e90*/  @P2 STG.E.U16 [R2.64], R12 ;  /* 0x0000000c02002986 */ /* 0x000fe2000c101504 */
[----:B-1----:R-:W-:-:S04]  /*50ea0*/  IMAD.WIDE R4, R10, 0x2, R16 ;  /* 0x000000020a047825 */ /* 0x002fc800078e0210 */
[----:B------:R-:W-:Y:S01]  /*50eb0*/  IMAD.WIDE R8, R10, 0x2, R18 ;  /* 0x000000020a087825 */ /* 0x000fe200078e0212 */
[----:B-----5:R-:W-:Y:S04]  /*50ec0*/  @P0 STG.E.U16 [R4.64], R21 ;  /* 0x0000001504000986 */ /* 0x020fe8000c101504 */
[----:B---3--:R0:W-:Y:S01]  /*50ed0*/  @P4 STG.E.U16 [R8.64], R25 ;  /* 0x0000001908004986 */ /* 0x0081e2000c101504 */
[----:B------:R-:W-:-:S03]  /*50ee0*/  PRMT R15, R25, 0x7632, R15 ;  /* 0x00007632190f7816 */ /* 0x000fc6000000000f */
[----:B0-----:R-:W3:Y:S01]  /*50ef0*/  LDL.LU R25, [R1+0x5a8] ;  /* 0x0005a80001197983 */ /* 0x001ee20000300800 */
[----:B------:R-:W-:Y:S02]  /*50f00*/  IADD3 R14, R27, 0x157, RZ ;  /* 0x000001571b0e7810 */ /* 0x000fe40007ffe0ff */
[C---:B------:R-:W-:Y:S02]  /*50f10*/  ISETP.LT.AND P0, PT, R23.reuse, c[0x0][0x178], !P1 ;  /* 0x00005e0017007a0c */ /* 0x040fe40004f01270 */
[----:B------:R-:W-:Y:S02]  /*50f20*/  ISETP.LT.AND P1, PT, R26, c[0x0][0x178], !P1 ;  /* 0x00005e001a007a0c */ /* 0x000fe40004f21270 */
[----:B------:R-:W-:Y:S02]  /*50f30*/  IADD3 R4, R10, c[0x0][0x198], RZ ;  /* 0x000066000a047a10 */ /* 0x000fe40007ffe0ff */
[----:B------:R-:W-:Y:S02]  /*50f40*/  ISETP.LT.AND P4, PT, R23, c[0x0][0x178], !P3 ;  /* 0x00005e0017007a0c */ /* 0x000fe40005f81270 */
[----:B------:R-:W-:-:S02]  /*50f50*/  ISETP.LT.AND P3, PT, R26, c[0x0][0x178], !P3 ;  /* 0x00005e001a007a0c */ /* 0x000fc40005f61270 */
[----:B------:R-:W-:Y:S02]  /*50f60*/  ISETP.GE.AND P2, PT, R14, c[0x0][0x17c], PT ;  /* 0x00005f000e007a0c */ /* 0x000fe40003f46270 */
[C---:B------:R-:W-:Y:S02]  /*50f70*/  IADD3 R14, R4.reuse, c[0x0][0x198], RZ ;  /* 0x00006600040e7a10 */ /* 0x040fe40007ffe0ff */
[----:B------:R-:W-:Y:S01]  /*50f80*/  IADD3 R13, R27, 0x156, RZ ;  /* 0x000001561b0d7810 */ /* 0x000fe20007ffe0ff */
[C---:B------:R-:W-:Y:S01]  /*50f90*/  IMAD.WIDE R2, R4.reuse, 0x2, R16 ;  /* 0x0000000204027825 */ /* 0x040fe200078e0210 */
[----:B------:R-:W-:Y:S02]  /*50fa0*/  PRMT R10, R21, 0x7632, R10 ;  /* 0x00007632150a7816 */ /* 0x000fe4000000000a */
[----:B------:R-:W-:Y:S01]  /*50fb0*/  ISETP.GE.AND P6, PT, R13, c[0x0][0x17c], PT ;  /* 0x00005f000d007a0c */ /* 0x000fe20003fc6270 */
[----:B------:R-:W-:-:S04]  /*50fc0*/  IMAD.WIDE R4, R4, 0x2, R18 ;  /* 0x0000000204047825 */ /* 0x000fc800078e0212 */
[C---:B------:R-:W-:Y:S01]  /*50fd0*/  IMAD.WIDE R8, R14.reuse, 0x2, R16 ;  /* 0x000000020e087825 */ /* 0x040fe200078e0210 */
[----:B------:R-:W-:Y:S03]  /*50fe0*/  @P0 STG.E.U16 [R2.64], R10 ;  /* 0x0000000a02000986 */ /* 0x000fe6000c101504 */
[----:B------:R-:W-:Y:S01]  /*50ff0*/  IMAD.WIDE R12, R14, 0x2, R18 ;  /* 0x000000020e0c7825 */ /* 0x000fe200078e0212 */
[----:B------:R-:W-:Y:S04]  /*51000*/  @P1 STG.E.U16 [R4.64], R15 ;  /* 0x0000000f04001986 */ /* 0x000fe8000c101504 */
[----:B------:R-:W-:Y:S04]  /*51010*/  @P4 STG.E.U16 [R8.64], R22 ;  /* 0x0000001608004986 */ /* 0x000fe8000c101504 */
[----:B--2---:R0:W-:Y:S02]  /*51020*/  @P3 STG.E.U16 [R12.64], R24 ;  /* 0x000000180c003986 */ /* 0x0041e4000c101504 */
[----:B0-----:R-:W-:-:S02]  /*51030*/  PRMT R12, R22, 0x7632, R12 ;  /* 0x00007632160c7816 */ /* 0x001fc4000000000c */
[----:B------:R-:W2:Y:S01]  /*51040*/  LDL.LU R22, [R1+0x5d8] ;  /* 0x0005d80001167983 */ /* 0x000ea20000300800 */
[----:B------:R-:W-:-:S03]  /*51050*/  PRMT R13, R24, 0x7632, R13 ;  /* 0x00007632180d7816 */ /* 0x000fc6000000000d */
[----:B------:R-:W4:Y:S01]  /*51060*/  LDL.LU R24, [R1+0x4e8] ;  /* 0x0004e80001187983 */ /* 0x000f220000300800 */
[C---:B------:R-:W-:Y:S02]  /*51070*/  ISETP.LT.AND P1, PT, R23.reuse, c[0x0][0x178], !P5 ;  /* 0x00005e0017007a0c */ /* 0x040fe40006f21270 */
[----:B------:R-:W-:Y:S01]  /*51080*/  ISETP.LT.AND P5, PT, R26, c[0x0][0x178], !P5 ;  /* 0x00005e001a007a0c */ /* 0x000fe20006fa1270 */
[----:B------:R-:W5:Y:S01]  /*51090*/  LDL.LU R21, [R1+0x5c8] ;  /* 0x0005c80001157983 */ /* 0x000f620000300800 */
[----:B------:R-:W-:Y:S02]  /*510a0*/  IADD3 R4, R14, c[0x0][0x198], RZ ;  /* 0x000066000e047a10 */ /* 0x000fe40007ffe0ff */
[----:B------:R-:W-:Y:S02]  /*510b0*/  ISETP.LT.AND P3, PT, R23, c[0x0][0x178], !P6 ;  /* 0x00005e0017007a0c */ /* 0x000fe40007761270 */
[----:B------:R-:W-:Y:S02]  /*510c0*/  IADD3 R8, R27, 0x159, RZ ;  /* 0x000001591b087810 */ /* 0x000fe40007ffe0ff */
[C---:B------:R-:W-:Y:S01]  /*510d0*/  IADD3 R10, R4.reuse, c[0x0][0x198], RZ ;  /* 0x00006600040a7a10 */ /* 0x040fe20007ffe0ff */
[----:B------:R-:W-:Y:S01]  /*510e0*/  IMAD.WIDE R2, R4, 0x2, R16 ;  /* 0x0000000204027825 */ /* 0x000fe200078e0210 */
[----:B------:R-:W-:-:S03]  /*510f0*/  ISETP.GE.AND P4, PT, R8, c[0x0][0x17c], PT ;  /* 0x00005f0008007a0c */ /* 0x000fc60003f86270 */
[----:B------:R-:W-:Y:S01]  /*51100*/  IMAD.WIDE R4, R4, 0x2, R18 ;  /* 0x0000000204047825 */ /* 0x000fe200078e0212 */
[----:B------:R-:W-:Y:S03]  /*51110*/  @P1 STG.E.U16 [R2.64], R12 ;  /* 0x0000000c02001986 */ /* 0x000fe6000c101504 */
[----:B------:R-:W-:Y:S01]  /*51120*/  IMAD.WIDE R8, R10, 0x2, R16 ;  /* 0x000000020a087825 */ /* 0x000fe200078e0210 */
[----:B------:R-:W-:Y:S04]  /*51130*/  @P5 STG.E.U16 [R4.64], R13 ;  /* 0x0000000d04005986 */ /* 0x000fe8000c101504 */
[----:B---3--:R0:W-:Y:S02]  /*51140*/  @P3 STG.E.U16 [R8.64], R25 ;  /* 0x0000001908003986 */ /* 0x0081e4000c101504 */
[----:B0-----:R-:W-:-:S02]  /*51150*/  PRMT R8, R25, 0x7632, R8 ;  /* 0x0000763219087816 */ /* 0x001fc40000000008 */
[----:B------:R-:W3:Y:S01]  /*51160*/  LDL.LU R25, [R1+0x448] ;  /* 0x0004480001197983 */ /* 0x000ee20000300800 */
[----:B------:R-:W-:Y:S02]  /*51170*/  ISETP.LT.AND P6, PT, R26, c[0x0][0x178], !P6 ;  /* 0x00005e001a007a0c */ /* 0x000fe400077c1270 */
[----:B------:R-:W-:Y:S01]  /*51180*/  IADD3 R20, R27, 0x158, RZ ;  /* 0x000001581b147810 */ /* 0x000fe20007ffe0ff */
[----:B------:R-:W-:Y:S01]  /*51190*/  IMAD.WIDE R2, R10, 0x2, R18 ;  /* 0x000000020a027825 */ /* 0x000fe200078e0212 */
[----:B------:R-:W-:Y:S02]  /*511a0*/  ISETP.LT.AND P5, PT, R23, c[0x0][0x178], !P2 ;  /* 0x00005e0017007a0c */ /* 0x000fe400057a1270 */
[----:B------:R-:W-:Y:S02]  /*511b0*/  ISETP.GE.AND P0, PT, R20, c[0x0][0x17c], PT ;  /* 0x00005f0014007a0c */ /* 0x000fe40003f06270 */
[----:B------:R-:W-:Y:S02]  /*511c0*/  IADD3 R10, R10, c[0x0][0x198], RZ ;  /* 0x000066000a0a7a10 */ /* 0x000fe40007ffe0ff */
[----:B------:R-:W-:-:S03]  /*511d0*/  ISETP.LT.AND P2, PT, R26, c[0x0][0x178], !P2 ;  /* 0x00005e001a007a0c */ /* 0x000fc60005741270 */
[----:B------:R0:W-:Y:S01]  /*511e0*/  @P6 STG.E.U16 [R2.64], R6 ;  /* 0x0000000602006986 */ /* 0x0001e2000c101504 */
[----:B------:R-:W-:Y:S02]  /*511f0*/  ISETP.LT.AND P6, PT, R23, c[0x0][0x178], !P0 ;  /* 0x00005e0017007a0c */ /* 0x000fe400047c1270 */
[----:B------:R-:W-:Y:S02]  /*51200*/  IADD3 R4, R27, 0x15b, RZ ;  /* 0x0000015b1b047810 */ /* 0x000fe40007ffe0ff */
[----:B------:R-:W-:Y:S02]  /*51210*/  PRMT R9, R6, 0x7632, R9 ;  /* 0x0000763206097816 */ /* 0x000fe40000000009 */
[----:B------:R-:W-:Y:S01]  /*51220*/  ISETP.GE.AND P3, PT, R4, c[0x0][0x17c], PT ;  /* 0x00005f0004007a0c */ /* 0x000fe20003f66270 */
[C---:B0-----:R-:W-:Y:S01]  /*51230*/  IMAD.WIDE R2, R10.reuse, 0x2, R16 ;  /* 0x000000020a027825 */ /* 0x041fe200078e0210 */
[----:B------:R-:W-:-:S03]  /*51240*/  IADD3 R6, R10, c[0x0][0x198], RZ ;  /* 0x000066000a067a10 */ /* 0x000fc60007ffe0ff */
[----:B------:R-:W-:Y:S01]  /*51250*/  IMAD.WIDE R4, R10, 0x2, R18 ;  /* 0x000000020a047825 */ /* 0x000fe200078e0212 */
[----:B------:R0:W-:Y:S01]  /*51260*/  @P5 STG.E.U16 [R2.64], R8 ;  /* 0x0000000802005986 */ /* 0x0001e2000c101504 */
[----:B------:R-:W-:-:S03]  /*51270*/  ISETP.LT.AND P0, PT, R26, c[0x0][0x178], !P0 ;  /* 0x00005e001a007a0c */ /* 0x000fc60004701270 */
[----:B------:R1:W-:Y:S01]  /*51280*/  @P2 STG.E.U16 [R4.64], R9 ;  /* 0x0000000904002986 */ /* 0x0003e2000c101504 */
[----:B0-----:R-:W-:Y:S01]  /*51290*/  IMAD.WIDE R2, R6, 0x2, R16 ;  /* 0x0000000206027825 */ /* 0x001fe200078e0210 */
[----:B------:R-:W-:-:S04]  /*512a0*/  IADD3 R8, R27, 0x15d, RZ ;  /* 0x0000015d1b087810 */ /* 0x000fc80007ffe0ff */
[----:B--2---:R0:W-:Y:S01]  /*512b0*/  @P6 STG.E.U16 [R2.64], R22 ;  /* 0x0000001602006986 */ /* 0x0041e2000c101504 */
[----:B------:R-:W-:Y:S02]  /*512c0*/  ISETP.GE.AND P6, PT, R8, c[0x0][0x17c], PT ;  /* 0x00005f0008007a0c */ /* 0x000fe40003fc6270 */
[----:B------:R-:W-:Y:S01]  /*512d0*/  PRMT R8, R22, 0x7632, R8 ;  /* 0x0000763216087816 */ /* 0x000fe20000000008 */
[----:B-1----:R-:W-:Y:S01]  /*512e0*/  IMAD.WIDE R4, R6, 0x2, R18 ;  /* 0x0000000206047825 */ /* 0x002fe200078e0212 */
[----:B------:R-:W-:Y:S01]  /*512f0*/  IADD3 R14, R27, 0x15a, RZ ;  /* 0x0000015a1b0e7810 */ /* 0x000fe20007ffe0ff */
[----:B0-----:R-:W2:Y:S01]  /*51300*/  LDL.LU R22, [R1+0x5b8] ;  /* 0x0005b80001167983 */ /* 0x001ea20000300800 */
[----:B------:R-:W-:Y:S02]  /*51310*/  ISETP.LT.AND P2, PT, R23, c[0x0][0x178], !P4 ;  /* 0x00005e0017007a0c */ /* 0x000fe40006741270 */
[----:B------:R-:W-:Y:S01]  /*51320*/  ISETP.GE.AND P1, PT, R14, c[0x0][0x17c], PT ;  /* 0x00005f000e007a0c */ /* 0x000fe20003f26270 */
[----:B----4-:R0:W-:Y:S01]  /*51330*/  @P0 STG.E.U16 [R4.64], R24 ;  /* 0x0000001804000986 */ /* 0x0101e2000c101504 */
[----:B------:R-:W-:-:S02]  /*51340*/  IADD3 R6, R6, c[0x0][0x198], RZ ;  /* 0x0000660006067a10 */ /* 0x000fc40007ffe0ff */
[----:B------:R-:W-:Y:S02]  /*51350*/  PRMT R9, R24, 0x7632, R9 ;  /* 0x0000763218097816 */ /* 0x000fe40000000009 */
[----:B------:R-:W-:Y:S02]  /*51360*/  ISETP.LT.AND P4, PT, R26, c[0x0][0x178], !P4 ;  /* 0x00005e001a007a0c */ /* 0x000fe40006781270 */
[----:B------:R-:W-:Y:S01]  /*51370*/  ISETP.LT.AND P0, PT, R23, c[0x0][0x178], !P1 ;  /* 0x00005e0017007a0c */ /* 0x000fe20004f01270 */
[C---:B------:R-:W-:Y:S01]  /*51380*/  IMAD.WIDE R2, R6.reuse, 0x2, R16 ;  /* 0x0000000206027825 */ /* 0x040fe200078e0210 */
[----:B0-----:R-:W4:Y:S03]  /*51390*/  LDL.LU R24, [R1+0x538] ;  /* 0x0005380001187983 */ /* 0x001f260000300800 */
[C---:B------:R-:W-:Y:S01]  /*513a0*/  IMAD.WIDE R4, R6.reuse, 0x2, R18 ;  /* 0x0000000206047825 */ /* 0x040fe200078e0212 */
[----:B------:R-:W-:-:S02]  /*513b0*/  IADD3 R6, R6, c[0x0][0x198], RZ ;  /* 0x0000660006067a10 */ /* 0x000fc40007ffe0ff */
[----:B------:R-:W-:Y:S01]  /*513c0*/  ISETP.LT.AND P1, PT, R26, c[0x0][0x178], !P1 ;  /* 0x00005e001a007a0c */ /* 0x000fe20004f21270 */
[----:B------:R0:W-:Y:S01]  /*513d0*/  @P2 STG.E.U16 [R2.64], R8 ;  /* 0x0000000802002986 */ /* 0x0001e2000c101504 */
[----:B------:R-:W-:-:S03]  /*513e0*/  IADD3 R12, R27, 0x15c, RZ ;  /* 0x0000015c1b0c7810 */ /* 0x000fc60007ffe0ff */
[----:B------:R-:W-:Y:S01]  /*513f0*/  @P4 STG.E.U16 [R4.64], R9 ;  /* 0x0000000904004986 */ /* 0x000fe2000c101504 */
[----:B0-----:R-:W-:Y:S01]  /*51400*/  IMAD.WIDE R2, R6, 0x2, R16 ;  /* 0x0000000206027825 */ /* 0x001fe200078e0210 */
[----:B------:R-:W-:-:S04]  /*51410*/  IADD3 R8, R27, 0x15e, RZ ;  /* 0x0000015e1b087810 */ /* 0x000fc80007ffe0ff */
[----:B-----5:R0:W-:Y:S01]  /*51420*/  @P0 STG.E.U16 [R2.64], R21 ;  /* 0x0000001502000986 */ /* 0x0201e2000c101504 */
[----:B------:R-:W-:Y:S02]  /*51430*/  ISETP.GE.AND P2, PT, R8, c[0x0][0x17c], PT ;  /* 0x00005f0008007a0c */ /* 0x000fe40003f46270 */
[----:B------:R-:W-:Y:S02]  /*51440*/  IADD3 R8, R6, c[0x0][0x198], RZ ;  /* 0x0000660006087a10 */ /* 0x000fe40007ffe0ff */
[----:B------:R-:W-:Y:S01]  /*51450*/  ISETP.GE.AND P5, PT, R12, c[0x0][0x17c], PT ;  /* 0x00005f000c007a0c */ /* 0x000fe20003fa6270 */
[----:B0-----:R-:W-:Y:S01]  /*51460*/  IMAD.WIDE R2, R6, 0x2, R18 ;  /* 0x0000000206027825 */ /* 0x001fe200078e0212 */
[----:B------:R-:W-:Y:S02]  /*51470*/  PRMT R6, R21, 0x7632, R6 ;  /* 0x0000763215067816 */ /* 0x000fe40000000006 */
[----:B------:R-:W5:Y:S04]  /*51480*/  LDL.LU R21, [R1+0x5e8] ;  /* 0x0005e80001157983 */ /* 0x000f680000300800 */
[----:B---3--:R0:W-:Y:S01]  /*51490*/  @P1 STG.E.U16 [R2.64], R25 ;  /* 0x0000001902001986 */ /* 0x0081e2000c101504 */
[----:B------:R-:W-:-:S03]  /*514a0*/  PRMT R12, R25, 0x7632, R12 ;  /* 0x00007632190c7816 */ /* 0x000fc6000000000c */
[----:B0-----:R-:W3:Y:S01]  /*514b0*/  LDL.LU R25, [R1+0x548] ;  /* 0x0005480001197983 */ /* 0x001ee20000300800 */
[----:B------:R-:W-:Y:S02]  /*514c0*/  ISETP.LT.AND P4, PT, R23, c[0x0][0x178], !P3 ;  /* 0x00005e0017007a0c */ /* 0x000fe40005f81270 */
[----:B------:R-:W-:-:S04]  /*514d0*/  IADD3 R4, R27, 0x15f, RZ ;  /* 0x0000015f1b047810 */ /* 0x000fc80007ffe0ff */
[----:B------:R-:W-:Y:S01]  /*514e0*/  ISETP.GE.AND P0, PT, R4, c[0x0][0x17c], PT ;  /* 0x00005f0004007a0c */ /* 0x000fe20003f06270 */
[----:B------:R-:W-:Y:S01]  /*514f0*/  IMAD.WIDE R4, R8, 0x2, R16 ;  /* 0x0000000208047825 */ /* 0x000fe200078e0210 */
[----:B------:R-:W-:Y:S02]  /*51500*/  ISETP.LT.AND P3, PT, R26, c[0x0][0x178], !P3 ;  /* 0x00005e001a007a0c */ /* 0x000fe40005f61270 */
[----:B------:R-:W-:-:S03]  /*51510*/  ISETP.LT.AND P1, PT, R23, c[0x0][0x178], !P5 ;  /* 0x00005e0017007a0c */ /* 0x000fc60006f21270 */
[----:B------:R0:W-:Y:S01]  /*51520*/  @P4 STG.E.U16 [R4.64], R6 ;  /* 0x0000000604004986 */ /* 0x0001e2000c101504 */
[----:B------:R-:W-:Y:S01]  /*51530*/  IMAD.WIDE R2, R8, 0x2, R18 ;  /* 0x0000000208027825 */ /* 0x000fe200078e0212 */
[----:B------:R-:W-:Y:S02]  /*51540*/  ISETP.LT.AND P5, PT, R26, c[0x0][0x178], !P5 ;  /* 0x00005e001a007a0c */ /* 0x000fe40006fa1270 */
[----:B0-----:R-:W-:-:S04]  /*51550*/  IADD3 R6, R8, c[0x0][0x198], RZ ;  /* 0x0000660008067a10 */ /* 0x001fc80007ffe0ff */
[----:B------:R-:W-:Y:S01]  /*51560*/  @P3 STG.E.U16 [R2.64], R12 ;  /* 0x0000000c02003986 */ /* 0x000fe2000c101504 */
[----:B------:R-:W-:Y:S01]  /*51570*/  IMAD.WIDE R4, R6, 0x2, R16 ;  /* 0x0000000206047825 */ /* 0x000fe200078e0210 */
[----:B------:R-:W-:-:S03]  /*51580*/  IADD3 R10, R27, 0x160, RZ ;  /* 0x000001601b0a7810 */ /* 0x000fc60007ffe0ff */
[----:B------:R-:W-:Y:S01]  /*51590*/  IMAD.WIDE R8, R6, 0x2, R18 ;  /* 0x0000000206087825 */ /* 0x000fe200078e0212 */
[----:B------:R-:W-:Y:S01]  /*515a0*/  ISETP.GE.AND P4, PT, R10, c[0x0][0x17c], PT ;  /* 0x00005f000a007a0c */ /* 0x000fe20003f86270 */
[----:B--2---:R0:W-:Y:S01]  /*515b0*/  @P1 STG.E.U16 [R4.64], R22 ;  /* 0x0000001604001986 */ /* 0x0041e2000c101504 */
[----:B------:R-:W-:Y:S02]  /*515c0*/  ISETP.LT.AND P1, PT, R23, c[0x0][0x178], !P6 ;  /* 0x00005e0017007a0c */ /* 0x000fe40007721270 */
[----:B------:R-:W-:Y:S02]  /*515d0*/  ISETP.LT.AND P6, PT, R26, c[0x0][0x178], !P6 ;  /* 0x00005e001a007a0c */ /* 0x000fe400077c1270 */
[----:B0-----:R-:W-:Y:S02]  /*515e0*/  IADD3 R4, R6, c[0x0][0x198], RZ ;  /* 0x0000660006047a10 */ /* 0x001fe40007ffe0ff */
[----:B------:R-:W-:Y:S02]  /*515f0*/  PRMT R6, R22, 0x7632, R6 ;  /* 0x0000763216067816 */ /* 0x000fe40000000006 */
[C---:B------:R-:W-:Y:S01]  /*51600*/  IADD3 R10, R4.reuse, c[0x0][0x198], RZ ;  /* 0x00006600040a7a10 */ /* 0x040fe20007ffe0ff */
[----:B------:R-:W-:Y:S01]  /*51610*/  IMAD.WIDE R2, R4, 0x2, R16 ;  /* 0x0000000204027825 */ /* 0x000fe200078e0210 */
[----:B----4-:R-:W-:-:S03]  /*51620*/  PRMT R14, R24, 0x7632, R14 ;  /* 0x00007632180e7816 */ /* 0x010fc6000000000e */
[----:B------:R-:W-:Y:S01]  /*51630*/  IMAD.WIDE R4, R4, 0x2, R18 ;  /* 0x0000000204047825 */ /* 0x000fe200078e0212 */
[C---:B------:R-:W-:Y:S01]  /*51640*/  IADD3 R13, R27.reuse, 0x161, RZ ;  /* 0x000001611b0d7810 */ /* 0x040fe20007ffe0ff */
[----:B------:R0:W-:Y:S01]  /*51650*/  @P5 STG.E.U16 [R8.64], R24 ;  /* 0x0000001808005986 */ /* 0x0001e2000c101504 */
[----:B------:R-:W-:-:S03]  /*51660*/  IADD3 R15, R27, 0x162, RZ ;  /* 0x000001621b0f7810 */ /* 0x000fc60007ffe0ff */
[----:B------:R-:W2:Y:S04]  /*51670*/  LDL.LU R27, [R1+0x162c] ;  /* 0x00162c00011b7983 */ /* 0x000ea80000300800 */
[----:B------:R-:W4:Y:S04]  /*51680*/  LDL.LU R22, [R1+0x46c] ;  /* 0x00046c0001167983 */ /* 0x000f280000300800 */
[----:B------:R-:W-:Y:S01]  /*51690*/  @P1 STG.E.U16 [R2.64], R6 ;  /* 0x0000000602001986 */ /* 0x000fe2000c101504 */
[----:B------:R-:W-:-:S03]  /*516a0*/  ISETP.LT.AND P5, PT, R23, c[0x0][0x178], !P2 ;  /* 0x00005e0017007a0c */ /* 0x000fc600057a1270 */
[----:B0-----:R-:W2:Y:S04]  /*516b0*/  LDL.LU R24, [R1+0x39c] ;  /* 0x00039c0001187983 */ /* 0x001ea80000300800 */
[----:B------:R0:W-:Y:S01]  /*516c0*/  @P6 STG.E.U16 [R4.64], R14 ;  /* 0x0000000e04006986 */ /* 0x0001e2000c101504 */
[----:B------:R-:W-:Y:S01]  /*516d0*/  ISETP.LT.AND P2, PT, R26, c[0x0][0x178], !P2 ;  /* 0x00005e001a007a0c */ /* 0x000fe20005741270 */
[C---:B------:R-:W-:Y:S02]  /*516e0*/  IMAD.WIDE R8, R10.reuse, 0x2, R16 ;  /* 0x000000020a087825 */ /* 0x040fe400078e0210 */
[----:B0-----:R-:W2:Y:S01]  /*516f0*/  LDL R14, [R1+0xc0] ;  /* 0x0000c000010e7983 */ /* 0x001ea20000100800 */
[----:B------:R-:W-:Y:S01]  /*51700*/  ISETP.GE.AND P3, PT, R13, c[0x0][0x17c], PT ;  /* 0x00005f000d007a0c */ /* 0x000fe20003f66270 */
[----:B------:R-:W-:-:S02]  /*51710*/  IMAD.WIDE R12, R10, 0x2, R18 ;  /* 0x000000020a0c7825 */ /* 0x000fc400078e0212 */
[----:B-----5:R-:W-:Y:S06]  /*51720*/  @P5 STG.E.U16 [R8.64], R21 ;  /* 0x0000001508005986 */ /* 0x020fec000c101504 */
[----:B---3--:R0:W-:Y:S01]  /*51730*/  @P2 STG.E.U16 [R12.64], R25 ;  /* 0x000000190c002986 */ /* 0x0081e2000c101504 */
[----:B------:R-:W-:Y:S02]  /*51740*/  PRMT R6, R25, 0x7632, R6 ;  /* 0x0000763219067816 */ /* 0x000fe40000000006 */
[----:B0-----:R-:W-:Y:S02]  /*51750*/  PRMT R12, R21, 0x7632, R12 ;  /* 0x00007632150c7816 */ /* 0x001fe4000000000c */
[----:B------:R-:W3:Y:S04]  /*51760*/  LDL.LU R21, [R1+0x48c] ;  /* 0x00048c0001157983 */ /* 0x000ee80000300800 */
[----:B------:R-:W5:Y:S01]  /*51770*/  LDL.LU R25, [R1+0x3bc] ;  /* 0x0003bc0001197983 */ /* 0x000f620000300800 */
[----:B------:R-:W-:-:S02]  /*51780*/  ISETP.LT.AND P5, PT, R23, c[0x0][0x178], !P0 ;  /* 0x00005e0017007a0c */ /* 0x000fc400047a1270 */
[----:B------:R-:W-:Y:S02]  /*51790*/  ISETP.LT.AND P0, PT, R26, c[0x0][0x178], !P0 ;  /* 0x00005e001a007a0c */ /* 0x000fe40004701270 */
[----:B------:R-:W-:Y:S02]  /*517a0*/  IADD3 R2, R10, c[0x0][0x198], RZ ;  /* 0x000066000a027a10 */ /* 0x000fe40007ffe0ff */
[----:B------:R-:W-:Y:S02]  /*517b0*/  ISETP.LT.AND P6, PT, R23, c[0x0][0x178], !P4 ;  /* 0x00005e0017007a0c */ /* 0x000fe400067c1270 */
[----:B------:R-:W-:Y:S01]  /*517c0*/  ISETP.LT.AND P4, PT, R26, c[0x0][0x178], !P4 ;  /* 0x00005e001a007a0c */ /* 0x000fe20006781270 */
[C---:B------:R-:W-:Y:S01]  /*517d0*/  IMAD.WIDE R4, R2.reuse, 0x2, R16 ;  /* 0x0000000202047825 */ /* 0x040fe200078e0210 */
[----:B------:R-:W-:-:S03]  /*517e0*/  IADD3 R8, R2, c[0x0][0x198], RZ ;  /* 0x0000660002087a10 */ /* 0x000fc60007ffe0ff */
[----:B------:R-:W-:Y:S01]  /*517f0*/  IMAD.WIDE R2, R2, 0x2, R18 ;  /* 0x0000000202027825 */ /* 0x000fe200078e0212 */
[----:B------:R0:W-:Y:S01]  /*51800*/  @P5 STG.E.U16 [R4.64], R12 ;  /* 0x0000000c04005986 */ /* 0x0001e2000c101504 */
[----:B------:R-:W-:-:S03]  /*51810*/  ISETP.GE.AND P1, PT, R15, c[0x0][0x17c], PT ;  /* 0x00005f000f007a0c */ /* 0x000fc60003f26270 */
[----:B------:R1:W-:Y:S01]  /*51820*/  @P0 STG.E.U16 [R2.64], R6 ;  /* 0x0000000602000986 */ /* 0x0003e2000c101504 */
[----:B------:R-:W-:Y:S01]  /*51830*/  ISETP.LT.AND P0, PT, R23, c[0x0][0x178], !P3 ;  /* 0x00005e0017007a0c */ /* 0x000fe20005f01270 */
[----:B0-----:R-:W-:-:S04]  /*51840*/  IMAD.WIDE R4, R8, 0x2, R16 ;  /* 0x0000000208047825 */ /* 0x001fc800078e0210 */
[----:B-1----:R-:W-:Y:S01]  /*51850*/  IMAD.WIDE R2, R8, 0x2, R18 ;  /* 0x0000000208027825 */ /* 0x002fe200078e0212 */
[----:B------:R-:W-:Y:S01]  /*51860*/  ISETP.LT.AND P3, PT, R26, c[0x0][0x178], !P3 ;  /* 0x00005e001a007a0c */ /* 0x000fe20005f61270 */
[----:B----4-:R0:W-:Y:S01]  /*51870*/  @P6 STG.E.U16 [R4.64], R22 ;  /* 0x0000001604006986 */ /* 0x0101e2000c101504 */
[----:B------:R-:W-:-:S03]  /*51880*/  PRMT R6, R22, 0x7632, R6 ;  /* 0x0000763216067816 */ /* 0x000fc60000000006 */
[----:B--2---:R1:W-:Y:S01]  /*51890*/  @P4 STG.E.U16 [R2.64], R24 ;  /* 0x0000001802004986 */ /* 0x0043e2000c101504 */
[----:B------:R-:W-:Y:S02]  /*518a0*/  ISETP.LT.AND P4, PT, R23, c[0x0][0x178], !P1 ;  /* 0x00005e0017007a0c */ /* 0x000fe40004f81270 */
[----:B0-----:R-:W-:Y:S01]  /*518b0*/  IADD3 R4, R8, c[0x0][0x198], RZ ;  /* 0x0000660008047a10 */ /* 0x001fe20007ffe0ff */
[----:B------:R-:W2:Y:S01]  /*518c0*/  LDL.LU R22, [R1+0x4ac] ;  /* 0x0004ac0001167983 */ /* 0x000ea20000300800 */
[----:B------:R-:W-:Y:S02]  /*518d0*/  ISETP.LT.AND P1, PT, R26, c[0x0][0x178], !P1 ;  /* 0x00005e001a007a0c */ /* 0x000fe40004f21270 */
[----:B------:R-:W-:Y:S02]  /*518e0*/  IADD3 R12, R4, c[0x0][0x198], RZ ;  /* 0x00006600040c7a10 */ /* 0x000fe40007ffe0ff */
[----:B------:R-:W-:-:S04]  /*518f0*/  IADD3 R10, R14, 0x163, RZ ;  /* 0x000001630e0a7810 */ /* 0x000fc80007ffe0ff */
[----:B------:R-:W-:Y:S02]  /*51900*/  ISETP.GE.AND P2, PT, R10, c[0x0][0x17c], PT ;  /* 0x00005f000a007a0c */ /* 0x000fe40003f46270 */
[----:B------:R-:W-:Y:S02]  /*51910*/  PRMT R10, R24, 0x7632, R10 ;  /* 0x00007632180a7816 */ /* 0x000fe4000000000a */
[----:B-1----:R-:W4:Y:S01]  /*51920*/  LDL.LU R24, [R1+0x3ac] ;  /* 0x0003ac0001187983 */ /* 0x002f220000300800 */
[----:B------:R-:W-:Y:S01]  /*51930*/  IADD3 R9, R14, 0x164, RZ ;  /* 0x000001640e097810 */ /* 0x000fe20007ffe0ff */
[----:B------:R-:W-:Y:S01]  /*51940*/  IMAD.WIDE R2, R4, 0x2, R16 ;  /* 0x0000000204027825 */ /* 0x000fe200078e0210 */
[----:B------:R-:W-:Y:S02]  /*51950*/  IADD3 R8, R14, 0x165, RZ ;  /* 0x000001650e087810 */ /* 0x000fe40007ffe0ff */
[----:B------:R-:W-:Y:S01]  /*51960*/  ISETP.GE.AND P5, PT, R9, c[0x0][0x17c], PT ;  /* 0x00005f0009007a0c */ /* 0x000fe20003fa6270 */
[----:B------:R-:W-:Y:S01]  /*51970*/  IMAD.WIDE R4, R4, 0x2, R18 ;  /* 0x0000000204047825 */ /* 0x000fe200078e0212 */
[----:B------:R-:W-:Y:S01]  /*51980*/  ISETP.GE.AND P6, PT, R8, c[0x0][0x17c], PT ;  /* 0x00005f0008007a0c */ /* 0x000fe20003fc6270 */
[----:B------:R0:W-:Y:S02]  /*51990*/  @P0 STG.E.U16 [R2.64], R6 ;  /* 0x0000000602000986 */ /* 0x0001e4000c101504 */
[----:B------:R-:W-:-:S02]  /*519a0*/  IMAD.WIDE R8, R12, 0x2, R16 ;  /* 0x000000020c087825 */ /* 0x000fc400078e0210 */
[----:B------:R-:W-:Y:S02]  /*519b0*/  @P3 STG.E.U16 [R4.64], R10 ;  /* 0x0000000a04003986 */ /* 0x000fe4000c101504 */
[----:B0-----:R-:W-:Y:S02]  /*519c0*/  IMAD.WIDE R2, R12, 0x2, R18 ;  /* 0x000000020c027825 */ /* 0x001fe400078e0212 */
[----:B---3--:R0:W-:Y:S04]  /*519d0*/  @P4 STG.E.U16 [R8.64], R21 ;  /* 0x0000001508004986 */ /* 0x0081e8000c101504 */
[----:B-----5:R1:W-:Y:S01]  /*519e0*/  @P1 STG.E.U16 [R2.64], R25 ;  /* 0x0000001902001986 */ /* 0x0203e2000c101504 */
[----:B0-----:R-:W-:-:S03]  /*519f0*/  PRMT R8, R25, 0x7632, R8 ;  /* 0x0000763219087816 */ /* 0x001fc60000000008 */
[----:B-1----:R-:W3:Y:S01]  /*51a00*/  LDL.LU R25, [R1+0x4fc] ;  /* 0x0004fc0001197983 */ /* 0x002ee20000300800 */
[C---:B------:R-:W-:Y:S02]  /*51a10*/  ISETP.LT.AND P3, PT, R23.reuse, c[0x0][0x178], !P2 ;  /* 0x00005e0017007a0c */ /* 0x040fe40005761270 */
[----:B------:R-:W-:Y:S02]  /*51a20*/  ISETP.LT.AND P2, PT, R26, c[0x0][0x178], !P2 ;  /* 0x00005e001a007a0c */ /* 0x000fe40005741270 */
[----:B------:R-:W-:Y:S02]  /*51a30*/  IADD3 R12, R12, c[0x0][0x198], RZ ;  /* 0x000066000c0c7a10 */ /* 0x000fe40007ffe0ff */
[----:B------:R-:W-:Y:S02]  /*51a40*/  ISETP.LT.AND P4, PT, R23, c[0x0][0x178], !P5 ;  /* 0x00005e0017007a0c */ /* 0x000fe40006f81270 */
[----:B------:R-:W-:Y:S01]  /*51a50*/  PRMT R6, R21, 0x7632, R6 ;  /* 0x0000763215067816 */ /* 0x000fe20000000006 */
[----:B------:R-:W-:Y:S01]  /*51a60*/  IMAD.WIDE R4, R12, 0x2, R16 ;  /* 0x000000020c047825 */ /* 0x000fe200078e0210 */
[----:B------:R-:W-:-:S02]  /*51a70*/  ISETP.LT.AND P5, PT, R26, c[0x0][0x178], !P5 ;  /* 0x00005e001a007a0c */ /* 0x000fc40006fa1270 */
[C---:B------:R-:W-:Y:S01]  /*51a80*/  IADD3 R9, R12.reuse, c[0x0][0x198], RZ ;  /* 0x000066000c097a10 */ /* 0x040fe20007ffe0ff */
[----:B------:R-:W-:Y:S01]  /*51a90*/  IMAD.WIDE R2, R12, 0x2, R18 ;  /* 0x000000020c027825 */ /* 0x000fe200078e0212 */
[----:B------:R0:W-:Y:S01]  /*51aa0*/  @P3 STG.E.U16 [R4.64], R6 ;  /* 0x0000000604003986 */ /* 0x0001e2000c101504 */
[C---:B------:R-:W-:Y:S02]  /*51ab0*/  IADD3 R13, R14.reuse, 0x166, RZ ;  /* 0x000001660e0d7810 */ /* 0x040fe40007ffe0ff */
[----:B------:R-:W-:Y:S01]  /*51ac0*/  IADD3 R10, R14, 0x168, RZ ;  /* 0x000001680e0a7810 */ /* 0x000fe20007ffe0ff */
[----:B------:R1:W-:Y:S01]  /*51ad0*/  @P2 STG.E.U16 [R2.64], R8 ;  /* 0x0000000802002986 */ /* 0x0003e2000c101504 */
[----:B------:R-:W-:Y:S02]  /*51ae0*/  ISETP.LT.AND P2, PT, R23, c[0x0][0x178], !P6 ;  /* 0x00005e0017007a0c */ /* 0x000fe40007741270 */
[----:B------:R-:W-:Y:S01]  /*51af0*/  ISETP.GE.AND P0, PT, R13, c[0x0][0x17c], PT ;  /* 0x00005f000d007a0c */ /* 0x000fe20003f06270 */
[----:B0-----:R-:W-:-:S04]  /*51b00*/  IMAD.WIDE R4, R9, 0x2, R16 ;  /* 0x0000000209047825 */ /* 0x001fc800078e0210 */
[----:B-1----:R-:W-:Y:S01]  /*51b10*/  IMAD.WIDE R2, R9, 0x2, R18 ;  /* 0x0000000209027825 */ /* 0x002fe200078e0212 */
[----:B------:R-:W-:Y:S02]  /*51b20*/  ISETP.GE.AND P3, PT, R10, c[0x0][0x17c], PT ;  /* 0x00005f000a007a0c */ /* 0x000fe40003f66270 */
[----:B------:R-:W-:Y:S02]  /*51b30*/  ISETP.LT.AND P6, PT, R26, c[0x0][0x178], !P6 ;  /* 0x00005e001a007a0c */ /* 0x000fe400077c1270 */
[----:B------:R-:W-:Y:S01]  /*51b40*/  IADD3 R8, R14, 0x169, RZ ;  /* 0x000001690e087810 */ /* 0x000fe20007ffe0ff */
[----:B--2---:R0:W-:Y:S01]  /*51b50*/  @P4 STG.E.U16 [R4.64], R22 ;  /* 0x0000001604004986 */ /* 0x0041e2000c101504 */
[----:B------:R-:W-:Y:S02]  /*51b60*/  PRMT R6, R22, 0x7632, R6 ;  /* 0x0000763216067816 */ /* 0x000fe40000000006 */
[----:B------:R-:W-:Y:S02]  /*51b70*/  ISETP.LT.AND P4, PT, R23, c[0x0][0x178], !P0 ;  /* 0x00005e0017007a0c */ /* 0x000fe40004781270 */
[----:B------:R-:W-:-:S02]  /*51b80*/  ISETP.LT.AND P0, PT, R26, c[0x0][0x178], !P0 ;  /* 0x00005e001a007a0c */ /* 0x000fc40004701270 */
[----:B0-----:R-:W-:Y:S01]  /*51b90*/  IADD3 R4, R9, c[0x0][0x198], RZ ;  /* 0x0000660009047a10 */ /* 0x001fe20007ffe0ff */
[----:B------:R-:W2:Y:S01]  /*51ba0*/  LDL.LU R22, [R1+0x51c] ;  /* 0x00051c0001167983 */ /* 0x000ea20000300800 */
[----:B----4-:R-:W-:-:S03]  /*51bb0*/  PRMT R10, R24, 0x7632, R10 ;  /* 0x00007632180a7816 */ /* 0x010fc6000000000a */
[----:B------:R0:W-:Y:S01]  /*51bc0*/  @P5 STG.E.U16 [R2.64], R24 ;  /* 0x0000001802005986 */ /* 0x0001e2000c101504 */
[----:B------:R-:W-:Y:S02]  /*51bd0*/  IADD3 R12, R4, c[0x0][0x198], RZ ;  /* 0x00006600040c7a10 */ /* 0x000fe40007ffe0ff */
[----:B------:R-:W-:Y:S01]  /*51be0*/  ISETP.GE.AND P5, PT, R8, c[0x0][0x17c], PT ;  /* 0x00005f0008007a0c */ /* 0x000fe20003fa6270 */
[----:B0-----:R-:W4:Y:S01]  /*51bf0*/  LDL.LU R24, [R1+0x45c] ;  /* 0x00045c0001187983 */ /* 0x001f220000300800 */
[----:B------:R-:W-:-:S04]  /*51c00*/  IMAD.WIDE R2, R4, 0x2, R16 ;  /* 0x0000000204027825 */ /* 0x000fc800078e0210 */
[----:B------:R-:W-:Y:S01]  /*51c10*/  IMAD.WIDE R4, R4, 0x2, R18 ;  /* 0x0000000204047825 */ /* 0x000fe200078e0212 */
[----:B------:R0:W-:Y:S03]  /*51c20*/  @P2 STG.E.U16 [R2.64], R6 ;  /* 0x0000000602002986 */ /* 0x0001e6000c101504 */
[C---:B------:R-:W-:Y:S01]  /*51c30*/  IMAD.WIDE R8, R12.reuse, 0x2, R16 ;  /* 0x000000020c087825 */ /* 0x040fe200078e0210 */
[----:B------:R-:W-:Y:S03]  /*51c40*/  @P6 STG.E.U16 [R4.64], R10 ;  /* 0x0000000a04006986 */ /* 0x000fe6000c101504 */
[----:B0-----:R-:W-:Y:S01]  /*51c50*/  IMAD.WIDE R2, R12, 0x2, R18 ;  /* 0x000000020c027825 */ /* 0x001fe200078e0212 */
[----:B---3--:R0:W-:Y:S01]  /*51c60*/  @P4 STG.E.U16 [R8.64], R25 ;  /* 0x0000001908004986 */ /* 0x0081e2000c101504 */
[----:B------:R-:W-:-:S03]  /*51c70*/  PRMT R6, R25, 0x7632, R6 ;  /* 0x0000763219067816 */ /* 0x000fc60000000006 */
[----:B------:R1:W-:Y:S01]  /*51c80*/  @P0 STG.E.U16 [R2.64], R27 ;  /* 0x0000001b02000986 */ /* 0x0003e2000c101504 */
[----:B0-----:R-:W-:-:S03]  /*51c90*/  PRMT R8, R27, 0x7632, R8 ;  /* 0x000076321b087816 */ /* 0x001fc60000000008 */
[----:B-1----:R-:W3:Y:S04]  /*51ca0*/  LDL.LU R27, [R1+0x1628] ;  /* 0x00162800011b7983 */ /* 0x002ee80000300800 */
[----:B------:R-:W5:Y:S04]  /*51cb0*/  LDL.LU R21, [R1+0x52c] ;  /* 0x00052c0001157983 */ /* 0x000f680000300800 */
[----:B------:R-:W3:Y:S01]  /*51cc0*/  LDL.LU R25, [R1+0x49c] ;  /* 0x00049c0001197983 */ /* 0x000ee20000300800 */
[----:B------:R-:W-:-:S04]  /*51cd0*/  IADD3 R13, R14, 0x167, RZ ;  /* 0x000001670e0d7810 */ /* 0x000fc80007ffe0ff */
[----:B------:R-:W-:-:S04]  /*51ce0*/  ISETP.GE.AND P1, PT, R13, c[0x0][0x17c], PT ;  /* 0x00005f000d007a0c */ /* 0x000fc80003f26270 */
[C---:B------:R-:W-:Y:S02]  /*51cf0*/  ISETP.LT.AND P4, PT, R23.reuse, c[0x0][0x178], !P1 ;  /* 0x00005e0017007a0c */ /* 0x040fe40004f81270 */
        /* <DEDUP_REMOVED lines=17> */
[----:B------:R-:W-:Y:S02]  /*51e10*/  IADD3 R8, R14, 0x16d, RZ ;  /* 0x0000016d0e087810 */ /* 0x000fe40007ffe0ff */
[----:B--2---:R-:W-:Y:S01]  /*51e20*/  PRMT R6, R22, 0x7632, R6 ;  /* 0x0000763216067816 */ /* 0x004fe20000000006 */
[----:B------:R0:W-:Y:S01]  /*51e30*/  @P6 STG.E.U16 [R4.64], R22 ;  /* 0x0000001604006986 */ /* 0x0001e2000c101504 */
[----:B------:R-:W-:-:S03]  /*51e40*/  ISETP.GE.AND P6, PT, R8, c[0x0][0x17c], PT ;  /* 0x00005f0008007a0c */ /* 0x000fc60003fc6270 */
[----:B0-----:R-:W2:Y:S01]  /*51e50*/  LDL.LU R22, [R1+0x55c] ;  /* 0x00055c0001167983 */ /* 0x001ea20000300800 */
[----:B------:R-:W-:Y:S02]  /*51e60*/  IADD3 R4, R9, c[0x0][0x198], RZ ;  /* 0x0000660009047a10 */ /* 0x000fe40007ffe0ff */
[----:B----4-:R-:W-:Y:S01]  /*51e70*/  PRMT R10, R24, 0x7632, R10 ;  /* 0x00007632180a7816 */ /* 0x010fe2000000000a */
[----:B------:R0:W-:Y:S01]  /*51e80*/  @P3 STG.E.U16 [R2.64], R24 ;  /* 0x0000001802003986 */ /* 0x0001e2000c101504 */
[----:B------:R-:W-:Y:S02]  /*51e90*/  ISETP.LT.AND P3, PT, R23, c[0x0][0x178], !P2 ;  /* 0x00005e0017007a0c */ /* 0x000fe40005761270 */
[----:B------:R-:W-:Y:S02]  /*51ea0*/  ISETP.LT.AND P2, PT, R26, c[0x0][0x178], !P2 ;  /* 0x00005e001a007a0c */ /* 0x000fe40005741270 */
[C---:B------:R-:W-:Y:S01]  /*51eb0*/  IADD3 R12, R4.reuse, c[0x0][0x198], RZ ;  /* 0x00006600040c7a10 */ /* 0x040fe20007ffe0ff */
[----:B0-----:R-:W4:Y:S01]  /*51ec0*/  LDL.LU R24, [R1+0x38c] ;  /* 0x00038c0001187983 */ /* 0x001f220000300800 */
[----:B------:R-:W-:-:S04]  /*51ed0*/  IMAD.WIDE R2, R4, 0x2, R16 ;  /* 0x0000000204027825 */ /* 0x000fc800078e0210 */
[----:B------:R-:W-:Y:S01]  /*51ee0*/  IMAD.WIDE R4, R4, 0x2, R18 ;  /* 0x0000000204047825 */ /* 0x000fe200078e0212 */
[----:B------:R0:W-:Y:S03]  /*51ef0*/  @P1 STG.E.U16 [R2.64], R6 ;  /* 0x0000000602001986 */ /* 0x0001e6000c101504 */
[C---:B------:R-:W-:Y:S01]  /*51f00*/  IMAD.WIDE R8, R12.reuse, 0x2, R16 ;  /* 0x000000020c087825 */ /* 0x040fe200078e0210 */
[----:B------:R-:W-:Y:S03]  /*51f10*/  @P5 STG.E.U16 [R4.64], R10 ;  /* 0x0000000a04005986 */ /* 0x000fe6000c101504 */
[----:B0-----:R-:W-:Y:S01]  /*51f20*/  IMAD.WIDE R2, R12, 0x2, R18 ;  /* 0x000000020c027825 */ /* 0x001fe200078e0212 */
[----:B-----5:R0:W-:Y:S04]  /*51f30*/  @P3 STG.E.U16 [R8.64], R21 ;  /* 0x0000001508003986 */ /* 0x0201e8000c101504 */
[----:B---3--:R1:W-:Y:S01]  /*51f40*/  @P2 STG.E.U16 [R2.64], R25 ;  /* 0x0000001902002986 */ /* 0x0083e2000c101504 */
[----:B0-----:R-:W-:-:S03]  /*51f50*/  PRMT R8, R25, 0x7632, R8 ;  /* 0x0000763219087816 */ /* 0x001fc60000000008 */
[----:B-1----:R-:W3:Y:S01]  /*51f60*/  LDL.LU R25, [R1+0x56c] ;  /* 0x00056c0001197983 */ /* 0x002ee20000300800 */
[----:B------:R-:W-:-:S04]  /*51f70*/  IADD3 R13, R14, 0x16b, RZ ;  /* 0x0000016b0e0d7810 */ /* 0x000fc80007ffe0ff */
[----:B------:R-:W-:-:S04]  /*51f80*/  ISETP.GE.AND P0, PT, R13, c[0x0][0x17c], PT ;  /* 0x00005f000d007a0c */ /* 0x000fc80003f06270 */
[C---:B------:R-:W-:Y:S02]  /*51f90*/  ISETP.LT.AND P3, PT, R23.reuse, c[0x0][0x178], !P0 ;  /* 0x00005e0017007a0c */ /* 0x040fe40004761270 */
[----:B------:R-:W-:Y:S02]  /*51fa0*/  ISETP.LT.AND P0, PT, R26, c[0x0][0x178], !P0 ;  /* 0x00005e001a007a0c */ /* 0x000fe40004701270 */
[----:B------:R-:W-:Y:S02]  /*51fb0*/  IADD3 R12, R12, c[0x0][0x198], RZ ;  /* 0x000066000c0c7a10 */ /* 0x000fe40007ffe0ff */
[----:B------:R-:W-:Y:S02]  /*51fc0*/  ISETP.LT.AND P5, PT, R23, c[0x0][0x178], !P4 ;  /* 0x00005e0017007a0c */ /* 0x000fe400067a1270 */
[----:B------:R-:W-:Y:S01]  /*51fd0*/  ISETP.LT.AND P4, PT, R26, c[0x0][0x178], !P4 ;  /* 0x00005e001a007a0c */ /* 0x000fe20006781270 */
[----:B------:R-:W-:Y:S01]  /*51fe0*/  IMAD.WIDE R4, R12, 0x2, R16 ;  /* 0x000000020c047825 */ /* 0x000fe200078e0210 */
[----:B------:R-:W-:-:S02]  /*51ff0*/  PRMT R6, R21, 0x7632, R6 ;  /* 0x0000763215067816 */ /* 0x000fc40000000006 */
[C---:B------:R-:W-:Y:S01]  /*52000*/  IADD3 R9, R12.reuse, c[0x0][0x198], RZ ;  /* 0x000066000c097a10 */ /* 0x040fe20007ffe0ff */
[----:B------:R-:W-:Y:S01]  /*52010*/  IMAD.WIDE R2, R12, 0x2, R18 ;  /* 0x000000020c027825 */ /* 0x000fe200078e0212 */
[C---:B------:R-:W-:Y:S01]  /*52020*/  IADD3 R10, R14.reuse, 0x170, RZ ;  /* 0x000001700e0a7810 */ /* 0x040fe20007ffe0ff */
[----:B------:R0:W-:Y:S01]  /*52030*/  @P3 STG.E.U16 [R4.64], R6 ;  /* 0x0000000604003986 */ /* 0x0001e2000c101504 */
[----:B------:R-:W-:-:S03]  /*52040*/  IADD3 R13, R14, 0x16e, RZ ;  /* 0x0000016e0e0d7810 */ /* 0x000fc60007ffe0ff */
[----:B------:R1:W-:Y:S01]  /*52050*/  @P0 STG.E.U16 [R2.64], R8 ;  /* 0x0000000802000986 */ /* 0x0003e2000c101504 */
[----:B------:R-:W-:-:S03]  /*52060*/  ISETP.GE.AND P3, PT, R10, c[0x0][0x17c], PT ;  /* 0x00005f000a007a0c */ /* 0x000fc60003f66270 */
[----:B------:R-:W5:Y:S01]  /*52070*/  LDL.LU R21, [R1+0x57c] ;  /* 0x00057c0001157983 */ /* 0x000f620000300800 */
[----:B0-----:R-:W-:-:S04]  /*52080*/  IMAD.WIDE R4, R9, 0x2, R16 ;  /* 0x0000000209047825 */ /* 0x001fc800078e0210 */
[----:B-1----:R-:W-:Y:S01]  /*52090*/  IMAD.WIDE R2, R9, 0x2, R18 ;  /* 0x0000000209027825 */ /* 0x002fe200078e0212 */
[----:B------:R-:W-:Y:S02]  /*520a0*/  ISETP.GE.AND P1, PT, R13, c[0x0][0x17c], PT ;  /* 0x00005f000d007a0c */ /* 0x000fe40003f26270 */
[----:B------:R-:W-:Y:S02]  /*520b0*/  ISETP.LT.AND P0, PT, R23, c[0x0][0x178], !P6 ;  /* 0x00005e0017007a0c */ /* 0x000fe40007701270 */
[----:B------:R-:W-:Y:S01]  /*520c0*/  ISETP.LT.AND P6, PT, R26, c[0x0][0x178], !P6 ;  /* 0x00005e001a007a0c */ /* 0x000fe200077c1270 */
[----:B--2---:R0:W-:Y:S01]  /*520d0*/  @P5 STG.E.U16 [R4.64], R22 ;  /* 0x0000001604005986 */ /* 0x0041e2000c101504 */
[----:B------:R-:W-:Y:S02]  /*520e0*/  IADD3 R8, R14, 0x171, RZ ;  /* 0x000001710e087810 */ /* 0x000fe40007ffe0ff */
[----:B------:R-:W-:Y:S02]  /*520f0*/  PRMT R6, R22, 0x7632, R6 ;  /* 0x0000763216067816 */ /* 0x000fe40000000006 */
[----:B0-----:R-:W-:-:S02]  /*52100*/  IADD3 R4, R9, c[0x0][0x198], RZ ;  /* 0x0000660009047a10 */ /* 0x001fc40007ffe0ff */
[----:B----4-:R-:W-:Y:S01]  /*52110*/  PRMT R10, R24, 0x7632, R10 ;  /* 0x00007632180a7816 */ /* 0x010fe2000000000a */
[----:B------:R0:W-:Y:S01]  /*52120*/  @P4 STG.E.U16 [R2.64], R24 ;  /* 0x0000001802004986 */ /* 0x0001e2000c101504 */
[----:B------:R-:W-:Y:S02]  /*52130*/  ISETP.LT.AND P4, PT, R23, c[0x0][0x178], !P1 ;  /* 0x00005e0017007a0c */ /* 0x000fe40004f81270 */
[C---:B------:R-:W-:Y:S01]  /*52140*/  IADD3 R12, R4.reuse, c[0x0][0x198], RZ ;  /* 0x00006600040c7a10 */ /* 0x040fe20007ffe0ff */
[----:B0-----:R-:W2:Y:S01]  /*52150*/  LDL.LU R24, [R1+0x50c] ;  /* 0x00050c0001187983 */ /* 0x001ea20000300800 */
[----:B------:R-:W-:Y:S01]  /*52160*/  IMAD.WIDE R2, R4, 0x2, R16 ;  /* 0x0000000204027825 */ /* 0x000fe200078e0210 */
[----:B------:R-:W-:Y:S02]  /*52170*/  ISETP.GE.AND P5, PT, R8, c[0x0][0x17c], PT ;  /* 0x00005f0008007a0c */ /* 0x000fe40003fa6270 */
[----:B------:R-:W4:Y:S01]  /*52180*/  LDL.LU R22, [R1+0x58c] ;  /* 0x00058c0001167983 */ /* 0x000f220000300800 */
[----:B------:R-:W-:-:S04]  /*52190*/  IMAD.WIDE R4, R4, 0x2, R18 ;  /* 0x0000000204047825 */ /* 0x000fc800078e0212 */
[----:B------:R-:W-:Y:S01]  /*521a0*/  IMAD.WIDE R8, R12, 0x2, R16 ;  /* 0x000000020c087825 */ /* 0x000fe200078e0210 */
[----:B------:R3:W-:Y:S04]  /*521b0*/  @P0 STG.E.U16 [R2.64], R6 ;  /* 0x0000000602000986 */ /* 0x0007e8000c101504 */
[----:B------:R-:W-:Y:S01]  /*521c0*/  @P6 STG.E.U16 [R4.64], R10 ;  /* 0x0000000a04006986 */ /* 0x000fe2000c101504 */
[----:B---3--:R-:W-:-:S03]  /*521d0*/  PRMT R6, R25, 0x7632, R6 ;  /* 0x0000763219067816 */ /* 0x008fc60000000006 */
[----:B------:R0:W-:Y:S04]  /*521e0*/  @P4 STG.E.U16 [R8.64], R25 ;  /* 0x0000001908004986 */ /* 0x0001e8000c101504 */
[----:B0-----:R-:W3:Y:S01]  /*521f0*/  LDL.LU R25, [R1+0x47c] ;  /* 0x00047c0001197983 */ /* 0x001ee20000300800 */
[----:B------:R-:W-:Y:S02]  /*52200*/  IADD3 R13, R14, 0x16f, RZ ;  /* 0x0000016f0e0d7810 */ /* 0x000fe40007ffe0ff */
[----:B------:R-:W-:Y:S02]  /*52210*/  ISETP.LT.AND P1, PT, R26, c[0x0][0x178], !P1 ;  /* 0x00005e001a007a0c */ /* 0x000fe40004f21270 */
[----:B------:R-:W-:Y:S01]  /*52220*/  ISETP.GE.AND P2, PT, R13, c[0x0][0x17c], PT ;  /* 0x00005f000d007a0c */ /* 0x000fe20003f46270 */
[----:B------:R-:W-:-:S03]  /*52230*/  IMAD.WIDE R2, R12, 0x2, R18 ;  /* 0x000000020c027825 */ /* 0x000fc600078e0212 */
[C---:B------:R-:W-:Y:S02]  /*52240*/  ISETP.LT.AND P4, PT, R23.reuse, c[0x0][0x178], !P2 ;  /* 0x00005e0017007a0c */ /* 0x040fe40005781270 */
[----:B------:R-:W-:Y:S02]  /*52250*/  ISETP.LT.AND P2, PT, R26, c[0x0][0x178], !P2 ;  /* 0x00005e001a007a0c */ /* 0x000fe40005741270 */
[----:B------:R-:W-:Y:S02]  /*52260*/  IADD3 R12, R12, c[0x0][0x198], RZ ;  /* 0x000066000c0c7a10 */ /* 0x000fe40007ffe0ff */
[----:B------:R-:W-:Y:S01]  /*52270*/  ISETP.LT.AND P6, PT, R23, c[0x0][0x178], !P3 ;  /* 0x00005e0017007a0c */ /* 0x000fe20005fc1270 */
[----:B------:R0:W-:Y:S01]  /*52280*/  @P1 STG.E.U16 [R2.64], R11 ;  /* 0x0000000b02001986 */ /* 0x0001e2000c101504 */
[----:B------:R-:W-:Y:S01]  /*52290*/  ISETP.LT.AND P3, PT, R26, c[0x0][0x178], !P3 ;  /* 0x00005e001a007a0c */ /* 0x000fe20005f61270 */
[----:B------:R-:W-:Y:S01]  /*522a0*/  IMAD.WIDE R4, R12, 0x2, R16 ;  /* 0x000000020c047825 */ /* 0x000fe200078e0210 */
[----:B------:R-:W-:-:S02]  /*522b0*/  PRMT R8, R11, 0x7632, R8 ;  /* 0x000076320b087816 */ /* 0x000fc40000000008 */
[C---:B------:R-:W-:Y:S02]  /*522c0*/  IADD3 R9, R12.reuse, c[0x0][0x198], RZ ;  /* 0x000066000c097a10 */ /* 0x040fe40007ffe0ff */
[----:B------:R1:W-:Y:S01]  /*522d0*/  @P4 STG.E.U16 [R4.64], R6 ;  /* 0x0000000604004986 */ /* 0x0003e2000c101504 */
[----:B0-----:R-:W-:Y:S01]  /*522e0*/  IMAD.WIDE R2, R12, 0x2, R18 ;  /* 0x000000020c027825 */ /* 0x001fe200078e0212 */
[C---:B------:R-:W-:Y:S02]  /*522f0*/  IADD3 R13, R14.reuse, 0x172, RZ ;  /* 0x000001720e0d7810 */ /* 0x040fe40007ffe0ff */
[----:B------:R-:W-:Y:S02]  /*52300*/  IADD3 R10, R14, 0x174, RZ ;  /* 0x000001740e0a7810 */ /* 0x000fe40007ffe0ff */
[----:B------:R0:W-:Y:S01]  /*52310*/  @P2 STG.E.U16 [R2.64], R8 ;  /* 0x0000000802002986 */ /* 0x0001e2000c101504 */
[----:B-1----:R-:W-:Y:S01]  /*52320*/  IMAD.WIDE R4, R9, 0x2, R16 ;  /* 0x0000000209047825 */ /* 0x002fe200078e0210 */
[----:B------:R-:W-:-:S02]  /*52330*/  ISETP.LT.AND P2, PT, R23, c[0x0][0x178], !P5 ;  /* 0x00005e0017007a0c */ /* 0x000fc40006f41270 */
[----:B------:R-:W-:Y:S02]  /*52340*/  ISETP.GE.AND P0, PT, R13, c[0x0][0x17c], PT ;  /* 0x00005f000d007a0c */ /* 0x000fe40003f06270 */
[----:B------:R-:W-:Y:S01]  /*52350*/  ISETP.GE.AND P4, PT, R10, c[0x0][0x17c], PT ;  /* 0x00005f000a007a0c */ /* 0x000fe20003f86270 */
[----:B-----5:R1:W-:Y:S01]  /*52360*/  @P6 STG.E.U16 [R4.64], R21 ;  /* 0x0000001504006986 */ /* 0x0203e2000c101504 */
[C---:B0-----:R-:W-:Y:S01]  /*52370*/  IMAD.WIDE R2, R9.reuse, 0x2, R18 ;  /* 0x0000000209027825 */ /* 0x041fe200078e0212 */
[----:B------:R-:W-:Y:S02]  /*52380*/  IADD3 R11, R14, 0x173, RZ ;  /* 0x000001730e0b7810 */ /* 0x000fe40007ffe0ff */
[----:B------:R-:W-:Y:S02]  /*52390*/  ISETP.LT.AND P5, PT, R26, c[0x0][0x178], !P5 ;  /* 0x00005e001a007a0c */ /* 0x000fe40006fa1270 */
[----:B-1----:R-:W-:Y:S02]  /*523a0*/  IADD3 R4, R9, c[0x0][0x198], RZ ;  /* 0x0000660009047a10 */ /* 0x002fe40007ffe0ff */
[----:B------:R-:W-:-:S02]  /*523b0*/  ISETP.GE.AND P1, PT, R11, c[0x0][0x17c], PT ;  /* 0x00005f000b007a0c */ /* 0x000fc40003f26270 */
[----:B------:R-:W-:Y:S02]  /*523c0*/  PRMT R6, R21, 0x7632, R6 ;  /* 0x0000763215067816 */ /* 0x000fe40000000006 */
[----:B------:R-:W-:Y:S02]  /*523d0*/  IADD3 R8, R14, 0x175, RZ ;  /* 0x000001750e087810 */ /* 0x000fe40007ffe0ff */
[----:B------:R-:W-:Y:S02]  /*523e0*/  IADD3 R11, R4, c[0x0][0x198], RZ ;  /* 0x00006600040b7a10 */ /* 0x000fe40007ffe0ff */
[----:B--2---:R-:W-:Y:S01]  /*523f0*/  PRMT R10, R24, 0x7632, R10 ;  /* 0x00007632180a7816 */ /* 0x004fe2000000000a */
[----:B------:R0:W-:Y:S01]  /*52400*/  @P3 STG.E.U16 [R2.64], R24 ;  /* 0x0000001802003986 */ /* 0x0001e2000c101504 */
[----:B------:R-:W-:Y:S02]  /*52410*/  ISETP.LT.AND P3, PT, R23, c[0x0][0x178], !P0 ;  /* 0x00005e0017007a0c */ /* 0x000fe40004761270 */
[----:B------:R-:W-:Y:S01]  /*52420*/  ISETP.LT.AND P0, PT, R26, c[0x0][0x178], !P0 ;  /* 0x00005e001a007a0c */ /* 0x000fe20004701270 */
[----:B0-----:R-:W2:Y:S01]  /*52430*/  LDL.LU R24, [R1+0x59c] ;  /* 0x00059c0001187983 */ /* 0x001ea20000300800 */
[----:B------:R-:W-:Y:S01]  /*52440*/  IMAD.WIDE R2, R4, 0x2, R16 ;  /* 0x0000000204027825 */ /* 0x000fe200078e0210 */
[----:B------:R-:W-:-:S03]  /*52450*/  ISETP.GE.AND P6, PT, R8, c[0x0][0x17c], PT ;  /* 0x00005f0008007a0c */ /* 0x000fc60003fc6270 */
[----:B------:R-:W-:Y:S01]  /*52460*/  IMAD.WIDE R4, R4, 0x2, R18 ;  /* 0x0000000204047825 */ /* 0x000fe200078e0212 */
[----:B------:R0:W-:Y:S03]  /*52470*/  @P2 STG.E.U16 [R2.64], R6 ;  /* 0x0000000602002986 */ /* 0x0001e6000c101504 */
[C---:B------:R-:W-:Y:S01]  /*52480*/  IMAD.WIDE R8, R11.reuse, 0x2, R16 ;  /* 0x000000020b087825 */ /* 0x040fe200078e0210 */
[----:B------:R-:W-:Y:S04]  /*52490*/  @P5 STG.E.U16 [R4.64], R10 ;  /* 0x0000000a04005986 */ /* 0x000fe8000c101504 */
[----:B----4-:R3:W-:Y:S01]  /*524a0*/  @P3 STG.E.U16 [R8.64], R22 ;  /* 0x0000001608003986 */ /* 0x0107e2000c101504 */
[----:B0-----:R-:W-:Y:S01]  /*524b0*/  IMAD.WIDE R2, R11, 0x2, R18 ;  /* 0x000000020b027825 */ /* 0x001fe200078e0212 */
[----:B---3--:R-:W-:-:S04]  /*524c0*/  PRMT R8, R25, 0x7632, R8 ;  /* 0x0000763219087816 */ /* 0x008fc80000000008 */
[----:B------:R0:W-:Y:S04]  /*524d0*/  @P0 STG.E.U16 [R2.64], R25 ;  /* 0x0000001902000986 */ /* 0x0001e8000c101504 */
[----:B0-----:R-:W3:Y:S01]  /*524e0*/  LDL.LU R25, [R1+0x5ac] ;  /* 0x0005ac0001197983 */ /* 0x001ee20000300800 */
[----:B------:R-:W-:Y:S02]  /*524f0*/  ISETP.LT.AND P3, PT, R23, c[0x0][0x178], !P1 ;  /* 0x00005e0017007a0c */ /* 0x000fe40004f61270 */
[----:B------:R-:W-:Y:S02]  /*52500*/  ISETP.LT.AND P1, PT, R26, c[0x0][0x178], !P1 ;  /* 0x00005e001a007a0c */ /* 0x000fe40004f21270 */
[----:B------:R-:W-:Y:S02]  /*52510*/  IADD3 R11, R11, c[0x0][0x198], RZ ;  /* 0x000066000b0b7a10 */ /* 0x000fe40007ffe0ff */
[----:B------:R-:W-:-:S02]  /*52520*/  ISETP.LT.AND P5, PT, R23, c[0x0][0x178], !P4 ;  /* 0x00005e0017007a0c */ /* 0x000fc400067a1270 */
[----:B------:R-:W-:Y:S01]  /*52530*/  ISETP.LT.AND P4, PT, R26, c[0x0][0x178], !P4 ;  /* 0x00005e001a007a0c */ /* 0x000fe20006781270 */
[C---:B------:R-:W-:Y:S01]  /*52540*/  IMAD.WIDE R4, R11.reuse, 0x2, R16 ;  /* 0x000000020b047825 */ /* 0x040fe200078e0210 */
[----:B------:R-:W-:Y:S02]  /*52550*/  PRMT R6, R22, 0x7632, R6 ;  /* 0x0000763216067816 */ /* 0x000fe40000000006 */
[C---:B------:R-:W-:Y:S01]  /*52560*/  IADD3 R9, R11.reuse, c[0x0][0x198], RZ ;  /* 0x000066000b097a10 */ /* 0x040fe20007ffe0ff */
[----:B------:R-:W-:Y:S02]  /*52570*/  IMAD.WIDE R2, R11, 0x2, R18 ;  /* 0x000000020b027825 */ /* 0x000fe400078e0212 */
[----:B------:R0:W-:Y:S01]  /*52580*/  @P3 STG.E.U16 [R4.64], R6 ;  /* 0x0000000604003986 */ /* 0x0001e2000c101504 */
[C---:B------:R-:W-:Y:S02]  /*52590*/  IADD3 R12, R14.reuse, 0x176, RZ ;  /* 0x000001760e0c7810 */ /* 0x040fe40007ffe0ff */
[----:B------:R-:W-:Y:S01]  /*525a0*/  IADD3 R10, R14, 0x178, RZ ;  /* 0x000001780e0a7810 */ /* 0x000fe20007ffe0ff */
[----:B------:R1:W-:Y:S01]  /*525b0*/  @P1 STG.E.U16 [R2.64], R8 ;  /* 0x0000000802001986 */ /* 0x0003e2000c101504 */
[----:B------:R-:W-:-:S02]  /*525c0*/  ISETP.GE.AND P2, PT, R12, c[0x0][0x17c], PT ;  /* 0x00005f000c007a0c */ /* 0x000fc40003f46270 */
[----:B------:R-:W-:Y:S01]  /*525d0*/  ISETP.GE.AND P3, PT, R10, c[0x0][0x17c], PT ;  /* 0x00005f000a007a0c */ /* 0x000fe20003f66270 */
[----:B0-----:R-:W-:-:S04]  /*525e0*/  IMAD.WIDE R4, R9, 0x2, R16 ;  /* 0x0000000209047825 */ /* 0x001fc800078e0210 */
[----:B-1----:R-:W-:Y:S01]  /*525f0*/  IMAD.WIDE R2, R9, 0x2, R18 ;  /* 0x0000000209027825 */ /* 0x002fe200078e0212 */
[----:B------:R-:W-:Y:S02]  /*52600*/  PRMT R10, R27, 0x7632, R10 ;  /* 0x000076321b0a7816 */ /* 0x000fe4000000000a */
[----:B------:R-:W-:Y:S02]  /*52610*/  ISETP.LT.AND P1, PT, R23, c[0x0][0x178], !P6 ;  /* 0x00005e0017007a0c */ /* 0x000fe40007721270 */
[----:B------:R-:W-:Y:S02]  /*52620*/  ISETP.LT.AND P6, PT, R26, c[0x0][0x178], !P6 ;  /* 0x00005e001a007a0c */ /* 0x000fe400077c1270 */
[----:B------:R-:W-:Y:S01]  /*52630*/  IADD3 R8, R14, 0x179, RZ ;  /* 0x000001790e087810 */ /* 0x000fe20007ffe0ff */
[----:B--2---:R0:W-:Y:S01]  /*52640*/  @P5 STG.E.U16 [R4.64], R24 ;  /* 0x0000001804005986 */ /* 0x0041e2000c101504 */
[----:B------:R-:W-:-:S03]  /*52650*/  PRMT R6, R24, 0x7632, R6 ;  /* 0x0000763218067816 */ /* 0x000fc60000000006 */
[----:B------:R1:W-:Y:S01]  /*52660*/  @P4 STG.E.U16 [R2.64], R27 ;  /* 0x0000001b02004986 */ /* 0x0003e2000c101504 */
[----:B------:R-:W-:Y:S02]  /*52670*/  ISETP.LT.AND P4, PT, R23, c[0x0][0x178], !P2 ;  /* 0x00005e0017007a0c */ /* 0x000fe40005781270 */
[----:B0-----:R-:W-:Y:S01]  /*52680*/  IADD3 R4, R9, c[0x0][0x198], RZ ;  /* 0x0000660009047a10 */ /* 0x001fe20007ffe0ff */
[----:B-1----:R-:W2:Y:S04]  /*52690*/  LDL.LU R27, [R1+0x1624] ;  /* 0x00162400011b7983 */ /* 0x002ea80000300800 */
[----:B------:R-:W4:Y:S01]  /*526a0*/  LDL.LU R22, [R1+0x5dc] ;  /* 0x0005dc0001167983 */ /* 0x000f220000300800 */
[----:B------:R-:W-:-:S03]  /*526b0*/  IADD3 R11, R4, c[0x0][0x198], RZ ;  /* 0x00006600040b7a10 */ /* 0x000fc60007ffe0ff */
[----:B------:R-:W5:Y:S01]  /*526c0*/  LDL.LU R24, [R1+0x4ec] ;  /* 0x0004ec0001187983 */ /* 0x000f620000300800 */
[----:B------:R-:W-:Y:S01]  /*526d0*/  IMAD.WIDE R2, R4, 0x2, R16 ;  /* 0x0000000204027825 */ /* 0x000fe200078e0210 */
[----:B------:R-:W-:-:S03]  /*526e0*/  ISETP.GE.AND P5, PT, R8, c[0x0][0x17c], PT ;  /* 0x00005f0008007a0c */ /* 0x000fc60003fa6270 */
[----:B------:R-:W-:Y:S01]  /*526f0*/  IMAD.WIDE R4, R4, 0x2, R18 ;  /* 0x0000000204047825 */ /* 0x000fe200078e0212 */
[----:B------:R3:W-:Y:S03]  /*52700*/  @P1 STG.E.U16 [R2.64], R6 ;  /* 0x0000000602001986 */ /* 0x0007e6000c101504 */
[----:B------:R-:W-:Y:S01]  /*52710*/  IMAD.WIDE R8, R11, 0x2, R16 ;  /* 0x000000020b087825 */ /* 0x000fe200078e0210 */
        /* <DEDUP_REMOVED lines=8> */
[----:B------:R-:W-:Y:S02]  /*527a0*/  ISETP.LT.AND P4, PT, R23, c[0x0][0x178], !P0 ;  /* 0x00005e0017007a0c */ /* 0x000fe40004781270 */
[C---:B------:R-:W-:Y:S02]  /*527b0*/  ISETP.LT.AND P0, PT, R26.reuse, c[0x0][0x178], !P0 ;  /* 0x00005e001a007a0c */ /* 0x040fe40004701270 */
[----:B------:R-:W-:Y:S02]  /*527c0*/  IADD3 R11, R11, c[0x0][0x198], RZ ;  /* 0x000066000b0b7a10 */ /* 0x000fe40007ffe0ff */
[----:B------:R-:W-:Y:S01]  /*527d0*/  ISETP.LT.AND P6, PT, R23, c[0x0][0x178], !P3 ;  /* 0x00005e0017007a0c */ /* 0x000fe20005fc1270 */
[----:B------:R0:W-:Y:S01]  /*527e0*/  @P2 STG.E.U16 [R2.64], R7 ;  /* 0x0000000702002986 */ /* 0x0001e2000c101504 */
[----:B------:R-:W-:Y:S01]  /*527f0*/  ISETP.LT.AND P3, PT, R26, c[0x0][0x178], !P3 ;  /* 0x00005e001a007a0c */ /* 0x000fe20005f61270 */
[----:B------:R-:W-:Y:S01]  /*52800*/  IMAD.WIDE R4, R11, 0x2, R16 ;  /* 0x000000020b047825 */ /* 0x000fe200078e0210 */
[----:B------:R-:W-:-:S02]  /*52810*/  PRMT R8, R7, 0x7632, R8 ;  /* 0x0000763207087816 */ /* 0x000fc40000000008 */
[----:B------:R-:W-:Y:S02]  /*52820*/  IADD3 R12, R14, 0x17a, RZ ;  /* 0x0000017a0e0c7810 */ /* 0x000fe40007ffe0ff */
[----:B------:R1:W-:Y:S01]  /*52830*/  @P4 STG.E.U16 [R4.64], R6 ;  /* 0x0000000604004986 */ /* 0x0003e2000c101504 */
[C---:B0-----:R-:W-:Y:S01]  /*52840*/  IMAD.WIDE R2, R11.reuse, 0x2, R18 ;  /* 0x000000020b027825 */ /* 0x041fe200078e0212 */
[----:B------:R-:W-:-:S04]  /*52850*/  IADD3 R7, R11, c[0x0][0x198], RZ ;  /* 0x000066000b077a10 */ /* 0x000fc80007ffe0ff */
[----:B------:R0:W-:Y:S01]  /*52860*/  @P0 STG.E.U16 [R2.64], R8 ;  /* 0x0000000802000986 */ /* 0x0001e2000c101504 */
[----:B------:R-:W-:Y:S01]  /*52870*/  ISETP.LT.AND P0, PT, R23, c[0x0][0x178], !P5 ;  /* 0x00005e0017007a0c */ /* 0x000fe20006f01270 */
[C---:B-1----:R-:W-:Y:S01]  /*52880*/  IMAD.WIDE R4, R7.reuse, 0x2, R16 ;  /* 0x0000000207047825 */ /* 0x042fe200078e0210 */
[----:B------:R-:W-:Y:S02]  /*52890*/  ISETP.GE.AND P1, PT, R12, c[0x0][0x17c], PT ;  /* 0x00005f000c007a0c */ /* 0x000fe40003f26270 */
[----:B------:R-:W-:Y:S02]  /*528a0*/  IADD3 R6, R14, 0x17d, RZ ;  /* 0x0000017d0e067810 */ /* 0x000fe40007ffe0ff */
[----:B------:R-:W-:Y:S01]  /*528b0*/  ISETP.LT.AND P5, PT, R26, c[0x0][0x178], !P5 ;  /* 0x00005e001a007a0c */ /* 0x000fe20006fa1270 */
[C---:B0-----:R-:W-:Y:S01]  /*528c0*/  IMAD.WIDE R2, R7.reuse, 0x2, R18 ;  /* 0x0000000207027825 */ /* 0x041fe200078e0212 */
[----:B------:R-:W-:Y:S02]  /*528d0*/  IADD3 R7, R7, c[0x0][0x198], RZ ;  /* 0x0000660007077a10 */ /* 0x000fe40007ffe0ff */
[----:B------:R-:W-:-:S02]  /*528e0*/  IADD3 R9, R14, 0x17b, RZ ;  /* 0x0000017b0e097810 */ /* 0x000fc40007ffe0ff */
[----:B------:R-:W-:Y:S02]  /*528f0*/  IADD3 R8, R7, c[0x0][0x198], RZ ;  /* 0x0000660007087a10 */ /* 0x000fe40007ffe0ff */
[----:B------:R-:W-:Y:S02]  /*52900*/  IADD3 R10, R14, 0x17c, RZ ;  /* 0x0000017c0e0a7810 */ /* 0x000fe40007ffe0ff */
[----:B------:R-:W-:Y:S02]  /*52910*/  ISETP.GE.AND P2, PT, R9, c[0x0][0x17c], PT ;  /* 0x00005f0009007a0c */ /* 0x000fe40003f46270 */
[----:B------:R-:W-:Y:S02]  /*52920*/  ISETP.GE.AND P4, PT, R10, c[0x0][0x17c], PT ;  /* 0x00005f000a007a0c */ /* 0x000fe40003f86270 */
[----:B------:R-:W-:Y:S01]  /*52930*/  IADD3 R10, R14, 0x17f, RZ ;  /* 0x0000017f0e0a7810 */ /* 0x000fe20007ffe0ff */
[----:B----4-:R0:W-:Y:S04]  /*52940*/  @P6 STG.E.U16 [R4.64], R22 ;  /* 0x0000001604006986 */ /* 0x0101e8000c101504 */
[----:B-----5:R1:W-:Y:S01]  /*52950*/  @P3 STG.E.U16 [R2.64], R24 ;  /* 0x0000001802003986 */ /* 0x0203e2000c101504 */
[----:B------:R-:W-:-:S02]  /*52960*/  ISETP.LT.AND P3, PT, R23, c[0x0][0x178], !P1 ;  /* 0x00005e0017007a0c */ /* 0x000fc40004f61270 */
[----:B------:R-:W-:Y:S02]  /*52970*/  ISETP.LT.AND P1, PT, R26, c[0x0][0x178], !P1 ;  /* 0x00005e001a007a0c */ /* 0x000fe40004f21270 */
[----:B------:R-:W-:Y:S02]  /*52980*/  ISETP.GE.AND P6, PT, R6, c[0x0][0x17c], PT ;  /* 0x00005f0006007a0c */ /* 0x000fe40003fc6270 */
[----:B0-----:R-:W-:Y:S01]  /*52990*/  PRMT R4, R22, 0x7632, R4 ;  /* 0x0000763216047816 */ /* 0x001fe20000000004 */
[----:B-1----:R-:W-:Y:S01]  /*529a0*/  IMAD.WIDE R2, R7, 0x2, R16 ;  /* 0x0000000207027825 */ /* 0x002fe200078e0210 */
[----:B------:R-:W-:Y:S01]  /*529b0*/  IADD3 R6, R14, 0x17e, RZ ;  /* 0x0000017e0e067810 */ /* 0x000fe20007ffe0ff */
[----:B------:R-:W4:Y:S01]  /*529c0*/  LDL.LU R22, [R1+0x53c] ;  /* 0x00053c0001167983 */ /* 0x000f220000300800 */
[----:B------:R-:W-:-:S03]  /*529d0*/  PRMT R9, R24, 0x7632, R9 ;  /* 0x0000763218097816 */ /* 0x000fc60000000009 */
[----:B------:R0:W-:Y:S01]  /*529e0*/  @P0 STG.E.U16 [R2.64], R4 ;  /* 0x0000000402000986 */ /* 0x0001e2000c101504 */
[----:B------:R-:W-:Y:S01]  /*529f0*/  ISETP.GE.AND P0, PT, R6, c[0x0][0x17c], PT ;  /* 0x00005f0006007a0c */ /* 0x000fe20003f06270 */
[----:B0-----:R-:W-:-:S04]  /*52a00*/  IMAD.WIDE R2, R7, 0x2, R18 ;  /* 0x0000000207027825 */ /* 0x001fc800078e0212 */
[C---:B------:R-:W-:Y:S01]  /*52a10*/  IMAD.WIDE R4, R8.reuse, 0x2, R16 ;  /* 0x0000000208047825 */ /* 0x040fe200078e0210 */
[----:B------:R-:W-:Y:S03]  /*52a20*/  @P5 STG.E.U16 [R2.64], R9 ;  /* 0x0000000902005986 */ /* 0x000fe6000c101504 */
[----:B------:R-:W-:Y:S01]  /*52a30*/  IMAD.WIDE R6, R8, 0x2, R18 ;  /* 0x0000000208067825 */ /* 0x000fe200078e0212 */
[----:B------:R-:W-:Y:S02]  /*52a40*/  ISETP.GE.AND P5, PT, R10, c[0x0][0x17c], PT ;  /* 0x00005f000a007a0c */ /* 0x000fe40003fa6270 */
[----:B--2---:R-:W-:Y:S01]  /*52a50*/  PRMT R10, R27, 0x7632, R10 ;  /* 0x000076321b0a7816 */ /* 0x004fe2000000000a */
[----:B---3--:R-:W-:Y:S04]  /*52a60*/  @P3 STG.E.U16 [R4.64], R25 ;  /* 0x0000001904003986 */ /* 0x008fe8000c101504 */
[----:B------:R0:W-:Y:S04]  /*52a70*/  @P1 STG.E.U16 [R6.64], R27 ;  /* 0x0000001b06001986 */ /* 0x0001e8000c101504 */
[----:B0-----:R-:W2:Y:S01]  /*52a80*/  LDL.LU R27, [R1+0x1620] ;  /* 0x00162000011b7983 */ /* 0x001ea20000300800 */
[----:B------:R-:W-:-:S02]  /*52a90*/  ISETP.LT.AND P3, PT, R23, c[0x0][0x178], !P2 ;  /* 0x00005e0017007a0c */ /* 0x000fc40005761270 */
[----:B------:R-:W-:Y:S01]  /*52aa0*/  ISETP.LT.AND P2, PT, R26, c[0x0][0x178], !P2 ;  /* 0x00005e001a007a0c */ /* 0x000fe20005741270 */
[----:B------:R-:W3:Y:S01]  /*52ab0*/  LDL.LU R15, [R1+0x5ec] ;  /* 0x0005ec00010f7983 */ /* 0x000ee20000300800 */
[----:B------:R-:W-:Y:S02]  /*52ac0*/  IADD3 R4, R8, c[0x0][0x198], RZ ;  /* 0x0000660008047a10 */ /* 0x000fe40007ffe0ff */
[----:B------:R-:W-:Y:S01]  /*52ad0*/  ISETP.LT.AND P1, PT, R23, c[0x0][0x178], !P4 ;  /* 0x00005e0017007a0c */ /* 0x000fe20006721270 */
[----:B------:R-:W5:Y:S01]  /*52ae0*/  LDL.LU R21, [R1+0x54c] ;  /* 0x00054c0001157983 */ /* 0x000f620000300800 */
[C---:B------:R-:W-:Y:S01]  /*52af0*/  IADD3 R2, R4.reuse, c[0x0][0x198], RZ ;  /* 0x0000660004027a10 */ /* 0x040fe20007ffe0ff */
[----:B------:R-:W-:Y:S01]  /*52b00*/  IMAD.WIDE R6, R4, 0x2, R16 ;  /* 0x0000000204067825 */ /* 0x000fe200078e0210 */
[----:B------:R-:W-:-:S03]  /*52b10*/  PRMT R3, R25, 0x7632, R3 ;  /* 0x0000763219037816 */ /* 0x000fc60000000003 */
[----:B------:R-:W-:-:S04]  /*52b20*/  IMAD.WIDE R8, R4, 0x2, R18 ;  /* 0x0000000204087825 */ /* 0x000fc800078e0212 */
[----:B------:R-:W-:Y:S01]  /*52b30*/  IMAD.WIDE R4, R2, 0x2, R16 ;  /* 0x0000000202047825 */ /* 0x000fe200078e0210 */
[----:B------:R4:W-:Y:S01]  /*52b40*/  @P3 STG.E.U16 [R6.64], R3 ;  /* 0x0000000306003986 */ /* 0x0009e2000c101504 */
[----:B------:R-:W-:-:S03]  /*52b50*/  ISETP.LT.AND P4, PT, R26, c[0x0][0x178], !P4 ;  /* 0x00005e001a007a0c */ /* 0x000fc60006781270 */
[----:B------:R-:W-:Y:S01]  /*52b60*/  @P2 STG.E.U16 [R8.64], R10 ;  /* 0x0000000a08002986 */ /* 0x000fe2000c101504 */
[----:B----4-:R-:W-:-:S03]  /*52b70*/  PRMT R6, R22, 0x7632, R6 ;  /* 0x0000763216067816 */ /* 0x010fc60000000006 */
[----:B--2---:R-:W-:Y:S01]  /*52b80*/  @P1 STG.E.U16 [R4.64], R27 ;  /* 0x0000001b04001986 */ /* 0x004fe2000c101504 */
[----:B------:R-:W-:Y:S02]  /*52b90*/  ISETP.LT.AND P1, PT, R23, c[0x0][0x178], !P6 ;  /* 0x00005e0017007a0c */ /* 0x000fe40007721270 */
[----:B------:R-:W-:Y:S02]  /*52ba0*/  PRMT R3, R27, 0x7632, R3 ;  /* 0x000076321b037816 */ /* 0x000fe40000000003 */
[----:B------:R-:W-:Y:S02]  /*52bb0*/  ISETP.LT.AND P6, PT, R26, c[0x0][0x178], !P6 ;  /* 0x00005e001a007a0c */ /* 0x000fe400077c1270 */
[----:B------:R-:W0:Y:S04]  /*52bc0*/  LDS.128 R24, [R0] ;  /* 0x0000000000187984 */ /* 0x000e280000000c00 */
[----:B0-----:R0:W-:Y:S04]  /*52bd0*/  STL [R1+0x157c], R25 ;  /* 0x00157c1901007387 */ /* 0x0011e80000100800 */
[----:B0-----:R-:W2:Y:S01]  /*52be0*/  LDL R25, [R1+0xc8] ;  /* 0x0000c80001197983 */ /* 0x001ea20000100800 */
[----:B------:R-:W-:-:S03]  /*52bf0*/  IMAD.WIDE R4, R2, 0x2, R18 ;  /* 0x0000000202047825 */ /* 0x000fc600078e0212 */
[----:B------:R-:W-:Y:S04]  /*52c00*/  STL [R1+0x1578], R26 ;  /* 0x0015781a01007387 */ /* 0x000fe80000100800 */
[----:B------:R-:W-:Y:S04]  /*52c10*/  STL [R1+0x1574], R27 ;  /* 0x0015741b01007387 */ /* 0x000fe80000100800 */
[----:B------:R0:W-:Y:S04]  /*52c20*/  @P4 STG.E.U16 [R4.64], R22 ;  /* 0x0000001604004986 */ /* 0x0001e8000c101504 */
[----:B0-----:R-:W4:Y:S01]  /*52c30*/  LDL.LU R22, [R1+0x5f0] ;  /* 0x0005f00001167983 */ /* 0x001f220000300800 */
[----:B------:R-:W-:-:S02]  /*52c40*/  IADD3 R2, R2, c[0x0][0x198], RZ ;  /* 0x0000660002027a10 */ /* 0x000fc40007ffe0ff */
[C---:B------:R-:W-:Y:S02]  /*52c50*/  IADD3 R11, R14.reuse, 0x180, RZ ;  /* 0x000001800e0b7810 */ /* 0x040fe40007ffe0ff */
[----:B------:R-:W-:Y:S01]  /*52c60*/  IADD3 R10, R14, 0x181, RZ ;  /* 0x000001810e0a7810 */ /* 0x000fe20007ffe0ff */
[----:B------:R-:W-:Y:S01]  /*52c70*/  IMAD.WIDE R8, R2, 0x2, R16 ;  /* 0x0000000202087825 */ /* 0x000fe200078e0210 */
[----:B------:R-:W-:Y:S02]  /*52c80*/  ISETP.GE.AND P3, PT, R11, c[0x0][0x17c], PT ;  /* 0x00005f000b007a0c */ /* 0x000fe40003f66270 */
[----:B------:R-:W-:Y:S02]  /*52c90*/  IADD3 R11, R14, 0x182, RZ ;  /* 0x000001820e0b7810 */ /* 0x000fe40007ffe0ff */
[----:B------:R-:W-:Y:S01]  /*52ca0*/  ISETP.LT.AND P2, PT, R23, c[0x0][0x178], !P0 ;  /* 0x00005e0017007a0c */ /* 0x000fe20004741270 */
[----:B------:R0:W-:Y:S01]  /*52cb0*/  @P1 STG.E.U16 [R8.64], R3 ;  /* 0x0000000308001986 */ /* 0x0001e2000c101504 */
[----:B------:R-:W-:Y:S01]  /*52cc0*/  ISETP.GE.AND P1, PT, R11, c[0x0][0x17c], PT ;  /* 0x00005f000b007a0c */ /* 0x000fe20003f26270 */
[C---:B------:R-:W-:Y:S01]  /*52cd0*/  IMAD.WIDE R4, R2.reuse, 0x2, R18 ;  /* 0x0000000202047825 */ /* 0x040fe200078e0212 */
[----:B------:R-:W-:-:S04]  /*52ce0*/  IADD3 R7, R2, c[0x0][0x198], RZ ;  /* 0x0000660002077a10 */ /* 0x000fc80007ffe0ff */
[----:B------:R1:W-:Y:S01]  /*52cf0*/  @P6 STG.E.U16 [R4.64], R6 ;  /* 0x0000000604006986 */ /* 0x0003e2000c101504 */
[----:B0-----:R-:W-:Y:S01]  /*52d00*/  IMAD.WIDE R2, R7, 0x2, R16 ;  /* 0x0000000207027825 */ /* 0x001fe200078e0210 */
[----:B-1----:R-:W-:-:S04]  /*52d10*/  IADD3 R6, R14, 0x183, RZ ;  /* 0x000001830e067810 */ /* 0x002fc80007ffe0ff */
[----:B---3--:R5:W-:Y:S01]  /*52d20*/  @P2 STG.E.U16 [R2.64], R15 ;  /* 0x0000000f02002986 */ /* 0x008be2000c101504 */
[C---:B------:R-:W-:Y:S01]  /*52d30*/  IMAD.WIDE R4, R7.reuse, 0x2, R18 ;  /* 0x0000000207047825 */ /* 0x040fe200078e0212 */
[----:B------:R-:W-:Y:S02]  /*52d40*/  ISETP.GE.AND P2, PT, R6, c[0x0][0x17c], PT ;  /* 0x00005f0006007a0c */ /* 0x000fe40003f46270 */
[----:B------:R-:W-:Y:S02]  /*52d50*/  IADD3 R6, R7, c[0x0][0x198], RZ ;  /* 0x0000660007067a10 */ /* 0x000fe40007ffe0ff */
[----:B------:R-:W-:Y:S02]  /*52d60*/  PRMT R7, R15, 0x7632, R7 ;  /* 0x000076320f077816 */ /* 0x000fe40000000007 */
[----:B-----5:R-:W-:Y:S02]  /*52d70*/  PRMT R3, R21, 0x7632, R3 ;  /* 0x0000763215037816 */ /* 0x020fe40000000003 */
[----:B------:R-:W-:-:S02]  /*52d80*/  ISETP.LT.AND P6, PT, R23, c[0x0][0x178], !P5 ;  /* 0x00005e0017007a0c */ /* 0x000fc40006fc1270 */
[----:B------:R-:W-:Y:S02]  /*52d90*/  IADD3 R2, R6, c[0x0][0x198], RZ ;  /* 0x0000660006027a10 */ /* 0x000fe40007ffe0ff */
[----:B--2---:R-:W-:Y:S02]  /*52da0*/  ISETP.LT.AND P4, PT, R25, c[0x0][0x178], !P0 ;  /* 0x00005e0019007a0c */ /* 0x004fe40004781270 */
[----:B------:R-:W-:Y:S02]  /*52db0*/  ISETP.GE.AND P0, PT, R10, c[0x0][0x17c], PT ;  /* 0x00005f000a007a0c */ /* 0x000fe40003f06270 */
[----:B------:R-:W0:Y:S09]  /*52dc0*/  LDS.128 R8, [R28] ;  /* 0x000000001c087984 */ /* 0x000e320000000c00 */
[----:B------:R1:W-:Y:S01]  /*52dd0*/  @P4 STG.E.U16 [R4.64], R21 ;  /* 0x0000001504004986 */ /* 0x0003e2000c101504 */
[----:B0-----:R-:W-:-:S03]  /*52de0*/  IMAD.MOV.U32 R15, RZ, RZ, R8 ;  /* 0x000000ffff0f7224 */ /* 0x001fc600078e0008 */
[----:B------:R-:W-:Y:S04]  /*52df0*/  STL [R1+0x34], R9 ;  /* 0x0000340901007387 */ /* 0x000fe80000100800 */
[----:B------:R0:W-:Y:S04]  /*52e00*/  STL.64 [R1+0x38], R10 ;  /* 0x0000380a01007387 */ /* 0x0001e80000100a00 */
[----:B-1----:R-:W2:Y:S04]  /*52e10*/  LDL.LU R21, [R1+0x600] ;  /* 0x0006000001157983 */ /* 0x002ea80000300800 */
[----:B------:R-:W-:Y:S01]  /*52e20*/  STL.64 [R1+0x1618], R14 ;  /* 0x0016180e01007387 */ /* 0x000fe20000100a00 */
[----:B0-----:R-:W-:-:S03]  /*52e30*/  IADD3 R10, R14, 0x184, RZ ;  /* 0x000001840e0a7810 */ /* 0x001fc60007ffe0ff */
[----:B------:R-:W-:Y:S01]  /*52e40*/  STL [R1+0x1614], R12 ;  /* 0x0016140c01007387 */ /* 0x000fe20000100800 */
[----:B------:R-:W-:-:S03]  /*52e50*/  IADD3 R11, R14, 0x185, RZ ;  /* 0x000001850e0b7810 */ /* 0x000fc60007ffe0ff */
[----:B------:R-:W0:Y:S01]  /*52e60*/  LDS.128 R12, [R29] ;  /* 0x000000001d0c7984 */ /* 0x000e220000000c00 */
[----:B------:R-:W-:Y:S01]  /*52e70*/  ISETP.LT.AND P5, PT, R25, c[0x0][0x178], !P5 ;  /* 0x00005e0019007a0c */ /* 0x000fe20006fa1270 */
[----:B------:R-:W-:Y:S01]  /*52e80*/  IMAD.WIDE R4, R6, 0x2, R16 ;  /* 0x0000000206047825 */ /* 0x000fe200078e0210 */
[----:B------:R-:W-:Y:S02]  /*52e90*/  ISETP.LT.AND P4, PT, R23, c[0x0][0x178], !P3 ;  /* 0x00005e0017007a0c */ /* 0x000fe40005f81270 */
[----:B------:R-:W-:Y:S02]  /*52ea0*/  ISETP.LT.AND P3, PT, R25, c[0x0][0x178], !P3 ;  /* 0x00005e0019007a0c */ /* 0x000fe40005f61270 */
[----:B------:R1:W-:Y:S01]  /*52eb0*/  @P6 STG.E.U16 [R4.64], R7 ;  /* 0x0000000704006986 */ /* 0x0003e2000c101504 */
[----:B------:R-:W-:Y:S01]  /*52ec0*/  IMAD.WIDE R8, R2, 0x2, R18 ;  /* 0x0000000202087825 */ /* 0x000fe200078e0212 */
[----:B------:R-:W-:Y:S02]  /*52ed0*/  ISETP.GE.AND P6, PT, R10, c[0x0][0x17c], PT ;  /* 0x00005f000a007a0c */ /* 0x000fe40003fc6270 */
[----:B------:R-:W-:Y:S01]  /*52ee0*/  PRMT R10, R24, 0x7632, R10 ;  /* 0x00007632180a7816 */ /* 0x000fe2000000000a */
[----:B-1----:R-:W-:-:S04]  /*52ef0*/  IMAD.WIDE R4, R6, 0x2, R18 ;  /* 0x0000000206047825 */ /* 0x002fc800078e0212 */
[----:B------:R-:W-:Y:S01]  /*52f00*/  IMAD.WIDE R6, R2, 0x2, R16 ;  /* 0x0000000202067825 */ /* 0x000fe200078e0210 */
[----:B------:R-:W-:Y:S04]  /*52f10*/  @P5 STG.E.U16 [R4.64], R3 ;  /* 0x0000000304005986 */ /* 0x000fe8000c101504 */
[----:B----4-:R-:W-:Y:S04]  /*52f20*/  @P4 STG.E.U16 [R6.64], R22 ;  /* 0x0000001606004986 */ /* 0x010fe8000c101504 */
[----:B------:R1:W-:Y:S04]  /*52f30*/  @P3 STG.E.U16 [R8.64], R24 ;  /* 0x0000001808003986 */ /* 0x0003e8000c101504 */
[----:B0-----:R-:W-:Y:S04]  /*52f40*/  STL [R1+0x54], R13 ;  /* 0x0000540d01007387 */ /* 0x001fe80000100800 */
[----:B------:R0:W-:Y:S01]  /*52f50*/  STL.64 [R1+0x58], R14 ;  /* 0x0000580e01007387 */ /* 0x0001e20000100a00 */
[----:B-1----:R-:W-:-:S03]  /*52f60*/  IMAD.MOV.U32 R24, RZ, RZ, R12 ;  /* 0x000000ffff187224 */ /* 0x002fc600078e000c */
[----:B0-----:R-:W3:Y:S04]  /*52f70*/  LDL.LU.64 R14, [R1+0x1618] ;  /* 0x00161800010e7983 */ /* 0x001ee80000300a00 */
[----:B------:R-:W4:Y:S04]  /*52f80*/  LDL.LU R12, [R1+0x1614] ;  /* 0x00161400010c7983 */ /* 0x000f280000300800 */
[----:B------:R-:W5:Y:S01]  /*52f90*/  LDL.LU R26, [R1+0x610] ;  /* 0x00061000011a7983 */ /* 0x000f620000300800 */
[----:B------:R-:W-:Y:S02]  /*52fa0*/  PRMT R9, R22, 0x7632, R9 ;  /* 0x0000763216097816 */ /* 0x000fe40000000009 */
[----:B------:R-:W-:-:S02]  /*52fb0*/  LOP3.LUT R22, R0, 0x60, RZ, 0x3c, !PT ;  /* 0x0000006000167812 */ /* 0x000fc400078e3cff */
[C---:B------:R-:W-:Y:S02]  /*52fc0*/  ISETP.LT.AND P3, PT, R23.reuse, c[0x0][0x178], !P0 ;  /* 0x00005e0017007a0c */ /* 0x040fe40004761270 */
[----:B------:R-:W-:Y:S02]  /*52fd0*/  ISETP.LT.AND P4, PT, R23, c[0x0][0x178], !P1 ;  /* 0x00005e0017007a0c */ /* 0x000fe40004f81270 */
[C---:B------:R-:W-:Y:S02]  /*52fe0*/  ISETP.LT.AND P0, PT, R25.reuse, c[0x0][0x178], !P0 ;  /* 0x00005e0019007a0c */ /* 0x040fe40004701270 */
[----:B------:R-:W-:Y:S02]  /*52ff0*/  ISETP.LT.AND P1, PT, R25, c[0x0][0x178], !P1 ;  /* 0x00005e0019007a0c */ /* 0x000fe40004f21270 */
[----:B------:R-:W-:-:S04]  /*53000*/  IADD3 R4, R2, c[0x0][0x198], RZ ;  /* 0x0000660002047a10 */ /* 0x000fc80007ffe0ff */
[C---:B------:R-:W-:Y:S01]  /*53010*/  IADD3 R8, R4.reuse, c[0x0][0x198], RZ ;  /* 0x0000660004087a10 */ /* 0x040fe20007ffe0ff */
[----:B------:R-:W-:-:S04]  /*53020*/  IMAD.WIDE R2, R4, 0x2, R16 ;  /* 0x0000000204027825 */ /* 0x000fc800078e0210 */
[----:B------:R-:W-:Y:S01]  /*53030*/  IMAD.WIDE R4, R4, 0x2, R18 ;  /* 0x0000000204047825 */ /* 0x000fe200078e0212 */
[----:B------:R0:W-:Y:S03]  /*53040*/  @P3 STG.E.U16 [R2.64], R9 ;  /* 0x0000000902003986 */ /* 0x0001e6000c101504 */
[C---:B------:R-:W-:Y:S01]  /*53050*/  IMAD.WIDE R6, R8.reuse, 0x2, R16 ;  /* 0x0000000208067825 */ /* 0x040fe200078e0210 */
[----:B------:R1:W-:Y:S01]  /*53060*/  @P0 STG.E.U16 [R4.64], R10 ;  /* 0x0000000a04000986 */ /* 0x0003e2000c101504 */
[C---:B0-----:R-:W-:Y:S02]  /*53070*/  IADD3 R9, R8.reuse, c[0x0][0x198], RZ ;  /* 0x0000660008097a10 */ /* 0x041fe40007ffe0ff */
[----:B------:R-:W-:Y:S01]  /*53080*/  IMAD.WIDE R2, R8, 0x2, R18 ;  /* 0x0000000208027825 */ /* 0x000fe200078e0212 */
[----:B--2---:R0:W-:Y:S01]  /*53090*/  @P4 STG.E.U16 [R6.64], R21 ;  /* 0x0000001506004986 */ /* 0x0041e2000c101504 */
[----:B------:R-:W-:-:S02]  /*530a0*/  ISETP.LT.AND P4, PT, R23, c[0x0][0x178], !P2 ;  /* 0x00005e0017007a0c */ /* 0x000fc40005781270 */
[----:B-1----:R-:W-:Y:S02]  /*530b0*/  PRMT R10, R21, 0x7632, R10 ;  /* 0x00007632150a7816 */ /* 0x002fe4000000000a */
[----:B0-----:R-:W-:Y:S01]  /*530c0*/  IADD3 R6, R9, c[0x0][0x198], RZ ;  /* 0x0000660009067a10 */ /* 0x001fe20007ffe0ff */
[----:B-----5:R-:W-:Y:S04]  /*530d0*/  STL [R1+0x1610], R26 ;  /* 0x0016101a01007387 */ /* 0x020fe80000100800 */
[----:B------:R-:W-:Y:S04]  /*530e0*/  STL.64 [R1+0x1608], R24 ;  /* 0x0016081801007387 */ /* 0x000fe80000100a00 */
[----:B------:R-:W0:Y:S01]  /*530f0*/  LDS.128 R24, [R22] ;  /* 0x0000000016187984 */ /* 0x000e220000000c00 */
[----:B---3--:R-:W-:-:S04]  /*53100*/  IADD3 R4, R14, 0x187, RZ ;  /* 0x000001870e047810 */ /* 0x008fc80007ffe0ff */
[----:B------:R-:W-:Y:S01]  /*53110*/  ISETP.GE.AND P0, PT, R4, c[0x0][0x17c], PT ;  /* 0x00005f0004007a0c */ /* 0x000fe20003f06270 */
[----:B------:R-:W-:Y:S01]  /*53120*/  IMAD.WIDE R4, R9, 0x2, R16 ;  /* 0x0000000209047825 */ /* 0x000fe200078e0210 */
[----:B------:R1:W-:Y:S01]  /*53130*/  @P1 STG.E.U16 [R2.64], R15 ;  /* 0x0000000f02001986 */ /* 0x0003e2000c101504 */
[----:B------:R-:W-:-:S03]  /*53140*/  PRMT R7, R15, 0x7632, R7 ;  /* 0x000076320f077816 */ /* 0x000fc60000000007 */
[----:B------:R2:W-:Y:S01]  /*53150*/  @P4 STG.E.U16 [R4.64], R10 ;  /* 0x0000000a04004986 */ /* 0x0005e2000c101504 */
[----:B-1----:R-:W-:-:S04]  /*53160*/  IMAD.WIDE R2, R9, 0x2, R18 ;  /* 0x0000000209027825 */ /* 0x002fc800078e0212 */
[----:B--2---:R-:W-:Y:S01]  /*53170*/  IMAD.WIDE R4, R6, 0x2, R16 ;  /* 0x0000000206047825 */ /* 0x004fe200078e0210 */
[----:B0-----:R-:W-:Y:S03]  /*53180*/  STL [R1+0xb4], R25 ;  /* 0x0000b41901007387 */ /* 0x001fe60000100800 */
[----:B------:R-:W-:Y:S01]  /*53190*/  IMAD.MOV.U32 R13, RZ, RZ, R24 ;  /* 0x000000ffff0d7224 */ /* 0x000fe200078e0018 */
[----:B------:R0:W-:Y:S04]  /*531a0*/  STL.64 [R1+0xb8], R26 ;  /* 0x0000b81a01007387 */ /* 0x0001e80000100a00 */
[----:B0-----:R-:W2:Y:S04]  /*531b0*/  LDL.LU R26, [R1+0x1610] ;  /* 0x00161000011a7983 */ /* 0x001ea80000300800 */
[----:B------:R-:W3:Y:S04]  /*531c0*/  LDL.LU.64 R24, [R1+0x1608] ;  /* 0x0016080001187983 */ /* 0x000ee80000300a00 */
[----:B------:R-:W5:Y:S04]  /*531d0*/  LDL.LU R15, [R1+0x620] ;  /* 0x00062000010f7983 */ /* 0x000f680000300800 */
[----:B------:R-:W-:Y:S04]  /*531e0*/  STL.64 [R1+0x1600], R18 ;  /* 0x0016001201007387 */ /* 0x000fe80000100a00 */
[----:B------:R-:W-:Y:S04]  /*531f0*/  STL.64 [R1+0x15f8], R16 ;  /* 0x0015f81001007387 */ /* 0x000fe80000100a00 */
[----:B------:R-:W0:Y:S04]  /*53200*/  LDS.128 R16, [R0+0x1000] ;  /* 0x0010000000107984 */ /* 0x000e280000000c00 */
[----:B0-----:R-:W-:Y:S04]  /*53210*/  STL [R1+0xa4], R17 ;  /* 0x0000a41101007387 */ /* 0x001fe80000100800 */
[----:B------:R0:W-:Y:S01]  /*53220*/  STL.64 [R1+0xa8], R18 ;  /* 0x0000a81201007387 */ /* 0x0001e20000100a00 */
[----:B------:R-:W-:-:S03]  /*53230*/  IMAD.MOV.U32 R21, RZ, RZ, R16 ;  /* 0x000000ffff157224 */ /* 0x000fc600078e0010 */
[----:B0-----:R-:W5:Y:S04]  /*53240*/  LDL.LU.64 R18, [R1+0x1600] ;  /* 0x0016000001127983 */ /* 0x001f680000300a00 */
[----:B------:R-:W5:Y:S01]  /*53250*/  LDL.LU.64 R16, [R1+0x15f8] ;  /* 0x0015f80001107983 */ /* 0x000f620000300a00 */
[----:B------:R-:W-:Y:S02]  /*53260*/  ISETP.LT.AND P1, PT, R23, c[0x0][0x178], !P6 ;  /* 0x00005e0017007a0c */ /* 0x000fe40007721270 */
[----:B------:R-:W-:Y:S02]  /*53270*/  ISETP.GE.AND P5, PT, R11, c[0x0][0x17c], PT ;  /* 0x00005f000b007a0c */ /* 0x000fe40003fa6270 */
[C---:B------:R-:W-:Y:S02]  /*53280*/  IADD3 R11, R14.reuse, 0x186, RZ ;  /* 0x000001860e0b7810 */ /* 0x040fe40007ffe0ff */
[----:B------:R-:W-:-:S02]  /*53290*/  IADD3 R8, R14, 0x188, RZ ;  /* 0x000001880e087810 */ /* 0x000fc40007ffe0ff */
[----:B------:R-:W-:Y:S02]  /*532a0*/  ISETP.GE.AND P3, PT, R11, c[0x0][0x17c], PT ;  /* 0x00005f000b007a0c */ /* 0x000fe40003f66270 */
[----:B------:R-:W-:Y:S02]  /*532b0*/  ISETP.GE.AND P4, PT, R8, c[0x0][0x17c], PT ;  /* 0x00005f0008007a0c */ /* 0x000fe40003f86270 */
[C---:B------:R-:W-:Y:S02]  /*532c0*/  IADD3 R10, R14.reuse, 0x18a, RZ ;  /* 0x0000018a0e0a7810 */ /* 0x040fe40007ffe0ff */
[----:B------:R-:W-:Y:S02]  /*532d0*/  IADD3 R11, R14, 0x18b, RZ ;  /* 0x0000018b0e0b7810 */ /* 0x000fe40007ffe0ff */
[----:B----4-:R-:W-:Y:S02]  /*532e0*/  PRMT R12, R13, 0x7632, R12 ;  /* 0x000076320d0c7816 */ /* 0x010fe4000000000c */
[----:B---3--:R-:W-:-:S02]  /*532f0*/  ISETP.LT.AND P2, PT, R25, c[0x0][0x178], !P2 ;  /* 0x00005e0019007a0c */ /* 0x008fc40005741270 */
[----:B------:R-:W-:-:S11]  /*53300*/  ISETP.LT.AND P6, PT, R25, c[0x0][0x178], !P6 ;  /* 0x00005e0019007a0c */ /* 0x000fd600077c1270 */
[----:B------:R0:W-:Y:S01]  /*53310*/  @P2 STG.E.U16 [R2.64], R7 ;  /* 0x0000000702002986 */ /* 0x0001e2000c101504 */
[----:B------:R-:W-:-:S03]  /*53320*/  ISETP.LT.AND P2, PT, R23, c[0x0][0x178], !P5 ;  /* 0x00005e0017007a0c */ /* 0x000fc60006f41270 */
[----:B--2---:R1:W-:Y:S01]  /*53330*/  @P1 STG.E.U16 [R4.64], R26 ;  /* 0x0000001a04001986 */ /* 0x0043e2000c101504 */
[----:B------:R-:W-:Y:S02]  /*53340*/  ISETP.LT.AND P5, PT, R25, c[0x0][0x178], !P5 ;  /* 0x00005e0019007a0c */ /* 0x000fe40006fa1270 */
[----:B0-----:R-:W-:Y:S02]  /*53350*/  IADD3 R7, R6, c[0x0][0x198], RZ ;  /* 0x0000660006077a10 */ /* 0x001fe40007ffe0ff */
[----:B-1----:R-:W-:Y:S02]  /*53360*/  IADD3 R4, R14, 0x189, RZ ;  /* 0x000001890e047810 */ /* 0x002fe40007ffe0ff */
[----:B------:R-:W-:Y:S02]  /*53370*/  IADD3 R8, R7, c[0x0][0x198], RZ ;  /* 0x0000660007087a10 */ /* 0x000fe40007ffe0ff */
[----:B------:R-:W-:Y:S02]  /*53380*/  ISETP.GE.AND P1, PT, R4, c[0x0][0x17c], PT ;  /* 0x00005f0004007a0c */ /* 0x000fe40003f26270 */
[----:B------:R-:W-:Y:S01]  /*53390*/  PRMT R9, R24, 0x7632, R9 ;  /* 0x0000763218097816 */ /* 0x000fe20000000009 */
[----:B-----5:R-:W-:Y:S01]  /*533a0*/  IMAD.WIDE R2, R6, 0x2, R18 ;  /* 0x0000000206027825 */ /* 0x020fe200078e0212 */
[----:B------:R-:W-:-:S02]  /*533b0*/  PRMT R6, R26, 0x7632, R6 ;  /* 0x000076321a067816 */ /* 0x000fc40000000006 */
[----:B------:R-:W2:Y:S01]  /*533c0*/  LDL.LU R26, [R1+0x630] ;  /* 0x00063000011a7983 */ /* 0x000ea20000300800 */
[----:B------:R-:W-:-:S03]  /*533d0*/  IMAD.WIDE R4, R7, 0x2, R16 ;  /* 0x0000000207047825 */ /* 0x000fc600078e0210 */
[----:B------:R0:W-:Y:S01]  /*533e0*/  @P6 STG.E.U16 [R2.64], R24 ;  /* 0x0000001802006986 */ /* 0x0001e2000c101504 */
[----:B------:R-:W-:Y:S02]  /*533f0*/  ISETP.LT.AND P6, PT, R23, c[0x0][0x178], !P3 ;  /* 0x00005e0017007a0c */ /* 0x000fe40005fc1270 */
[----:B------:R-:W-:Y:S01]  /*53400*/  ISETP.LT.AND P3, PT, R25, c[0x0][0x178], !P3 ;  /* 0x00005e0019007a0c */ /* 0x000fe20005f61270 */
[----:B------:R1:W-:Y:S01]  /*53410*/  @P2 STG.E.U16 [R4.64], R6 ;  /* 0x0000000604002986 */ /* 0x0003e2000c101504 */
[----:B0-----:R-:W-:-:S04]  /*53420*/  IMAD.WIDE R2, R7, 0x2, R18 ;  /* 0x0000000207027825 */ /* 0x001fc800078e0212 */
[C---:B-1----:R-:W-:Y:S01]  /*53430*/  IMAD.WIDE R4, R8.reuse, 0x2, R16 ;  /* 0x0000000208047825 */ /* 0x042fe200078e0210 */
[----:B------:R-:W-:Y:S03]  /*53440*/  @P5 STG.E.U16 [R2.64], R9 ;  /* 0x0000000902005986 */ /* 0x000fe6000c101504 */
[----:B------:R-:W-:Y:S01]  /*53450*/  IMAD.WIDE R6, R8, 0x2, R18 ;  /* 0x0000000208067825 */ /* 0x000fe200078e0212 */
[----:B------:R-:W-:Y:S04]  /*53460*/  @P6 STG.E.U16 [R4.64], R15 ;  /* 0x0000000f04006986 */ /* 0x000fe8000c101504 */
[----:B------:R-:W-:Y:S04]  /*53470*/  @P3 STG.E.U16 [R6.64], R13 ;  /* 0x0000000d06003986 */ /* 0x000fe8000c101504 */
[----:B------:R-:W0:Y:S01]  /*53480*/  LDS.128 R4, [R28+0x1000] ;  /* 0x001000001c047984 */ /* 0x000e220000000c00 */
[----:B------:R-:W-:-:S02]  /*53490*/  ISETP.GE.AND P2, PT, R10, c[0x0][0x17c], PT ;  /* 0x00005f000a007a0c */ /* 0x000fc40003f46270 */
[----:B------:R-:W-:Y:S02]  /*534a0*/  ISETP.GE.AND P5, PT, R11, c[0x0][0x17c], PT ;  /* 0x00005f000b007a0c */ /* 0x000fe40003fa6270 */
[----:B------:R-:W-:Y:S01]  /*534b0*/  PRMT R11, R15, 0x7632, R11 ;  /* 0x000076320f0b7816 */ /* 0x000fe2000000000b */
[----:B0-----:R-:W-:Y:S01]  /*534c0*/  IMAD.MOV.U32 R24, RZ, RZ, R4 ;  /* 0x000000ffff187224 */ /* 0x001fe200078e0004 */
[----:B------:R-:W-:Y:S01]  /*534d0*/  IADD3 R4, R8, c[0x0][0x198], RZ ;  /* 0x0000660008047a10 */ /* 0x000fe20007ffe0ff */
[----:B------:R0:W-:Y:S03]  /*534e0*/  STL [R1+0x94], R5 ;  /* 0x0000940501007387 */ /* 0x0001e60000100800 */
[C---:B------:R-:W-:Y:S01]  /*534f0*/  IADD3 R10, R4.reuse, c[0x0][0x198], RZ ;  /* 0x00006600040a7a10 */ /* 0x040fe20007ffe0ff */
[----:B------:R1:W-:Y:S01]  /*53500*/  STL.64 [R1+0x98], R6 ;  /* 0x0000980601007387 */ /* 0x0003e20000100a00 */
[----:B------:R-:W-:-:S03]  /*53510*/  IMAD.WIDE R2, R4, 0x2, R16 ;  /* 0x0000000204027825 */ /* 0x000fc600078e0210 */
[----:B------:R-:W3:Y:S01]  /*53520*/  LDL.LU R15, [R1+0x640] ;  /* 0x00064000010f7983 */ /* 0x000ee20000300800 */
[----:B------:R-:W-:-:S03]  /*53530*/  IMAD.WIDE R8, R10, 0x2, R18 ;  /* 0x000000020a087825 */ /* 0x000fc600078e0212 */
[----:B------:R-:W-:Y:S01]  /*53540*/  STL.64 [R1+0x15f0], R18 ;  /* 0x0015f01201007387 */ /* 0x000fe20000100a00 */
[----:B0-----:R-:W-:-:S03]  /*53550*/  IMAD.WIDE R4, R4, 0x2, R18 ;  /* 0x0000000204047825 */ /* 0x001fc600078e0212 */
[----:B------:R-:W-:Y:S01]  /*53560*/  STL.64 [R1+0x15e8], R16 ;  /* 0x0015e81001007387 */ /* 0x000fe20000100a00 */
[----:B-1----:R-:W-:-:S03]  /*53570*/  IMAD.WIDE R6, R10, 0x2, R16 ;  /* 0x000000020a067825 */ /* 0x002fc600078e0210 */
[----:B------:R-:W0:Y:S01]  /*53580*/  LDS.128 R16, [R29+0x1000] ;  /* 0x001000001d107984 */ /* 0x000e220000000c00 */
[----:B------:R-:W-:Y:S02]  /*53590*/  ISETP.LT.AND P3, PT, R23, c[0x0][0x178], !P0 ;  /* 0x00005e0017007a0c */ /* 0x000fe40004761270 */
[----:B------:R-:W-:-:S11]  /*535a0*/  IADD3 R13, R14, 0x18c, RZ ;  /* 0x0000018c0e0d7810 */ /* 0x000fd60007ffe0ff */
[----:B------:R-:W-:Y:S01]  /*535b0*/  @P3 STG.E.U16 [R2.64], R11 ;  /* 0x0000000b02003986 */ /* 0x000fe2000c101504 */
[----:B------:R-:W-:-:S03]  /*535c0*/  ISETP.GE.AND P3, PT, R13, c[0x0][0x17c], PT ;  /* 0x00005f000d007a0c */ /* 0x000fc60003f66270 */
[----:B0-----:R-:W-:Y:S01]  /*535d0*/  STL [R1+0x84], R17 ;  /* 0x0000841101007387 */ /* 0x001fe20000100800 */
[----:B------:R-:W-:-:S03]  /*535e0*/  IMAD.MOV.U32 R13, RZ, RZ, R16 ;  /* 0x000000ffff0d7224 */ /* 0x000fc600078e0010 */
[----:B------:R0:W-:Y:S04]  /*535f0*/  STL.64 [R1+0x88], R18 ;  /* 0x0000881201007387 */ /* 0x0001e80000100a00 */
[----:B0-----:R-:W4:Y:S04]  /*53600*/  LDL.LU.64 R18, [R1+0x15f0] ;  /* 0x0015f00001127983 */ /* 0x001f280000300a00 */
[----:B------:R-:W5:Y:S01]  /*53610*/  LDL.LU.64 R16, [R1+0x15e8] ;  /* 0x0015e80001107983 */ /* 0x000f620000300a00 */
[----:B------:R-:W-:Y:S02]  /*53620*/  ISETP.LT.AND P0, PT, R25, c[0x0][0x178], !P0 ;  /* 0x00005e0019007a0c */ /* 0x000fe40004701270 */
[----:B------:R-:W-:-:S02]  /*53630*/  ISETP.LT.AND P6, PT, R23, c[0x0][0x178], !P4 ;  /* 0x00005e0017007a0c */ /* 0x000fc400067c1270 */
[----:B------:R-:W-:-:S09]  /*53640*/  ISETP.LT.AND P4, PT, R25, c[0x0][0x178], !P4 ;  /* 0x00005e0019007a0c */ /* 0x000fd20006781270 */
[----:B------:R-:W-:Y:S04]  /*53650*/  @P0 STG.E.U16 [R4.64], R12 ;  /* 0x0000000c04000986 */ /* 0x000fe8000c101504 */
[----:B--2---:R0:W-:Y:S04]  /*53660*/  @P6 STG.E.U16 [R6.64], R26 ;  /* 0x0000001a06006986 */ /* 0x0041e8000c101504 */
[----:B------:R1:W-:Y:S01]  /*53670*/  @P4 STG.E.U16 [R8.64], R21 ;  /* 0x0000001508004986 */ /* 0x0003e2000c101504 */
[----:B------:R-:W-:Y:S02]  /*53680*/  ISETP.LT.AND P4, PT, R23, c[0x0][0x178], !P1 ;  /* 0x00005e0017007a0c */ /* 0x000fe40004f81270 */
[----:B------:R-:W-:-:S02]  /*53690*/  ISETP.LT.AND P1, PT, R25, c[0x0][0x178], !P1 ;  /* 0x00005e0019007a0c */ /* 0x000fc40004f21270 */
[----:B------:R-:W-:Y:S02]  /*536a0*/  ISETP.LT.AND P6, PT, R23, c[0x0][0x178], !P2 ;  /* 0x00005e0017007a0c */ /* 0x000fe400057c1270 */
[----:B0-----:R-:W-:Y:S02]  /*536b0*/  IADD3 R6, R10, c[0x0][0x198], RZ ;  /* 0x000066000a067a10 */ /* 0x001fe40007ffe0ff */
[----:B-1----:R-:W-:Y:S02]  /*536c0*/  PRMT R8, R26, 0x7632, R8 ;  /* 0x000076321a087816 */ /* 0x002fe40000000008 */
[----:B------:R-:W-:Y:S02]  /*536d0*/  PRMT R7, R21, 0x7632, R7 ;  /* 0x0000763215077816 */ /* 0x000fe40000000007 */
[----:B------:R-:W2:Y:S01]  /*536e0*/  LDL.LU R21, [R1+0x650] ;  /* 0x0006500001157983 */ /* 0x000ea20000300800 */
[----:B------:R-:W-:-:S03]  /*536f0*/  IADD3 R9, R14, 0x18d, RZ ;  /* 0x0000018d0e097810 */ /* 0x000fc60007ffe0ff */
[----:B------:R-:W-:Y:S04]  /*53700*/  STL [R1+0x15e0], R14 ;  /* 0x0015e00e01007387 */ /* 0x000fe80000100800 */
[----:B------:R-:W-:Y:S01]  /*53710*/  STL.64 [R1+0x15d8], R12 ;  /* 0x0015d80c01007387 */ /* 0x000fe20000100a00 */
[----:B----4-:R-:W-:-:S04]  /*53720*/  IMAD.WIDE R2, R6, 0x2, R18 ;  /* 0x0000000206027825 */ /* 0x010fc800078e0212 */
[C---:B-----5:R-:W-:Y:S01]  /*53730*/  IMAD.WIDE R4, R6.reuse, 0x2, R16 ;  /* 0x0000000206047825 */ /* 0x060fe200078e0210 */
[----:B------:R-:W-:-:S04]  /*53740*/  IADD3 R6, R6, c[0x0][0x198], RZ ;  /* 0x0000660006067a10 */ /* 0x000fc80007ffe0ff */
[----:B------:R0:W-:Y:S04]  /*53750*/  @P4 STG.E.U16 [R4.64], R8 ;  /* 0x0000000804004986 */ /* 0x0001e8000c101504 */
[----:B------:R1:W-:Y:S01]  /*53760*/  @P1 STG.E.U16 [R2.64], R7 ;  /* 0x0000000702001986 */ /* 0x0003e2000c101504 */
[----:B0-----:R-:W-:Y:S01]  /*53770*/  IMAD.WIDE R4, R6, 0x2, R16 ;  /* 0x0000000206047825 */ /* 0x001fe200078e0210 */
[C---:B------:R-:W-:Y:S02]  /*53780*/  IADD3 R8, R14.reuse, 0x18e, RZ ;  /* 0x0000018e0e087810 */ /* 0x040fe40007ffe0ff */
[----:B-1----:R-:W-:Y:S02]  /*53790*/  IADD3 R7, R14, 0x18f, RZ ;  /* 0x0000018f0e077810 */ /* 0x002fe40007ffe0ff */
[----:B---3--:R0:W-:Y:S02]  /*537a0*/  @P6 STG.E.U16 [R4.64], R15 ;  /* 0x0000000f04006986 */ /* 0x0081e4000c101504 */
[----:B0-----:R-:W-:-:S02]  /*537b0*/  PRMT R4, R15, 0x7632, R4 ;  /* 0x000076320f047816 */ /* 0x001fc40000000004 */
[----:B------:R-:W0:Y:S04]  /*537c0*/  LDS.128 R12, [R22+0x1000] ;  /* 0x00100000160c7984 */ /* 0x000e280000000c00 */
[----:B0-----:R-:W-:Y:S04]  /*537d0*/  STL [R1+0x74], R13 ;  /* 0x0000740d01007387 */ /* 0x001fe80000100800 */
[----:B------:R0:W-:Y:S02]  /*537e0*/  STL.64 [R1+0x78], R14 ;  /* 0x0000780e01007387 */ /* 0x0001e40000100a00 */
[----:B0-----:R-:W-:-:S02]  /*537f0*/  IMAD.MOV.U32 R15, RZ, RZ, R12 ;  /* 0x000000ffff0f7224 */ /* 0x001fc400078e000c */
[----:B------:R-:W3:Y:S04]  /*53800*/  LDL.LU R14, [R1+0x15e0] ;  /* 0x0015e000010e7983 */ /* 0x000ee80000300800 */
[----:B------:R-:W4:Y:S01]  /*53810*/  LDL.LU.64 R12, [R1+0x15d8] ;  /* 0x0015d800010c7983 */ /* 0x000f220000300a00 */
[----:B------:R-:W-:Y:S01]  /*53820*/  ISETP.LT.AND P2, PT, R25, c[0x0][0x178], !P2 ;  /* 0x00005e0019007a0c */ /* 0x000fe20005741270 */
[C---:B------:R-:W-:Y:S01]  /*53830*/  IMAD.WIDE R2, R6.reuse, 0x2, R18 ;  /* 0x0000000206027825 */ /* 0x040fe200078e0212 */
[----:B------:R-:W-:Y:S01]  /*53840*/  ISETP.LT.AND P4, PT, R23, c[0x0][0x178], !P5 ;  /* 0x00005e0017007a0c */ /* 0x000fe20006f81270 */
[----:B------:R-:W5:Y:S01]  /*53850*/  LDL.LU R26, [R1+0x660] ;  /* 0x00066000011a7983 */ /* 0x000f620000300800 */
[----:B------:R-:W-:Y:S02]  /*53860*/  IADD3 R6, R6, c[0x0][0x198], RZ ;  /* 0x0000660006067a10 */ /* 0x000fe40007ffe0ff */
[----:B------:R-:W-:-:S02]  /*53870*/  ISETP.LT.AND P5, PT, R25, c[0x0][0x178], !P5 ;  /* 0x00005e0019007a0c */ /* 0x000fc40006fa1270 */
[----:B------:R-:W-:-:S05]  /*53880*/  ISETP.GE.AND P1, PT, R8, c[0x0][0x17c], PT ;  /* 0x00005f0008007a0c */ /* 0x000fca0003f26270 */
[----:B------:R0:W-:Y:S01]  /*53890*/  @P2 STG.E.U16 [R2.64], R24 ;  /* 0x0000001802002986 */ /* 0x0001e2000c101504 */
[----:B------:R-:W-:Y:S02]  /*538a0*/  ISETP.LT.AND P2, PT, R23, c[0x0][0x178], !P3 ;  /* 0x00005e0017007a0c */ /* 0x000fe40005f41270 */
[----:B------:R-:W-:Y:S02]  /*538b0*/  ISETP.LT.AND P3, PT, R25, c[0x0][0x178], !P3 ;  /* 0x00005e0019007a0c */ /* 0x000fe40005f61270 */
[C---:B------:R-:W-:Y:S02]  /*538c0*/  IADD3 R8, R6.reuse, c[0x0][0x198], RZ ;  /* 0x0000660006087a10 */ /* 0x040fe40007ffe0ff */
[----:B------:R-:W-:Y:S01]  /*538d0*/  ISETP.GE.AND P0, PT, R9, c[0x0][0x17c], PT ;  /* 0x00005f0009007a0c */ /* 0x000fe20003f06270 */
[----:B0-----:R-:W-:Y:S01]  /*538e0*/  IMAD.WIDE R2, R6, 0x2, R16 ;  /* 0x0000000206027825 */ /* 0x001fe200078e0210 */
[----:B------:R-:W-:Y:S02]  /*538f0*/  PRMT R9, R24, 0x7632, R9 ;  /* 0x0000763218097816 */ /* 0x000fe40000000009 */
[----:B------:R-:W-:-:S02]  /*53900*/  ISETP.GE.AND P6, PT, R7, c[0x0][0x17c], PT ;  /* 0x00005f0007007a0c */ /* 0x000fc40003fc6270 */
[----:B------:R0:W-:Y:S02]  /*53910*/  @P4 STG.E.U16 [R2.64], R4 ;  /* 0x0000000402004986 */ /* 0x0001e4000c101504 */
[----:B0-----:R-:W-:-:S04]  /*53920*/  IMAD.WIDE R2, R6, 0x2, R18 ;  /* 0x0000000206027825 */ /* 0x001fc800078e0212 */
[C---:B------:R-:W-:Y:S01]  /*53930*/  IMAD.WIDE R4, R8.reuse, 0x2, R16 ;  /* 0x0000000208047825 */ /* 0x040fe200078e0210 */
[----:B------:R-:W-:Y:S03]  /*53940*/  @P5 STG.E.U16 [R2.64], R9 ;  /* 0x0000000902005986 */ /* 0x000fe6000c101504 */
[----:B------:R-:W-:Y:S01]  /*53950*/  IMAD.WIDE R6, R8, 0x2, R18 ;  /* 0x0000000208067825 */ /* 0x000fe200078e0212 */
[----:B--2---:R0:W-:Y:S04]  /*53960*/  @P2 STG.E.U16 [R4.64], R21 ;  /* 0x0000001504002986 */ /* 0x0041e8000c101504 */
[----:B---3--:R-:W-:Y:S01]  /*53970*/  STL.64 [R1+0x15d0], R14 ;  /* 0x0015d00e01007387 */ /* 0x008fe20000100a00 */
[----:B------:R-:W-:-:S02]  /*53980*/  IADD3 R10, R14, 0x190, RZ ;  /* 0x000001900e0a7810 */ /* 0x000fc40007ffe0ff */
[----:B------:R-:W-:Y:S01]  /*53990*/  IADD3 R11, R14, 0x191, RZ ;  /* 0x000001910e0b7810 */ /* 0x000fe20007ffe0ff */
[----:B----4-:R-:W-:Y:S01]  /*539a0*/  STL [R1+0x15c8], R12 ;  /* 0x0015c80c01007387 */ /* 0x010fe20000100800 */
[----:B0-----:R-:W-:-:S03]  /*539b0*/  PRMT R5, R13, 0x7632, R5 ;  /* 0x000076320d057816 */ /* 0x001fc60000000005 */
[----:B------:R-:W-:Y:S04]  /*539c0*/  @P3 STG.E.U16 [R6.64], R13 ;  /* 0x0000000d06003986 */ /* 0x000fe8000c101504 */
[----:B------:R-:W0:Y:S01]  /*539d0*/  LDS.128 R12, [R0+0x2000] ;  /* 0x00200000000c7984 */ /* 0x000e220000000c00 */
[----:B------:R-:W-:Y:S02]  /*539e0*/  ISETP.GE.AND P4, PT, R10, c[0x0][0x17c], PT ;  /* 0x00005f000a007a0c */ /* 0x000fe40003f86270 */
[----:B------:R-:W-:Y:S01]  /*539f0*/  PRMT R10, R21, 0x7632, R10 ;  /* 0x00007632150a7816 */ /* 0x000fe2000000000a */
[----:B0-----:R-:W-:Y:S01]  /*53a00*/  STL [R1+0x64], R13 ;  /* 0x0000640d01007387 */ /* 0x001fe20000100800 */
[----:B------:R-:W-:-:S03]  /*53a10*/  IMAD.MOV.U32 R21, RZ, RZ, R12 ;  /* 0x000000ffff157224 */ /* 0x000fc600078e000c */
[----:B------:R0:W-:Y:S04]  /*53a20*/  STL.64 [R1+0x68], R14 ;  /* 0x0000680e01007387 */ /* 0x0001e80000100a00 */
[----:B0-----:R-:W2:Y:S04]  /*53a30*/  LDL.LU.64 R14, [R1+0x15d0] ;  /* 0x0015d000010e7983 */ /* 0x001ea80000300a00 */
[----:B------:R-:W3:Y:S01]  /*53a40*/  LDL.LU R12, [R1+0x15c8] ;  /* 0x0015c800010c7983 */ /* 0x000ee20000300800 */
[----:B------:R-:W-:Y:S02]  /*53a50*/  ISETP.LT.AND P2, PT, R23, c[0x0][0x178], !P0 ;  /* 0x00005e0017007a0c */ /* 0x000fe40004741270 */
[----:B------:R-:W-:Y:S01]  /*53a60*/  ISETP.LT.AND P0, PT, R25, c[0x0][0x178], !P0 ;  /* 0x00005e0019007a0c */ /* 0x000fe20004701270 */
[----:B------:R-:W4:Y:S01]  /*53a70*/  LDL.LU R27, [R1+0x670] ;  /* 0x00067000011b7983 */ /* 0x000f220000300800 */
[----:B------:R-:W-:-:S04]  /*53a80*/  IADD3 R6, R8, c[0x0][0x198], RZ ;  /* 0x0000660008067a10 */ /* 0x000fc80007ffe0ff */
[C---:B------:R-:W-:Y:S01]  /*53a90*/  IADD3 R4, R6.reuse, c[0x0][0x198], RZ ;  /* 0x0000660006047a10 */ /* 0x040fe20007ffe0ff */
[----:B------:R-:W-:-:S04]  /*53aa0*/  IMAD.WIDE R2, R6, 0x2, R16 ;  /* 0x0000000206027825 */ /* 0x000fc800078e0210 */
[----:B------:R-:W-:Y:S01]  /*53ab0*/  IMAD.WIDE R6, R6, 0x2, R18 ;  /* 0x0000000206067825 */ /* 0x000fe200078e0212 */
[----:B------:R-:W-:Y:S01]  /*53ac0*/  @P2 STG.E.U16 [R2.64], R10 ;  /* 0x0000000a02002986 */ /* 0x000fe2000c101504 */
[----:B------:R-:W-:-:S03]  /*53ad0*/  ISETP.GE.AND P5, PT, R11, c[0x0][0x17c], PT ;  /* 0x00005f000b007a0c */ /* 0x000fc60003fa6270 */
[----:B------:R0:W-:Y:S04]  /*53ae0*/  @P0 STG.E.U16 [R6.64], R5 ;  /* 0x0000000506000986 */ /* 0x0001e8000c101504 */
[----:B--2---:R-:W-:Y:S01]  /*53af0*/  STL.64 [R1+0x15c0], R14 ;  /* 0x0015c00e01007387 */ /* 0x004fe20000100a00 */
[C---:B------:R-:W-:Y:S02]  /*53b00*/  IADD3 R11, R14.reuse, 0x192, RZ ;  /* 0x000001920e0b7810 */ /* 0x040fe40007ffe0ff */
[----:B0-----:R-:W-:Y:S01]  /*53b10*/  IADD3 R5, R14, 0x193, RZ ;  /* 0x000001930e057810 */ /* 0x001fe20007ffe0ff */
[----:B---3--:R-:W-:Y:S04]  /*53b20*/  STL [R1+0x15b8], R12 ;  /* 0x0015b80c01007387 */ /* 0x008fe80000100800 */
[----:B------:R-:W0:Y:S04]  /*53b30*/  LDS.128 R12, [R28+0x2000] ;  /* 0x002000001c0c7984 */ /* 0x000e280000000c00 */
[----:B0-----:R-:W-:Y:S04]  /*53b40*/  STL [R1+0x44], R13 ;  /* 0x0000440d01007387 */ /* 0x001fe80000100800 */
[----:B------:R0:W-:Y:S04]  /*53b50*/  STL.64 [R1+0x48], R14 ;  /* 0x0000480e01007387 */ /* 0x0001e80000100a00 */
[----:B0-----:R-:W2:Y:S01]  /*53b60*/  LDL.LU.64 R14, [R1+0x15c0] ;  /* 0x0015c000010e7983 */ /* 0x001ea20000300a00 */
[----:B------:R-:W-:Y:S01]  /*53b70*/  ISETP.LT.AND P3, PT, R23, c[0x0][0x178], !P1 ;  /* 0x00005e0017007a0c */ /* 0x000fe20004f61270 */
[----:B------:R-:W-:Y:S01]  /*53b80*/  IMAD.WIDE R8, R4, 0x2, R16 ;  /* 0x0000000204087825 */ /* 0x000fe200078e0210 */
[----:B------:R-:W-:-:S03]  /*53b90*/  ISETP.LT.AND P1, PT, R25, c[0x0][0x178], !P1 ;  /* 0x00005e0019007a0c */ /* 0x000fc60004f21270 */
[C---:B------:R-:W-:Y:S01]  /*53ba0*/  IMAD.WIDE R2, R4.reuse, 0x2, R18 ;  /* 0x0000000204027825 */ /* 0x040fe200078e0212 */
[----:B------:R-:W-:-:S07]  /*53bb0*/  IADD3 R4, R4, c[0x0][0x198], RZ ;  /* 0x0000660004047a10 */ /* 0x000fce0007ffe0ff */
[----:B-----5:R0:W-:Y:S01]  /*53bc0*/  @P3 STG.E.U16 [R8.64], R26 ;  /* 0x0000001a08003986 */ /* 0x0201e2000c101504 */
[----:B------:R-:W-:Y:S01]  /*53bd0*/  ISETP.LT.AND P3, PT, R23, c[0x0][0x178], !P6 ;  /* 0x00005e0017007a0c */ /* 0x000fe20007761270 */
[----:B------:R-:W-:Y:S01]  /*53be0*/  IMAD.WIDE R6, R4, 0x2, R16 ;  /* 0x0000000204067825 */ /* 0x000fe200078e0210 */
[----:B------:R-:W-:-:S03]  /*53bf0*/  ISETP.GE.AND P0, PT, R5, c[0x0][0x17c], PT ;  /* 0x00005f0005007a0c */ /* 0x000fc60003f06270 */
[----:B------:R-:W-:Y:S02]  /*53c00*/  IMAD.MOV.U32 R13, RZ, RZ, R12 ;  /* 0x000000ffff0d7224 */ /* 0x000fe400078e000c */
[----:B------:R-:W3:Y:S01]  /*53c10*/  LDL.LU R12, [R1+0x15b8] ;  /* 0x0015b800010c7983 */ /* 0x000ee20000300800 */
[----:B0-----:R-:W-:-:S03]  /*53c20*/  PRMT R9, R26, 0x7632, R9 ;  /* 0x000076321a097816 */ /* 0x001fc60000000009 */
[----:B------:R-:W5:Y:S04]  /*53c30*/  LDL.LU R26, [R1+0x690] ;  /* 0x00069000011a7983 */ /* 0x000f680000300800 */
[----:B------:R-:W-:Y:S04]  /*53c40*/  STL.64 [R1+0x15b0], R18 ;  /* 0x0015b01201007387 */ /* 0x000fe80000100a00 */
[----:B------:R-:W-:Y:S04]  /*53c50*/  STL.64 [R1+0x15a8], R16 ;  /* 0x0015a81001007387 */ /* 0x000fe80000100a00 */
[----:B--2---:R0:W-:Y:S04]  /*53c60*/  @P1 STG.E.U16 [R2.64], R15 ;  /* 0x0000000f02001986 */ /* 0x0041e8000c101504 */
[----:B------:R1:W-:Y:S01]  /*53c70*/  @P3 STG.E.U16 [R6.64], R9 ;  /* 0x0000000906003986 */ /* 0x0003e2000c101504 */
[C---:B0-----:R-:W-:Y:S01]  /*53c80*/  IADD3 R2, R4.reuse, c[0x0][0x198], RZ ;  /* 0x0000660004027a10 */ /* 0x041fe20007ffe0ff */
[----:B------:R-:W-:-:S04]  /*53c90*/  IMAD.WIDE R4, R4, 0x2, R18 ;  /* 0x0000000204047825 */ /* 0x000fc800078e0212 */
[----:B-1----:R-:W-:Y:S02]  /*53ca0*/  IMAD.WIDE R6, R2, 0x2, R16 ;  /* 0x0000000202067825 */ /* 0x002fe400078e0210 */
[----:B------:R-:W0:Y:S01]  /*53cb0*/  LDS.128 R16, [R29+0x2000] ;  /* 0x002000001d107984 */ /* 0x000e220000000c00 */
[----:B------:R-:W-:-:S03]  /*53cc0*/  PRMT R3, R15, 0x7632, R3 ;  /* 0x000076320f037816 */ /* 0x000fc60000000003 */
[----:B0-----:R-:W-:Y:S01]  /*53cd0*/  STL [R1+0x24], R17 ;  /* 0x0000241101007387 */ /* 0x001fe20000100800 */
[----:B------:R-:W-:-:S03]  /*53ce0*/  IMAD.MOV.U32 R15, RZ, RZ, R16 ;  /* 0x000000ffff0f7224 */ /* 0x000fc600078e0010 */
[----:B------:R0:W-:Y:S04]  /*53cf0*/  STL.64 [R1+0x28], R18 ;  /* 0x0000281201007387 */ /* 0x0001e80000100a00 */
[----:B0-----:R-:W2:Y:S04]  /*53d00*/  LDL.LU.64 R18, [R1+0x15b0] ;  /* 0x0015b00001127983 */ /* 0x001ea80000300a00 */
[----:B------:R-:W3:Y:S01]  /*53d10*/  LDL.LU.64 R16, [R1+0x15a8] ;  /* 0x0015a80001107983 */ /* 0x000ee20000300a00 */
[----:B------:R-:W-:Y:S02]  /*53d20*/  ISETP.LT.AND P6, PT, R25, c[0x0][0x178], !P6 ;  /* 0x00005e0019007a0c */ /* 0x000fe400077c1270 */
[----:B------:R-:W-:-:S02]  /*53d30*/  ISETP.LT.AND P1, PT, R23, c[0x0][0x178], !P4 ;  /* 0x00005e0017007a0c */ /* 0x000fc40006721270 */
[----:B------:R-:W-:Y:S02]  /*53d40*/  ISETP.LT.AND P4, PT, R25, c[0x0][0x178], !P4 ;  /* 0x00005e0019007a0c */ /* 0x000fe40006781270 */
[----:B------:R-:W-:-:S07]  /*53d50*/  IADD3 R8, R14, 0x194, RZ ;  /* 0x000001940e087810 */ /* 0x000fce0007ffe0ff */
[----:B------:R0:W-:Y:S01]  /*53d60*/  @P6 STG.E.U16 [R4.64], R3 ;  /* 0x0000000304006986 */ /* 0x0001e2000c101504 */
[----:B------:R-:W-:-:S03]  /*53d70*/  ISETP.LT.AND P6, PT, R23, c[0x0][0x178], !P5 ;  /* 0x00005e0017007a0c */ /* 0x000fc60006fc1270 */
[----:B----4-:R1:W-:Y:S01]  /*53d80*/  @P1 STG.E.U16 [R6.64], R27 ;  /* 0x0000001b06001986 */ /* 0x0103e2000c101504 */
[----:B------:R-:W-:Y:S02]  /*53d90*/  ISETP.GE.AND P3, PT, R8, c[0x0][0x17c], PT ;  /* 0x00005f0008007a0c */ /* 0x000fe40003f66270 */
[----:B0-----:R-:W-:Y:S02]  /*53da0*/  IADD3 R4, R14, 0x195, RZ ;  /* 0x000001950e047810 */ /* 0x001fe40007ffe0ff */
[----:B-1----:R-:W-:Y:S02]  /*53db0*/  IADD3 R6, R2, c[0x0][0x198], RZ ;  /* 0x0000660002067a10 */ /* 0x002fe40007ffe0ff */
[----:B------:R-:W-:Y:S02]  /*53dc0*/  ISETP.GE.AND P1, PT, R4, c[0x0][0x17c], PT ;  /* 0x00005f0004007a0c */ /* 0x000fe40003f26270 */
[----:B------:R-:W-:Y:S02]  /*53dd0*/  PRMT R7, R27, 0x7632, R7 ;  /* 0x000076321b077816 */ /* 0x000fe40000000007 */
[----:B------:R-:W-:-:S02]  /*53de0*/  IADD3 R8, R6, c[0x0][0x198], RZ ;  /* 0x0000660006087a10 */ /* 0x000fc40007ffe0ff */
[----:B------:R-:W-:Y:S01]  /*53df0*/  PRMT R9, R21, 0x7632, R9 ;  /* 0x0000763215097816 */ /* 0x000fe20000000009 */
[----:B--2---:R-:W-:-:S04]  /*53e00*/  IMAD.WIDE R2, R2, 0x2, R18 ;  /* 0x0000000202027825 */ /* 0x004fc800078e0212 */
[C---:B---3--:R-:W-:Y:S01]  /*53e10*/  IMAD.WIDE R4, R6.reuse, 0x2, R16 ;  /* 0x0000000206047825 */ /* 0x048fe200078e0210 */
[----:B------:R0:W-:Y:S04]  /*53e20*/  @P4 STG.E.U16 [R2.64], R21 ;  /* 0x0000001502004986 */ /* 0x0001e8000c101504 */
[----:B------:R1:W-:Y:S04]  /*53e30*/  @P6 STG.E.U16 [R4.64], R7 ;  /* 0x0000000704006986 */ /* 0x0003e8000c101504 */
[----:B0-----:R-:W2:Y:S01]  /*53e40*/  LDL.LU R21, [R1+0x6a0] ;  /* 0x0006a00001157983 */ /* 0x001ea20000300800 */
[----:B------:R-:W-:-:S03]  /*53e50*/  IMAD.WIDE R2, R6, 0x2, R18 ;  /* 0x0000000206027825 */ /* 0x000fc600078e0212 */
[----:B------:R-:W-:Y:S01]  /*53e60*/  STL.64 [R1+0x15a0], R18 ;  /* 0x0015a01201007387 */ /* 0x000fe20000100a00 */
[----:B-1----:R-:W-:-:S03]  /*53e70*/  IMAD.WIDE R4, R8, 0x2, R16 ;  /* 0x0000000208047825 */ /* 0x002fc600078e0210 */
[----:B------:R-:W-:Y:S01]  /*53e80*/  STL.64 [R1+0x1598], R16 ;  /* 0x0015981001007387 */ /* 0x000fe20000100a00 */
[----:B------:R-:W-:-:S03]  /*53e90*/  IMAD.WIDE R6, R8, 0x2, R18 ;  /* 0x0000000208067825 */ /* 0x000fc600078e0212 */
[----:B------:R-:W0:Y:S04]  /*53ea0*/  LDS.128 R16, [R22+0x2000] ;  /* 0x0020000016107984 */ /* 0x000e280000000c00 */
[----:B0-----:R-:W-:Y:S01]  /*53eb0*/  STL [R1+0x14], R17 ;  /* 0x0000141101007387 */ /* 0x001fe20000100800 */
[----:B------:R-:W-:-:S03]  /*53ec0*/  IMAD.MOV.U32 R24, RZ, RZ, R16 ;  /* 0x000000ffff187224 */ /* 0x000fc600078e0010 */
[----:B------:R0:W-:Y:S04]  /*53ed0*/  STL.64 [R1+0x18], R18 ;  /* 0x0000181201007387 */ /* 0x0001e80000100a00 */
[----:B0-----:R-:W3:Y:S04]  /*53ee0*/  LDL.LU.64 R18, [R1+0x15a0] ;  /* 0x0015a00001127983 */ /* 0x001ee80000300a00 */
[----:B------:R-:W4:Y:S01]  /*53ef0*/  LDL.LU.64 R16, [R1+0x1598] ;  /* 0x0015980001107983 */ /* 0x000f220000300a00 */
[----:B------:R-:W-:Y:S02]  /*53f00*/  ISETP.GE.AND P2, PT, R11, c[0x0][0x17c], PT ;  /* 0x00005f000b007a0c */ /* 0x000fe40003f46270 */
[----:B------:R-:W-:-:S02]  /*53f10*/  ISETP.LT.AND P5, PT, R25, c[0x0][0x178], !P5 ;  /* 0x00005e0019007a0c */ /* 0x000fc40006fa1270 */
[----:B------:R-:W-:Y:S02]  /*53f20*/  ISETP.LT.AND P4, PT, R23, c[0x0][0x178], !P2 ;  /* 0x00005e0017007a0c */ /* 0x000fe40005781270 */
[----:B------:R-:W-:Y:S02]  /*53f30*/  ISETP.LT.AND P2, PT, R25, c[0x0][0x178], !P2 ;  /* 0x00005e0019007a0c */ /* 0x000fe40005741270 */
[----:B------:R-:W-:-:S07]  /*53f40*/  IADD3 R11, R14, 0x197, RZ ;  /* 0x000001970e0b7810 */ /* 0x000fce0007ffe0ff */
[----:B------:R-:W-:Y:S04]  /*53f50*/  @P5 STG.E.U16 [R2.64], R9 ;  /* 0x0000000902005986 */ /* 0x000fe8000c101504 */
[----:B-----5:R0:W-:Y:S01]  /*53f60*/  @P4 STG.E.U16 [R4.64], R26 ;  /* 0x0000001a04004986 */ /* 0x0201e2000c101504 */
[----:B------:R-:W-:-:S03]  /*53f70*/  ISETP.GE.AND P5, PT, R11, c[0x0][0x17c], PT ;  /* 0x00005f000b007a0c */ /* 0x000fc60003fa6270 */
[----:B------:R1:W-:Y:S01]  /*53f80*/  @P2 STG.E.U16 [R6.64], R13 ;  /* 0x0000000d06002986 */ /* 0x0003e2000c101504 */
[----:B0-----:R-:W-:-:S04]  /*53f90*/  IADD3 R4, R8, c[0x0][0x198], RZ ;  /* 0x0000660008047a10 */ /* 0x001fc80007ffe0ff */
[----:B------:R-:W-:Y:S02]  /*53fa0*/  IADD3 R11, R4, c[0x0][0x198], RZ ;  /* 0x00006600040b7a10 */ /* 0x000fe40007ffe0ff */
[----:B------:R-:W-:Y:S02]  /*53fb0*/  ISETP.LT.AND P2, PT, R23, c[0x0][0x178], !P0 ;  /* 0x00005e0017007a0c */ /* 0x000fe40004741270 */
[----:B------:R-:W-:Y:S02]  /*53fc0*/  ISETP.LT.AND P0, PT, R25, c[0x0][0x178], !P0 ;  /* 0x00005e0019007a0c */ /* 0x000fe40004701270 */
[----:B------:R-:W-:Y:S02]  /*53fd0*/  IADD3 R10, R14, 0x196, RZ ;  /* 0x000001960e0a7810 */ /* 0x000fe40007ffe0ff */
[----:B------:R-:W-:Y:S02]  /*53fe0*/  ISETP.LT.AND P4, PT, R23, c[0x0][0x178], !P3 ;  /* 0x00005e0017007a0c */ /* 0x000fe40005f81270 */
[----:B------:R-:W-:-:S02]  /*53ff0*/  ISETP.GE.AND P6, PT, R10, c[0x0][0x17c], PT ;  /* 0x00005f000a007a0c */ /* 0x000fc40003fc6270 */
[----:B------:R-:W-:Y:S02]  /*54000*/  PRMT R10, R26, 0x7632, R10 ;  /* 0x000076321a0a7816 */ /* 0x000fe4000000000a */
[----:B------:R-:W-:Y:S02]  /*54010*/  PRMT R12, R13, 0x7632, R12 ;  /* 0x000076320d0c7816 */ /* 0x000fe4000000000c */
[----:B-1----:R-:W-:Y:S01]  /*54020*/  IADD3 R13, R14, 0x198, RZ ;  /* 0x000001980e0d7810 */ /* 0x002fe20007ffe0ff */
[----:B---3--:R-:W-:Y:S01]  /*54030*/  STL.64 [R1+0x1590], R18 ;  /* 0x0015901201007387 */ /* 0x008fe20000100a00 */
[----:B------:R-:W-:-:S03]  /*54040*/  IMAD.WIDE R8, R11, 0x2, R18 ;  /* 0x000000020b087825 */ /* 0x000fc600078e0212 */
[----:B----4-:R-:W-:Y:S01]  /*54050*/  STL.64 [R1+0x1588], R16 ;  /* 0x0015881001007387 */ /* 0x010fe20000100a00 */
[----:B------:R-:W-:-:S04]  /*54060*/  IMAD.WIDE R2, R4, 0x2, R16 ;  /* 0x0000000204027825 */ /* 0x000fc800078e0210 */
[----:B------:R-:W-:-:S04]  /*54070*/  IMAD.WIDE R4, R4, 0x2, R18 ;  /* 0x0000000204047825 */ /* 0x000fc800078e0212 */
[----:B------:R-:W-:Y:S02]  /*54080*/  IMAD.WIDE R6, R11, 0x2, R16 ;  /* 0x000000020b067825 */ /* 0x000fe400078e0210 */
[----:B------:R-:W0:Y:S04]  /*54090*/  LDS.128 R16, [R0+0x3000] ;  /* 0x0030000000107984 */ /* 0x000e280000000c00 */
[----:B------:R1:W-:Y:S01]  /*540a0*/  @P2 STG.E.U16 [R2.64], R10 ;  /* 0x0000000a02002986 */ /* 0x0003e2000c101504 */
[----:B------:R-:W-:-:S03]  /*540b0*/  ISETP.GE.AND P2, PT, R13, c[0x0][0x17c], PT ;  /* 0x00005f000d007a0c */ /* 0x000fc60003f46270 */
[----:B------:R-:W3:Y:S04]  /*540c0*/  LDL.LU R13, [R1+0x6b0] ;  /* 0x0006b000010d7983 */ /* 0x000ee80000300800 */
[----:B------:R-:W-:Y:S04]  /*540d0*/  @P0 STG.E.U16 [R4.64], R12 ;  /* 0x0000000c04000986 */ /* 0x000fe8000c101504 */
[----:B--2---:R2:W-:Y:S01]  /*540e0*/  @P4 STG.E.U16 [R6.64], R21 ;  /* 0x0000001506004986 */ /* 0x0045e2000c101504 */
[----:B-1----:R-:W-:-:S03]  /*540f0*/  PRMT R3, R21, 0x7632, R3 ;  /* 0x0000763215037816 */ /* 0x002fc60000000003 */
[----:B0-----:R0:W-:Y:S01]  /*54100*/  STL [R1+0xc], R19 ;  /* 0x00000c1301007387 */ /* 0x0011e20000100800 */
[----:B------:R-:W-:Y:S02]  /*54110*/  IMAD.MOV.U32 R27, RZ, RZ, R18 ;  /* 0x000000ffff1b7224 */ /* 0x000fe400078e0012 */
[----:B--2---:R-:W-:Y:S02]  /*54120*/  IMAD.MOV.U32 R21, RZ, RZ, R16 ;  /* 0x000000ffff157224 */ /* 0x004fe400078e0010 */
[----:B------:R-:W-:Y:S01]  /*54130*/  IMAD.MOV.U32 R26, RZ, RZ, R17 ;  /* 0x000000ffff1a7224 */ /* 0x000fe200078e0011 */
[----:B0-----:R-:W2:Y:S04]  /*54140*/  LDL.LU.64 R18, [R1+0x1590] ;  /* 0x0015900001127983 */ /* 0x001ea80000300a00 */
[----:B------:R-:W4:Y:S01]  /*54150*/  LDL.LU.64 R16, [R1+0x1588] ;  /* 0x0015880001107983 */ /* 0x000f220000300a00 */
[----:B------:R-:W-:-:S02]  /*54160*/  ISETP.LT.AND P3, PT, R25, c[0x0][0x178], !P3 ;  /* 0x00005e0019007a0c */ /* 0x000fc40005f61270 */
[----:B------:R-:W-:-:S11]  /*54170*/  IADD3 R6, R11, c[0x0][0x198], RZ ;  /* 0x000066000b067a10 */ /* 0x000fd60007ffe0ff */
[----:B------:R0:W-:Y:S01]  /*54180*/  @P3 STG.E.U16 [R8.64], R15 ;  /* 0x0000000f08003986 */ /* 0x0001e2000c101504 */
[----:B------:R-:W-:Y:S02]  /*54190*/  ISETP.LT.AND P3, PT, R23, c[0x0][0x178], !P1 ;  /* 0x00005e0017007a0c */ /* 0x000fe40004f61270 */
[----:B------:R-:W-:Y:S02]  /*541a0*/  ISETP.LT.AND P1, PT, R25, c[0x0][0x178], !P1 ;  /* 0x00005e0019007a0c */ /* 0x000fe40004f21270 */
[C---:B------:R-:W-:Y:S02]  /*541b0*/  IADD3 R2, R6.reuse, c[0x0][0x198], RZ ;  /* 0x0000660006027a10 */ /* 0x040fe40007ffe0ff */
[----:B------:R-:W-:Y:S02]  /*541c0*/  PRMT R10, R15, 0x7632, R10 ;  /* 0x000076320f0a7816 */ /* 0x000fe4000000000a */
[----:B0-----:R-:W5:Y:S01]  /*541d0*/  LDL.LU R15, [R1+0x6e0] ;  /* 0x0006e000010f7983 */ /* 0x001f620000300800 */
[----:B----4-:R-:W-:-:S04]  /*541e0*/  IMAD.WIDE R4, R6, 0x2, R16 ;  /* 0x0000000206047825 */ /* 0x010fc800078e0210 */
[----:B--2---:R-:W-:Y:S01]  /*541f0*/  IMAD.WIDE R6, R6, 0x2, R18 ;  /* 0x0000000206067825 */ /* 0x004fe200078e0212 */
[----:B------:R-:W-:Y:S04]  /*54200*/  @P3 STG.E.U16 [R4.64], R3 ;  /* 0x0000000304003986 */ /* 0x000fe8000c101504 */
[----:B------:R-:W-:Y:S04]  /*54210*/  @P1 STG.E.U16 [R6.64], R10 ;  /* 0x0000000a06001986 */ /* 0x000fe8000c101504 */
[----:B------:R0:W1:Y:S04]  /*54220*/  LDS.128 R4, [R28+0x3000] ;  /* 0x003000001c047984 */ /* 0x0000680000000c00 */
[----:B0-----:R-:W2:Y:S01]  /*54230*/  LDL.LU R28, [R1+0xc0] ;  /* 0x0000c000011c7983 */ /* 0x001ea20000300800 */
[----:B------:R-:W-:-:S02]  /*54240*/  ISETP.LT.AND P4, PT, R23, c[0x0][0x178], !P6 ;  /* 0x00005e0017007a0c */ /* 0x000fc40007781270 */
[----:B------:R-:W-:Y:S02]  /*54250*/  IADD3 R8, R14, 0x199, RZ ;  /* 0x000001990e087810 */ /* 0x000fe40007ffe0ff */
[----:B------:R-:W-:Y:S02]  /*54260*/  ISETP.LT.AND P6, PT, R25, c[0x0][0x178], !P6 ;  /* 0x00005e0019007a0c */ /* 0x000fe400077c1270 */
[----:B------:R-:W-:Y:S01]  /*54270*/  ISETP.GE.AND P0, PT, R8, c[0x0][0x17c], PT ;  /* 0x00005f0008007a0c */ /* 0x000fe20003f06270 */
[----:B------:R-:W-:Y:S01]  /*54280*/  IMAD.WIDE R8, R2, 0x2, R16 ;  /* 0x0000000202087825 */ /* 0x000fe200078e0210 */
[----:B------:R-:W-:Y:S02]  /*54290*/  ISETP.LT.AND P1, PT, R23, c[0x0][0x178], !P5 ;  /* 0x00005e0017007a0c */ /* 0x000fe40006f21270 */
[----:B---3--:R-:W-:Y:S02]  /*542a0*/  PRMT R12, R13, 0x7632, R12 ;  /* 0x000076320d0c7816 */ /* 0x008fe4000000000c */
[----:B------:R-:W-:Y:S01]  /*542b0*/  ISETP.LT.AND P5, PT, R25, c[0x0][0x178], !P5 ;  /* 0x00005e0019007a0c */ /* 0x000fe20006fa1270 */
[----:B------:R0:W-:Y:S01]  /*542c0*/  @P4 STG.E.U16 [R8.64], R13 ;  /* 0x0000000d08004986 */ /* 0x0001e2000c101504 */
[----:B------:R-:W-:-:S02]  /*542d0*/  IADD3 R0, R14, 0x19a, RZ ;  /* 0x0000019a0e007810 */ /* 0x000fc40007ffe0ff */
[----:B------:R-:W-:Y:S02]  /*542e0*/  ISETP.LT.AND P4, PT, R23, c[0x0][0x178], !P2 ;  /* 0x00005e0017007a0c */ /* 0x000fe40005781270 */
[----:B------:R-:W-:Y:S02]  /*542f0*/  ISETP.GE.AND P3, PT, R0, c[0x0][0x17c], PT ;  /* 0x00005f0000007a0c */ /* 0x000fe40003f66270 */
[----:B0-----:R-:W-:Y:S02]  /*54300*/  IADD3 R13, R14, 0x19b, RZ ;  /* 0x0000019b0e0d7810 */ /* 0x001fe40007ffe0ff */
[C---:B------:R-:W-:Y:S01]  /*54310*/  IADD3 R14, R2.reuse, c[0x0][0x198], RZ ;  /* 0x00006600020e7a10 */ /* 0x040fe20007ffe0ff */
[----:B------:R-:W-:Y:S01]  /*54320*/  IMAD.WIDE R2, R2, 0x2, R18 ;  /* 0x0000000202027825 */ /* 0x000fe200078e0212 */
[----:B------:R-:W-:-:S03]  /*54330*/  PRMT R0, R24, 0x7632, R0 ;  /* 0x0000763218007816 */ /* 0x000fc60000000000 */
[C---:B------:R-:W-:Y:S01]  /*54340*/  IMAD.WIDE R8, R14.reuse, 0x2, R16 ;  /* 0x000000020e087825 */ /* 0x040fe200078e0210 */
[----:B------:R0:W-:Y:S03]  /*54350*/  @P6 STG.E.U16 [R2.64], R24 ;  /* 0x0000001802006986 */ /* 0x0001e6000c101504 */
[----:B------:R-:W-:Y:S01]  /*54360*/  IMAD.WIDE R10, R14, 0x2, R18 ;  /* 0x000000020e0a7825 */ /* 0x000fe200078e0212 */
[----:B------:R3:W-:Y:S01]  /*54370*/  @P1 STG.E.U16 [R8.64], R12 ;  /* 0x0000000c08001986 */ /* 0x0007e2000c101504 */
[----:B------:R-:W-:-:S03]  /*54380*/  ISETP.LT.AND P2, PT, R25, c[0x0][0x178], !P2 ;  /* 0x00005e0019007a0c */ /* 0x000fc60005741270 */
[----:B------:R-:W-:Y:S01]  /*54390*/  @P5 STG.E.U16 [R10.64], R0 ;  /* 0x000000000a005986 */ /* 0x000fe2000c101504 */
[----:B0-----:R-:W-:Y:S02]  /*543a0*/  IADD3 R3, R14, c[0x0][0x198], RZ ;  /* 0x000066000e037a10 */ /* 0x001fe40007ffe0ff */
[----:B------:R-:W-:Y:S02]  /*543b0*/  ISETP.LT.AND P5, PT, R23, c[0x0][0x178], !P0 ;  /* 0x00005e0017007a0c */ /* 0x000fe400047a1270 */
[----:B------:R-:W-:Y:S01]  /*543c0*/  ISETP.GE.AND P6, PT, R13, c[0x0][0x17c], PT ;  /* 0x00005f000d007a0c */ /* 0x000fe20003fc6270 */
[----:B---3--:R-:W-:Y:S01]  /*543d0*/  IMAD.WIDE R8, R3, 0x2, R16 ;  /* 0x0000000203087825 */ /* 0x008fe200078e0210 */
[----:B------:R-:W3:Y:S01]  /*543e0*/  LDL.LU R23, [R1+0x1580] ;  /* 0x0015800001177983 */ /* 0x000ee20000300800 */
[----:B------:R-:W-:-:S03]  /*543f0*/  ISETP.LT.AND P0, PT, R25, c[0x0][0x178], !P0 ;  /* 0x00005e0019007a0c */ /* 0x000fc60004701270 */
[----:B-----5:R-:W-:Y:S01]  /*54400*/  @P4 STG.E.U16 [R8.64], R15 ;  /* 0x0000000f08004986 */ /* 0x020fe2000c101504 */
[----:B------:R-:W-:-:S03]  /*54410*/  IMAD.WIDE R12, R3, 0x2, R18 ;  /* 0x00000002030c7825 */ /* 0x000fc600078e0212 */
[----:B------:R0:W4:Y:S01]  /*54420*/  LDS.128 R8, [R29+0x3000] ;  /* 0x003000001d087984 */ /* 0x0001220000000c00 */
[----:B------:R-:W-:-:S03]  /*54430*/  PRMT R20, R21, 0x7632, R20 ;  /* 0x0000763215147816 */ /* 0x000fc60000000014 */
[----:B------:R-:W-:Y:S04]  /*54440*/  @P2 STG.E.U16 [R12.64], R21 ;  /* 0x000000150c002986 */ /* 0x000fe8000c101504 */
[----:B0-----:R-:W5:Y:S04]  /*54450*/  LDL R29, [R1+0xc4] ;  /* 0x0000c400011d7983 */ /* 0x001f680000100800 */
[----:B------:R-:W3:Y:S01]  /*54460*/  LDL.LU R24, [R1+0x6c0] ;  /* 0x0006c00001187983 */ /* 0x000ee20000300800 */
[C---:B--2---:R-:W-:Y:S02]  /*54470*/  IADD3 R2, R28.reuse, 0x19c, RZ ;  /* 0x0000019c1c027810 */ /* 0x044fe40007ffe0ff */
[----:B------:R-:W-:-:S02]  /*54480*/  IADD3 R0, R28, 0x19d, RZ ;  /* 0x0000019d1c007810 */ /* 0x000fc40007ffe0ff */
[----:B------:R-:W-:Y:S02]  /*54490*/  ISETP.GE.AND P1, PT, R2, c[0x0][0x17c], PT ;  /* 0x00005f0002007a0c */ /* 0x000fe40003f26270 */
[----:B------:R-:W-:Y:S02]  /*544a0*/  IADD3 R2, R3, c[0x0][0x198], RZ ;  /* 0x0000660003027a10 */ /* 0x000fe40007ffe0ff */
[----:B------:R-:W-:Y:S02]  /*544b0*/  ISETP.GE.AND P4, PT, R0, c[0x0][0x17c], PT ;  /* 0x00005f0000007a0c */ /* 0x000fe40003f86270 */
[----:B------:R-:W-:Y:S01]  /*544c0*/  PRMT R0, R15, 0x7632, R0 ;  /* 0x000076320f007816 */ /* 0x000fe20000000000 */
[----:B------:R-:W-:-:S05]  /*544d0*/  IMAD.WIDE R14, R2, 0x2, R16 ;  /* 0x00000002020e7825 */ /* 0x000fca00078e0210 */
[----:B------:R0:W-:Y:S02]  /*544e0*/  @P5 STG.E.U16 [R14.64], R0 ;  /* 0x000000000e005986 */ /* 0x0001e4000c101504 */
[C---:B0-----:R-:W-:Y:S01]  /*544f0*/  IADD3 R0, R2.reuse, c[0x0][0x198], RZ ;  /* 0x0000660002007a10 */ /* 0x041fe20007ffe0ff */
[----:B------:R-:W-:-:S05]  /*54500*/  IMAD.WIDE R2, R2, 0x2, R18 ;  /* 0x0000000202027825 */ /* 0x000fca00078e0212 */
[----:B------:R0:W-:Y:S04]  /*54510*/  @P0 STG.E.U16 [R2.64], R20 ;  /* 0x0000001402000986 */ /* 0x0001e8000c101504 */
[----:B0-----:R-:W2:Y:S01]  /*54520*/  LDL.LU R3, [R1+0x6d0] ;  /* 0x0006d00001037983 */ /* 0x001ea20000300800 */
[----:B------:R-:W-:Y:S01]  /*54530*/  IMAD.WIDE R12, R0, 0x2, R16 ;  /* 0x00000002000c7825 */ /* 0x000fe200078e0210 */
[----:B------:R-:W-:Y:S02]  /*54540*/  IADD3 R14, R28, 0x19e, RZ ;  /* 0x0000019e1c0e7810 */ /* 0x000fe40007ffe0ff */
[----:B------:R-:W-:Y:S02]  /*54550*/  ISETP.LT.AND P5, PT, R25, c[0x0][0x178], !P3 ;  /* 0x00005e0019007a0c */ /* 0x000fe40005fa1270 */
[----:B-----5:R-:W-:-:S02]  /*54560*/  ISETP.LT.AND P2, PT, R29, c[0x0][0x178], !P3 ;  /* 0x00005e001d007a0c */ /* 0x020fc40005f41270 */
[----:B------:R-:W-:Y:S01]  /*54570*/  ISETP.GE.AND P3, PT, R14, c[0x0][0x17c], PT ;  /* 0x00005f000e007a0c */ /* 0x000fe20003f66270 */
[C---:B------:R-:W-:Y:S01]  /*54580*/  IMAD.WIDE R14, R0.reuse, 0x2, R18 ;  /* 0x00000002000e7825 */ /* 0x040fe200078e0212 */
[----:B------:R-:W-:-:S09]  /*54590*/  IADD3 R0, R0, c[0x0][0x198], RZ ;  /* 0x0000660000007a10 */ /* 0x000fd20007ffe0ff */
[----:B--2---:R0:W-:Y:S01]  /*545a0*/  @P2 STG.E.U16 [R12.64], R3 ;  /* 0x000000030c002986 */ /* 0x0041e2000c101504 */
[----:B------:R-:W-:Y:S02]  /*545b0*/  ISETP.LT.AND P2, PT, R29, c[0x0][0x178], !P6 ;  /* 0x00005e001d007a0c */ /* 0x000fe40007741270 */
[----:B---3--:R-:W-:Y:S01]  /*545c0*/  PRMT R23, R3, 0x7632, R23 ;  /* 0x0000763203177816 */ /* 0x008fe20000000017 */
[----:B-1----:R-:W-:Y:S01]  /*545d0*/  @P5 STG.E.U16 [R14.64], R4 ;  /* 0x000000040e005986 */ /* 0x002fe2000c101504 */
[----:B------:R-:W-:-:S03]  /*545e0*/  ISETP.LT.AND P6, PT, R25, c[0x0][0x178], !P6 ;  /* 0x00005e0019007a0c */ /* 0x000fc600077c1270 */
[----:B------:R-:W1:Y:S01]  /*545f0*/  LDS.128 R12, [R22+0x3000] ;  /* 0x00300000160c7984 */ /* 0x000e620000000c00 */
[----:B0-----:R-:W-:-:S05]  /*54600*/  IMAD.WIDE R2, R0, 0x2, R16 ;  /* 0x0000000200027825 */ /* 0x001fca00078e0210 */
[----:B------:R0:W-:Y:S04]  /*54610*/  @P2 STG.E.U16 [R2.64], R23 ;  /* 0x0000001702002986 */ /* 0x0001e8000c101504 */
[----:B0-----:R-:W2:Y:S01]  /*54620*/  LDL.LU R23, [R1+0x680] ;  /* 0x0006800001177983 */ /* 0x001ea20000300800 */
[----:B------:R-:W-:Y:S02]  /*54630*/  IADD3 R21, R28, 0x19f, RZ ;  /* 0x0000019f1c157810 */ /* 0x000fe40007ffe0ff */
[----:B------:R-:W-:Y:S02]  /*54640*/  ISETP.LT.AND P5, PT, R29, c[0x0][0x178], !P1 ;  /* 0x00005e001d007a0c */ /* 0x000fe40004fa1270 */
[----:B------:R-:W-:Y:S01]  /*54650*/  ISETP.GE.AND P0, PT, R21, c[0x0][0x17c], PT ;  /* 0x00005f0015007a0c */ /* 0x000fe20003f06270 */
[----:B------:R-:W-:Y:S01]  /*54660*/  IMAD.WIDE R20, R0, 0x2, R18 ;  /* 0x0000000200147825 */ /* 0x000fe200078e0212 */
[----:B------:R-:W-:-:S02]  /*54670*/  ISETP.LT.AND P1, PT, R25, c[0x0][0x178], !P1 ;  /* 0x00005e0019007a0c */ /* 0x000fc40004f21270 */
[----:B------:R-:W-:Y:S02]  /*54680*/  PRMT R4, R4, 0x7632, R4 ;  /* 0x0000763204047816 */ /* 0x000fe40000000004 */
[----:B------:R-:W-:-:S03]  /*54690*/  IADD3 R0, R0, c[0x0][0x198], RZ ;  /* 0x0000660000007a10 */ /* 0x000fc60007ffe0ff */
[----:B------:R0:W-:Y:S01]  /*546a0*/  @P6 STG.E.U16 [R20.64], R4 ;  /* 0x0000000414006986 */ /* 0x0001e2000c101504 */
[----:B------:R-:W-:Y:S01]  /*546b0*/  ISETP.LT.AND P6, PT, R29, c[0x0][0x178], !P4 ;  /* 0x00005e001d007a0c */ /* 0x000fe200067c1270 */
[----:B------:R-:W-:Y:S01]  /*546c0*/  IMAD.WIDE R2, R0, 0x2, R18 ;  /* 0x0000000200027825 */ /* 0x000fe200078e0212 */
[----:B------:R-:W-:-:S03]  /*546d0*/  ISETP.LT.AND P4, PT, R25, c[0x0][0x178], !P4 ;  /* 0x00005e0019007a0c */ /* 0x000fc60006781270 */
[C---:B0-----:R-:W-:Y:S01]  /*546e0*/  IMAD.WIDE R20, R0.reuse, 0x2, R16 ;  /* 0x0000000200147825 */ /* 0x041fe200078e0210 */
[----:B------:R-:W-:-:S04]  /*546f0*/  IADD3 R0, R0, c[0x0][0x198], RZ ;  /* 0x0000660000007a10 */ /* 0x000fc80007ffe0ff */
[----:B------:R0:W-:Y:S01]  /*54700*/  @P5 STG.E.U16 [R20.64], R24 ;  /* 0x0000001814005986 */ /* 0x0001e2000c101504 */
[----:B------:R-:W-:-:S03]  /*54710*/  IADD3 R4, R28, 0x1a1, RZ ;  /* 0x000001a11c047810 */ /* 0x000fc60007ffe0ff */
[----:B----4-:R3:W-:Y:S01]  /*54720*/  @P1 STG.E.U16 [R2.64], R8 ;  /* 0x0000000802001986 */ /* 0x0107e2000c101504 */
[----:B------:R-:W-:Y:S02]  /*54730*/  ISETP.LT.AND P1, PT, R29, c[0x0][0x178], !P3 ;  /* 0x00005e001d007a0c */ /* 0x000fe40005f21270 */
[----:B------:R-:W-:Y:S01]  /*54740*/  ISETP.GE.AND P5, PT, R4, c[0x0][0x17c], PT ;  /* 0x00005f0004007a0c */ /* 0x000fe20003fa6270 */
[----:B0-----:R-:W-:Y:S01]  /*54750*/  IMAD.WIDE R20, R0, 0x2, R18 ;  /* 0x0000000200147825 */ /* 0x001fe200078e0212 */
[----:B---3--:R-:W-:-:S03]  /*54760*/  PRMT R8, R24, 0x7632, R8 ;  /* 0x0000763218087816 */ /* 0x008fc60000000008 */
[C---:B------:R-:W-:Y:S01]  /*54770*/  IMAD.WIDE R2, R0.reuse, 0x2, R16 ;  /* 0x0000000200027825 */ /* 0x040fe200078e0210 */
[----:B------:R-:W-:Y:S01]  /*54780*/  IADD3 R0, R0, c[0x0][0x198], RZ ;  /* 0x0000660000007a10 */ /* 0x000fe20007ffe0ff */
[----:B------:R-:W3:Y:S01]  /*54790*/  LDL.LU R24, [R1+0x5f4] ;  /* 0x0005f40001187983 */ /* 0x000ee20000300800 */
[----:B------:R-:W-:Y:S02]  /*547a0*/  ISETP.LT.AND P3, PT, R25, c[0x0][0x178], !P3 ;  /* 0x00005e0019007a0c */ /* 0x000fe40005f61270 */
[----:B------:R-:W-:Y:S01]  /*547b0*/  PRMT R4, R8, 0x7632, R4 ;  /* 0x0000763208047816 */ /* 0x000fe20000000004 */
[----:B------:R0:W-:Y:S01]  /*547c0*/  @P6 STG.E.U16 [R2.64], R8 ;  /* 0x0000000802006986 */ /* 0x0001e2000c101504 */
[----:B------:R-:W-:-:S03]  /*547d0*/  IADD3 R22, R28, 0x1a0, RZ ;  /* 0x000001a01c167810 */ /* 0x000fc60007ffe0ff */
[----:B------:R-:W-:Y:S01]  /*547e0*/  @P4 STG.E.U16 [R20.64], R4 ;  /* 0x0000000414004986 */ /* 0x000fe2000c101504 */
[----:B0-----:R-:W-:Y:S01]  /*547f0*/  IMAD.WIDE R2, R0, 0x2, R16 ;  /* 0x0000000200027825 */ /* 0x001fe200078e0210 */
[----:B------:R-:W-:Y:S02]  /*54800*/  ISETP.GE.AND P2, PT, R22, c[0x0][0x17c], PT ;  /* 0x00005f0016007a0c */ /* 0x000fe40003f46270 */
[----:B------:R-:W-:Y:S02]  /*54810*/  ISETP.LT.AND P6, PT, R29, c[0x0][0x178], !P0 ;  /* 0x00005e001d007a0c */ /* 0x000fe400047c1270 */
[----:B------:R-:W-:Y:S01]  /*54820*/  ISETP.LT.AND P0, PT, R25, c[0x0][0x178], !P0 ;  /* 0x00005e0019007a0c */ /* 0x000fe20004701270 */
[----:B--2---:R0:W-:Y:S02]  /*54830*/  @P1 STG.E.U16 [R2.64], R23 ;  /* 0x0000001702001986 */ /* 0x0041e4000c101504 */
[----:B0-----:R-:W-:-:S05]  /*54840*/  IMAD.WIDE R2, R0, 0x2, R18 ;  /* 0x0000000200027825 */ /* 0x001fca00078e0212 */
[----:B-1----:R0:W-:Y:S01]  /*54850*/  @P3 STG.E.U16 [R2.64], R12 ;  /* 0x0000000c02003986 */ /* 0x0021e2000c101504 */
[----:B------:R-:W-:Y:S02]  /*54860*/  ISETP.LT.AND P3, PT, R29, c[0x0][0x178], !P2 ;  /* 0x00005e001d007a0c */ /* 0x000fe40005761270 */
[----:B------:R-:W-:Y:S02]  /*54870*/  ISETP.LT.AND P2, PT, R25, c[0x0][0x178], !P2 ;  /* 0x00005e0019007a0c */ /* 0x000fe40005741270 */
[----:B------:R-:W2:Y:S01]  /*54880*/  LDL.LU R25, [R1+0x157c] ;  /* 0x00157c0001197983 */ /* 0x000ea20000300800 */
[----:B------:R-:W-:Y:S02]  /*54890*/  IADD3 R4, R0, c[0x0][0x198], RZ ;  /* 0x0000660000047a10 */ /* 0x000fe40007ffe0ff */
[----:B------:R-:W-:-:S03]  /*548a0*/  PRMT R0, R23, 0x7632, R0 ;  /* 0x0000763217007816 */ /* 0x000fc60000000000 */
[----:B------:R-:W-:-:S05]  /*548b0*/  IMAD.WIDE R20, R4, 0x2, R16 ;  /* 0x0000000204147825 */ /* 0x000fca00078e0210 */
[----:B------:R1:W-:Y:S01]  /*548c0*/  @P6 STG.E.U16 [R20.64], R0 ;  /* 0x0000000014006986 */ /* 0x0003e2000c101504 */
[----:B------:R-:W-:Y:S01]  /*548d0*/  IADD3 R8, R28, 0x1a2, RZ ;  /* 0x000001a21c087810 */ /* 0x000fe20007ffe0ff */
[----:B0-----:R-:W-:Y:S01]  /*548e0*/  IMAD.WIDE R2, R4, 0x2, R18 ;  /* 0x0000000204027825 */ /* 0x001fe200078e0212 */
[----:B------:R-:W-:Y:S02]  /*548f0*/  PRMT R12, R12, 0x7632, R12 ;  /* 0x000076320c0c7816 */ /* 0x000fe4000000000c */
[----:B-1----:R-:W-:-:S03]  /*54900*/  IADD3 R0, R4, c[0x0][0x198], RZ ;  /* 0x0000660004007a10 */ /* 0x002fc60007ffe0ff */
[----:B------:R0:W-:Y:S01]  /*54910*/  @P0 STG.E.U16 [R2.64], R12 ;  /* 0x0000000c02000986 */ /* 0x0001e2000c101504 */
[----:B------:R-:W-:Y:S01]  /*54920*/  ISETP.GE.AND P4, PT, R8, c[0x0][0x17c], PT ;  /* 0x00005f0008007a0c */ /* 0x000fe20003f86270 */
[----:B------:R-:W-:Y:S01]  /*54930*/  IMAD.WIDE R20, R0, 0x2, R16 ;  /* 0x0000000200147825 */ /* 0x000fe200078e0210 */
[----:B------:R-:W-:-:S03]  /*54940*/  IADD3 R8, R28, 0x1a3, RZ ;  /* 0x000001a31c087810 */ /* 0x000fc60007ffe0ff */
[----:B------:R-:W-:Y:S01]  /*54950*/  IMAD.WIDE R22, R0, 0x2, R18 ;  /* 0x0000000200167825 */ /* 0x000fe200078e0212 */
[----:B---3--:R-:W-:Y:S01]  /*54960*/  @P3 STG.E.U16 [R20.64], R24 ;  /* 0x0000001814003986 */ /* 0x008fe2000c101504 */
[----:B------:R-:W-:-:S03]  /*54970*/  ISETP.GE.AND P1, PT, R8, c[0x0][0x17c], PT ;  /* 0x00005f0008007a0c */ /* 0x000fc60003f26270 */
[----:B0-----:R-:W3:Y:S01]  /*54980*/  LDL R3, [R1+0xc8] ;  /* 0x0000c80001037983 */ /* 0x001ee20000100800 */
[----:B------:R-:W-:Y:S02]  /*54990*/  IADD3 R8, R28, 0x1a4, RZ ;  /* 0x000001a41c087810 */ /* 0x000fe40007ffe0ff */
[----:B------:R-:W-:Y:S02]  /*549a0*/  IADD3 R2, R0, c[0x0][0x198], RZ ;  /* 0x0000660000027a10 */ /* 0x000fe40007ffe0ff */
[----:B------:R-:W-:Y:S02]  /*549b0*/  ISETP.GE.AND P6, PT, R8, c[0x0][0x17c], PT ;  /* 0x00005f0008007a0c */ /* 0x000fe40003fc6270 */
[----:B------:R-:W-:Y:S01]  /*549c0*/  PRMT R12, R24, 0x7632, R12 ;  /* 0x00007632180c7816 */ /* 0x000fe2000000000c */
[----:B--2---:R0:W-:Y:S01]  /*549d0*/  @P2 STG.E.U16 [R22.64], R25 ;  /* 0x0000001916002986 */ /* 0x0041e2000c101504 */
[----:B------:R-:W-:Y:S02]  /*549e0*/  ISETP.LT.AND P2, PT, R29, c[0x0][0x178], !P5 ;  /* 0x00005e001d007a0c */ /* 0x000fe40006f41270 */
[----:B------:R-:W-:Y:S01]  /*549f0*/  PRMT R8, R25, 0x7632, R8 ;  /* 0x0000763219087816 */ /* 0x000fe20000000008 */
[----:B0-----:R-:W-:-:S10]  /*54a00*/  IMAD.WIDE R24, R2, 0x2, R16 ;  /* 0x0000000202187825 */ /* 0x001fd400078e0210 */
[----:B------:R0:W-:Y:S04]  /*54a10*/  @P2 STG.E.U16 [R24.64], R12 ;  /* 0x0000000c18002986 */ /* 0x0001e8000c101504 */
[----:B0-----:R-:W2:Y:S04]  /*54a20*/  LDL.LU R12, [R1+0x604] ;  /* 0x00060400010c7983 */ /* 0x001ea80000300800 */
[----:B------:R-:W4:Y:S04]  /*54a30*/  LDL.LU R24, [R1+0x34] ;  /* 0x0000340001187983 */ /* 0x000f280000300800 */
[----:B------:R-:W5:Y:S01]  /*54a40*/  LDL R25, [R1+0xc8] ;  /* 0x0000c80001197983 */ /* 0x000f620000100800 */
[----:B---3--:R-:W-:-:S02]  /*54a50*/  ISETP.LT.AND P5, PT, R3, c[0x0][0x178], !P5 ;  /* 0x00005e0003007a0c */ /* 0x008fc40006fa1270 */
[----:B------:R-:W-:Y:S02]  /*54a60*/  ISETP.LT.AND P3, PT, R29, c[0x0][0x178], !P4 ;  /* 0x00005e001d007a0c */ /* 0x000fe40006761270 */
[----:B------:R-:W-:Y:S02]  /*54a70*/  ISETP.LT.AND P4, PT, R3, c[0x0][0x178], !P4 ;  /* 0x00005e0003007a0c */ /* 0x000fe40006781270 */
[C---:B------:R-:W-:Y:S01]  /*54a80*/  IADD3 R0, R2.reuse, c[0x0][0x198], RZ ;  /* 0x0000660002007a10 */ /* 0x040fe20007ffe0ff */
[----:B------:R-:W-:-:S04]  /*54a90*/  IMAD.WIDE R2, R2, 0x2, R18 ;  /* 0x0000000202027825 */ /* 0x000fc800078e0212 */
[----:B------:R-:W-:-:S04]  /*54aa0*/  IMAD.WIDE R20, R0, 0x2, R16 ;  /* 0x0000000200147825 */ /* 0x000fc800078e0210 */
[----:B------:R-:W-:Y:S01]  /*54ab0*/  IMAD.WIDE R22, R0, 0x2, R18 ;  /* 0x0000000200167825 */ /* 0x000fe200078e0212 */
[----:B------:R-:W-:Y:S01]  /*54ac0*/  @P5 STG.E.U16 [R2.64], R8 ;  /* 0x0000000802005986 */ /* 0x000fe2000c101504 */
[----:B------:R-:W-:-:S04]  /*54ad0*/  IADD3 R4, R28, 0x1a5, RZ ;  /* 0x000001a51c047810 */ /* 0x000fc80007ffe0ff */
[----:B------:R-:W-:Y:S02]  /*54ae0*/  ISETP.GE.AND P0, PT, R4, c[0x0][0x17c], PT ;  /* 0x00005f0004007a0c */ /* 0x000fe40003f06270 */
[----:B------:R-:W-:-:S04]  /*54af0*/  IADD3 R4, R28, 0x1a6, RZ ;  /* 0x000001a61c047810 */ /* 0x000fc80007ffe0ff */
[----:B------:R-:W-:Y:S02]  /*54b00*/  ISETP.GE.AND P2, PT, R4, c[0x0][0x17c], PT ;  /* 0x00005f0004007a0c */ /* 0x000fe40003f46270 */
[C---:B------:R-:W-:Y:S01]  /*54b10*/  ISETP.LT.AND P5, PT, R29.reuse, c[0x0][0x178], !P6 ;  /* 0x00005e001d007a0c */ /* 0x040fe200077a1270 */
[----:B--2---:R0:W-:Y:S04]  /*54b20*/  @P3 STG.E.U16 [R20.64], R12 ;  /* 0x0000000c14003986 */ /* 0x0041e8000c101504 */
[----:B----4-:R1:W-:Y:S01]  /*54b30*/  @P4 STG.E.U16 [R22.64], R24 ;  /* 0x0000001816004986 */ /* 0x0103e2000c101504 */
[----:B------:R-:W-:Y:S02]  /*54b40*/  ISETP.LT.AND P4, PT, R29, c[0x0][0x178], !P1 ;  /* 0x00005e001d007a0c */ /* 0x000fe40004f81270 */
[----:B-----5:R-:W-:-:S02]  /*54b50*/  ISETP.LT.AND P1, PT, R25, c[0x0][0x178], !P1 ;  /* 0x00005e0019007a0c */ /* 0x020fc40004f21270 */
[----:B0-----:R-:W-:Y:S02]  /*54b60*/  IADD3 R20, R0, c[0x0][0x198], RZ ;  /* 0x0000660000147a10 */ /* 0x001fe40007ffe0ff */
[----:B------:R-:W-:Y:S02]  /*54b70*/  PRMT R4, R12, 0x7632, R4 ;  /* 0x000076320c047816 */ /* 0x000fe40000000004 */
[----:B------:R-:W-:Y:S01]  /*54b80*/  IADD3 R12, R28, 0x1a8, RZ ;  /* 0x000001a81c0c7810 */ /* 0x000fe20007ffe0ff */
[C---:B------:R-:W-:Y:S01]  /*54b90*/  IMAD.WIDE R2, R20.reuse, 0x2, R16 ;  /* 0x0000000214027825 */ /* 0x040fe200078e0210 */
[----:B------:R-:W-:Y:S02]  /*54ba0*/  IADD3 R0, R20, c[0x0][0x198], RZ ;  /* 0x0000660014007a10 */ /* 0x000fe40007ffe0ff */
[----:B------:R-:W-:Y:S01]  /*54bb0*/  PRMT R8, R24, 0x7632, R8 ;  /* 0x0000763218087816 */ /* 0x000fe20000000008 */
[----:B------:R-:W-:Y:S01]  /*54bc0*/  IMAD.WIDE R20, R20, 0x2, R18 ;  /* 0x0000000214147825 */ /* 0x000fe200078e0212 */
[----:B------:R-:W-:Y:S01]  /*54bd0*/  ISETP.LT.AND P6, PT, R25, c[0x0][0x178], !P6 ;  /* 0x00005e0019007a0c */ /* 0x000fe200077c1270 */
[----:B-1----:R-:W2:Y:S04]  /*54be0*/  LDL.LU R24, [R1+0x624] ;  /* 0x0006240001187983 */ /* 0x002ea80000300800 */
[----:B------:R-:W-:Y:S01]  /*54bf0*/  @P4 STG.E.U16 [R2.64], R4 ;  /* 0x0000000402004986 */ /* 0x000fe2000c101504 */
[----:B------:R-:W-:-:S03]  /*54c00*/  ISETP.GE.AND P4, PT, R12, c[0x0][0x17c], PT ;  /* 0x00005f000c007a0c */ /* 0x000fc60003f86270 */
[----:B------:R-:W3:Y:S04]  /*54c10*/  LDL.LU R25, [R1+0xb4] ;  /* 0x0000b40001197983 */ /* 0x000ee80000300800 */
[----:B------:R-:W4:Y:S04]  /*54c20*/  LDL.LU R12, [R1+0x54] ;  /* 0x00005400010c7983 */ /* 0x000f280000300800 */
[----:B------:R0:W-:Y:S04]  /*54c30*/  @P1 STG.E.U16 [R20.64], R8 ;  /* 0x0000000814001986 */ /* 0x0001e8000c101504 */
[----:B0-----:R-:W5:Y:S01]  /*54c40*/  LDL.LU R21, [R1+0x614] ;  /* 0x0006140001157983 */ /* 0x001f620000300800 */
[----:B------:R-:W-:-:S04]  /*54c50*/  IADD3 R22, R28, 0x1a7, RZ ;  /* 0x000001a71c167810 */ /* 0x000fc80007ffe0ff */
[----:B------:R-:W-:Y:S01]  /*54c60*/  ISETP.GE.AND P3, PT, R22, c[0x0][0x17c], PT ;  /* 0x00005f0016007a0c */ /* 0x000fe20003f66270 */
[----:B------:R-:W-:-:S05]  /*54c70*/  IMAD.WIDE R22, R0, 0x2, R16 ;  /* 0x0000000200167825 */ /* 0x000fca00078e0210 */
[----:B-----5:R0:W-:Y:S04]  /*54c80*/  @P5 STG.E.U16 [R22.64], R21 ;  /* 0x0000001516005986 */ /* 0x0201e8000c101504 */
[----:B0-----:R-:W5:Y:S01]  /*54c90*/  LDL R22, [R1+0xc8] ;  /* 0x0000c80001167983 */ /* 0x001f620000100800 */
[----:B------:R-:W-:Y:S01]  /*54ca0*/  ISETP.LT.AND P5, PT, R29, c[0x0][0x178], !P0 ;  /* 0x00005e001d007a0c */ /* 0x000fe200047a1270 */
[----:B------:R-:W-:Y:S01]  /*54cb0*/  IMAD.WIDE R2, R0, 0x2, R18 ;  /* 0x0000000200027825 */ /* 0x000fe200078e0212 */
[----:B------:R-:W-:Y:S01]  /*54cc0*/  IADD3 R4, R28, 0x1a9, RZ ;  /* 0x000001a91c047810 */ /* 0x000fe20007ffe0ff */
[----:B------:R-:W2:Y:S01]  /*54cd0*/  LDL.LU R23, [R1+0xa4] ;  /* 0x0000a40001177983 */ /* 0x000ea20000300800 */
[----:B------:R-:W-:Y:S02]  /*54ce0*/  IADD3 R0, R0, c[0x0][0x198], RZ ;  /* 0x0000660000007a10 */ /* 0x000fe40007ffe0ff */
[----:B------:R-:W-:Y:S01]  /*54cf0*/  ISETP.GE.AND P1, PT, R4, c[0x0][0x17c], PT ;  /* 0x00005f0004007a0c */ /* 0x000fe20003f26270 */
[----:B----4-:R0:W-:Y:S01]  /*54d00*/  @P6 STG.E.U16 [R2.64], R12 ;  /* 0x0000000c02006986 */ /* 0x0101e2000c101504 */
[----:B------:R-:W-:Y:S01]  /*54d10*/  PRMT R4, R21, 0x7632, R4 ;  /* 0x0000763215047816 */ /* 0x000fe20000000004 */
[----:B------:R-:W-:Y:S01]  /*54d20*/  IMAD.WIDE R20, R0, 0x2, R18 ;  /* 0x0000000200147825 */ /* 0x000fe200078e0212 */
[----:B------:R-:W-:-:S02]  /*54d30*/  ISETP.LT.AND P6, PT, R29, c[0x0][0x178], !P2 ;  /* 0x00005e001d007a0c */ /* 0x000fc400057c1270 */
[----:B------:R-:W-:Y:S01]  /*54d40*/  PRMT R8, R12, 0x7632, R8 ;  /* 0x000076320c087816 */ /* 0x000fe20000000008 */
[C---:B0-----:R-:W-:Y:S01]  /*54d50*/  IMAD.WIDE R2, R0.reuse, 0x2, R16 ;  /* 0x0000000200027825 */ /* 0x041fe200078e0210 */
[----:B------:R-:W-:-:S04]  /*54d60*/  IADD3 R0, R0, c[0x0][0x198], RZ ;  /* 0x0000660000007a10 */ /* 0x000fc80007ffe0ff */
[----:B------:R0:W-:Y:S02]  /*54d70*/  @P5 STG.E.U16 [R2.64], R4 ;  /* 0x0000000402005986 */ /* 0x0001e4000c101504 */
[----:B0-----:R-:W-:Y:S01]  /*54d80*/  IMAD.WIDE R2, R0, 0x2, R16 ;  /* 0x0000000200027825 */ /* 0x001fe200078e0210 */
[----:B------:R-:W-:Y:S02]  /*54d90*/  IADD3 R4, R28, 0x1ab, RZ ;  /* 0x000001ab1c047810 */ /* 0x000fe40007ffe0ff */
[C---:B-----5:R-:W-:Y:S02]  /*54da0*/  ISETP.LT.AND P0, PT, R22.reuse, c[0x0][0x178], !P0 ;  /* 0x00005e0016007a0c */ /* 0x060fe40004701270 */
[----:B------:R-:W-:-:S11]  /*54db0*/  ISETP.LT.AND P2, PT, R22, c[0x0][0x178], !P2 ;  /* 0x00005e0016007a0c */ /* 0x000fd60005741270 */
[----:B------:R0:W-:Y:S01]  /*54dc0*/  @P0 STG.E.U16 [R20.64], R8 ;  /* 0x0000000814000986 */ /* 0x0001e2000c101504 */
[----:B------:R-:W-:Y:S02]  /*54dd0*/  ISETP.LT.AND P0, PT, R29, c[0x0][0x178], !P3 ;  /* 0x00005e001d007a0c */ /* 0x000fe40005f01270 */
[----:B------:R-:W-:Y:S01]  /*54de0*/  ISETP.LT.AND P3, PT, R22, c[0x0][0x178], !P3 ;  /* 0x00005e0016007a0c */ /* 0x000fe20005f61270 */
[----:B--2---:R1:W-:Y:S01]  /*54df0*/  @P6 STG.E.U16 [R2.64], R24 ;  /* 0x0000001802006986 */ /* 0x0043e2000c101504 */
[----:B------:R-:W-:Y:S01]  /*54e00*/  ISETP.GE.AND P6, PT, R4, c[0x0][0x17c], PT ;  /* 0x00005f0004007a0c */ /* 0x000fe20003fc6270 */
[C---:B0-----:R-:W-:Y:S01]  /*54e10*/  IMAD.WIDE R20, R0.reuse, 0x2, R18 ;  /* 0x0000000200147825 */ /* 0x041fe200078e0212 */
[----:B------:R-:W-:Y:S02]  /*54e20*/  IADD3 R0, R0, c[0x0][0x198], RZ ;  /* 0x0000660000007a10 */ /* 0x000fe40007ffe0ff */
[----:B------:R-:W-:Y:S02]  /*54e30*/  PRMT R4, R24, 0x7632, R4 ;  /* 0x0000763218047816 */ /* 0x000fe40000000004 */
[----:B---3--:R0:W-:Y:S01]  /*54e40*/  @P2 STG.E.U16 [R20.64], R25 ;  /* 0x0000001914002986 */ /* 0x0081e2000c101504 */
[----:B-1----:R-:W-:Y:S01]  /*54e50*/  IMAD.WIDE R2, R0, 0x2, R16 ;  /* 0x0000000200027825 */ /* 0x002fe200078e0210 */
[----:B------:R-:W-:-:S02]  /*54e60*/  PRMT R8, R25, 0x7632, R8 ;  /* 0x0000763219087816 */ /* 0x000fc40000000008 */
[----:B------:R-:W2:Y:S04]  /*54e70*/  LDL.LU R24, [R1+0x644] ;  /* 0x0006440001187983 */ /* 0x000ea80000300800 */
[----:B------:R-:W-:Y:S01]  /*54e80*/  @P0 STG.E.U16 [R2.64], R4 ;  /* 0x0000000402000986 */ /* 0x000fe2000c101504 */
[----:B0-----:R-:W-:-:S03]  /*54e90*/  IMAD.WIDE R20, R0, 0x2, R18 ;  /* 0x0000000200147825 */ /* 0x001fc600078e0212 */
[----:B------:R-:W3:Y:S04]  /*54ea0*/  LDL.LU R25, [R1+0x94] ;  /* 0x0000940001197983 */ /* 0x000ee80000300800 */
[----:B------:R0:W-:Y:S04]  /*54eb0*/  @P3 STG.E.U16 [R20.64], R8 ;  /* 0x0000000814003986 */ /* 0x0001e8000c101504 */
[----:B0-----:R-:W4:Y:S01]  /*54ec0*/  LDL.LU R21, [R1+0x634] ;  /* 0x0006340001157983 */ /* 0x001f220000300800 */
[----:B------:R-:W-:Y:S02]  /*54ed0*/  ISETP.LT.AND P2, PT, R29, c[0x0][0x178], !P4 ;  /* 0x00005e001d007a0c */ /* 0x000fe40006741270 */
[----:B------:R-:W-:-:S02]  /*54ee0*/  IADD3 R0, R0, c[0x0][0x198], RZ ;  /* 0x0000660000007a10 */ /* 0x000fc40007ffe0ff */
[----:B------:R-:W-:Y:S02]  /*54ef0*/  ISETP.LT.AND P4, PT, R22, c[0x0][0x178], !P4 ;  /* 0x00005e0016007a0c */ /* 0x000fe40006781270 */
[----:B------:R-:W-:Y:S01]  /*54f00*/  IADD3 R12, R28, 0x1aa, RZ ;  /* 0x000001aa1c0c7810 */ /* 0x000fe20007ffe0ff */
[----:B------:R-:W-:Y:S01]  /*54f10*/  IMAD.WIDE R2, R0, 0x2, R16 ;  /* 0x0000000200027825 */ /* 0x000fe200078e0210 */
[----:B------:R-:W-:Y:S02]  /*54f20*/  ISETP.LT.AND P3, PT, R29, c[0x0][0x178], !P1 ;  /* 0x00005e001d007a0c */ /* 0x000fe40004f61270 */
[----:B------:R-:W-:Y:S02]  /*54f30*/  ISETP.GE.AND P5, PT, R12, c[0x0][0x17c], PT ;  /* 0x00005f000c007a0c */ /* 0x000fe40003fa6270 */
[----:B------:R-:W-:Y:S02]  /*54f40*/  IADD3 R12, R0, c[0x0][0x198], RZ ;  /* 0x00006600000c7a10 */ /* 0x000fe40007ffe0ff */
[----:B------:R-:W-:-:S02]  /*54f50*/  IADD3 R4, R28, 0x1ac, RZ ;  /* 0x000001ac1c047810 */ /* 0x000fc40007ffe0ff */
[----:B------:R-:W-:Y:S02]  /*54f60*/  ISETP.LT.AND P1, PT, R22, c[0x0][0x178], !P1 ;  /* 0x00005e0016007a0c */ /* 0x000fe40004f21270 */
[----:B------:R-:W-:Y:S02]  /*54f70*/  ISETP.GE.AND P0, PT, R4, c[0x0][0x17c], PT ;  /* 0x00005f0004007a0c */ /* 0x000fe40003f06270 */
[----:B------:R-:W-:Y:S02]  /*54f80*/  IADD3 R4, R28, 0x1ad, RZ ;  /* 0x000001ad1c047810 */ /* 0x000fe40007ffe0ff */
[----:B------:R-:W-:Y:S01]  /*54f90*/  PRMT R8, R23, 0x7632, R8 ;  /* 0x0000763217087816 */ /* 0x000fe20000000008 */
[----:B----4-:R0:W-:Y:S02]  /*54fa0*/  @P2 STG.E.U16 [R2.64], R21 ;  /* 0x0000001502002986 */ /* 0x0101e4000c101504 */
[----:B0-----:R-:W-:Y:S01]  /*54fb0*/  IMAD.WIDE R2, R0, 0x2, R18 ;  /* 0x0000000200027825 */ /* 0x001fe200078e0212 */
[----:B------:R-:W-:-:S03]  /*54fc0*/  PRMT R0, R21, 0x7632, R0 ;  /* 0x0000763215007816 */ /* 0x000fc60000000000 */
[----:B------:R-:W-:Y:S01]  /*54fd0*/  IMAD.WIDE R20, R12, 0x2, R16 ;  /* 0x000000020c147825 */ /* 0x000fe200078e0210 */
[----:B------:R0:W-:Y:S01]  /*54fe0*/  @P4 STG.E.U16 [R2.64], R23 ;  /* 0x0000001702004986 */ /* 0x0001e2000c101504 */
[----:B------:R-:W-:-:S03]  /*54ff0*/  ISETP.LT.AND P4, PT, R29, c[0x0][0x178], !P5 ;  /* 0x00005e001d007a0c */ /* 0x000fc60006f81270 */
[----:B------:R1:W-:Y:S01]  /*55000*/  @P3 STG.E.U16 [R20.64], R0 ;  /* 0x0000000014003986 */ /* 0x0003e2000c101504 */
[----:B------:R-:W-:Y:S02]  /*55010*/  ISETP.GE.AND P2, PT, R4, c[0x0][0x17c], PT ;  /* 0x00005f0004007a0c */ /* 0x000fe40003f46270 */
[----:B------:R-:W-:Y:S02]  /*55020*/  ISETP.LT.AND P5, PT, R22, c[0x0][0x178], !P5 ;  /* 0x00005e0016007a0c */ /* 0x000fe40006fa1270 */
[----:B------:R-:W-:Y:S01]  /*55030*/  IADD3 R4, R28, 0x1ae, RZ ;  /* 0x000001ae1c047810 */ /* 0x000fe20007ffe0ff */
[C---:B0-----:R-:W-:Y:S01]  /*55040*/  IMAD.WIDE R2, R12.reuse, 0x2, R18 ;  /* 0x000000020c027825 */ /* 0x041fe200078e0212 */
[----:B-1----:R-:W-:-:S04]  /*55050*/  IADD3 R0, R12, c[0x0][0x198], RZ ;  /* 0x000066000c007a10 */ /* 0x002fc80007ffe0ff */
[----:B------:R0:W-:Y:S01]  /*55060*/  @P1 STG.E.U16 [R2.64], R8 ;  /* 0x0000000802001986 */ /* 0x0001e2000c101504 */
[----:B------:R-:W-:Y:S01]  /*55070*/  IMAD.WIDE R20, R0, 0x2, R16 ;  /* 0x0000000200147825 */ /* 0x000fe200078e0210 */
[----:B------:R-:W-:Y:S02]  /*55080*/  ISETP.GE.AND P3, PT, R4, c[0x0][0x17c], PT ;  /* 0x00005f0004007a0c */ /* 0x000fe40003f66270 */
[----:B------:R-:W4:Y:S01]  /*55090*/  LDL R4, [R1+0xc8] ;  /* 0x0000c80001047983 */ /* 0x000f220000100800 */
[----:B------:R-:W-:-:S03]  /*550a0*/  IADD3 R12, R28, 0x1af, RZ ;  /* 0x000001af1c0c7810 */ /* 0x000fc60007ffe0ff */
[----:B--2---:R-:W-:Y:S01]  /*550b0*/  @P4 STG.E.U16 [R20.64], R24 ;  /* 0x0000001814004986 */ /* 0x004fe2000c101504 */
[----:B------:R-:W-:Y:S01]  /*550c0*/  ISETP.LT.AND P4, PT, R29, c[0x0][0x178], !P6 ;  /* 0x00005e001d007a0c */ /* 0x000fe20007781270 */
[C---:B------:R-:W-:Y:S01]  /*550d0*/  IMAD.WIDE R22, R0.reuse, 0x2, R18 ;  /* 0x0000000200167825 */ /* 0x040fe200078e0212 */
[----:B0-----:R-:W-:Y:S02]  /*550e0*/  IADD3 R2, R0, c[0x0][0x198], RZ ;  /* 0x0000660000027a10 */ /* 0x001fe40007ffe0ff */
[----:B------:R-:W-:Y:S02]  /*550f0*/  ISETP.GE.AND P1, PT, R12, c[0x0][0x17c], PT ;  /* 0x00005f000c007a0c */ /* 0x000fe40003f26270 */
[----:B---3--:R0:W-:Y:S01]  /*55100*/  @P5 STG.E.U16 [R22.64], R25 ;  /* 0x0000001916005986 */ /* 0x0081e2000c101504 */
[----:B------:R-:W-:Y:S02]  /*55110*/  PRMT R12, R24, 0x7632, R12 ;  /* 0x00007632180c7816 */ /* 0x000fe4000000000c */
[----:B------:R-:W-:Y:S01]  /*55120*/  PRMT R8, R25, 0x7632, R8 ;  /* 0x0000763219087816 */ /* 0x000fe20000000008 */
[----:B0-----:R-:W-:-:S05]  /*55130*/  IMAD.WIDE R24, R2, 0x2, R16 ;  /* 0x0000000202187825 */ /* 0x001fca00078e0210 */
[----:B------:R0:W-:Y:S04]  /*55140*/  @P4 STG.E.U16 [R24.64], R12 ;  /* 0x0000000c18004986 */ /* 0x0001e8000c101504 */
[----:B0-----:R-:W2:Y:S04]  /*55150*/  LDL.LU R12, [R1+0x654] ;  /* 0x00065400010c7983 */ /* 0x001ea80000300800 */
[----:B------:R-:W3:Y:S04]  /*55160*/  LDL.LU R25, [R1+0x84] ;  /* 0x0000840001197983 */ /* 0x000ee80000300800 */
[----:B------:R-:W5:Y:S01]  /*55170*/  LDL R24, [R1+0xc8] ;  /* 0x0000c80001187983 */ /* 0x000f620000100800 */
[----:B------:R-:W-:-:S02]  /*55180*/  ISETP.LT.AND P5, PT, R29, c[0x0][0x178], !P0 ;  /* 0x00005e001d007a0c */ /* 0x000fc400047a1270 */
[C---:B------:R-:W-:Y:S01]  /*55190*/  IADD3 R0, R2.reuse, c[0x0][0x198], RZ ;  /* 0x0000660002007a10 */ /* 0x040fe20007ffe0ff */
[----:B------:R-:W-:-:S04]  /*551a0*/  IMAD.WIDE R2, R2, 0x2, R18 ;  /* 0x0000000202027825 */ /* 0x000fc800078e0212 */
[----:B------:R-:W-:-:S04]  /*551b0*/  IMAD.WIDE R20, R0, 0x2, R16 ;  /* 0x0000000200147825 */ /* 0x000fc800078e0210 */
[----:B------:R-:W-:Y:S01]  /*551c0*/  IMAD.WIDE R22, R0, 0x2, R18 ;  /* 0x0000000200167825 */ /* 0x000fe200078e0212 */
[C---:B----4-:R-:W-:Y:S02]  /*551d0*/  ISETP.LT.AND P6, PT, R4.reuse, c[0x0][0x178], !P6 ;  /* 0x00005e0004007a0c */ /* 0x050fe400077c1270 */
[----:B------:R-:W-:Y:S02]  /*551e0*/  ISETP.LT.AND P0, PT, R4, c[0x0][0x178], !P0 ;  /* 0x00005e0004007a0c */ /* 0x000fe40004701270 */
[----:B------:R-:W-:-:S09]  /*551f0*/  IADD3 R4, R28, 0x1b0, RZ ;  /* 0x000001b01c047810 */ /* 0x000fd20007ffe0ff */
[----:B------:R-:W-:Y:S01]  /*55200*/  @P6 STG.E.U16 [R2.64], R8 ;  /* 0x0000000802006986 */ /* 0x000fe2000c101504 */
[----:B------:R-:W-:Y:S02]  /*55210*/  ISETP.GE.AND P4, PT, R4, c[0x0][0x17c], PT ;  /* 0x00005f0004007a0c */ /* 0x000fe40003f86270 */
[C---:B------:R-:W-:Y:S01]  /*55220*/  ISETP.LT.AND P6, PT, R29.reuse, c[0x0][0x178], !P3 ;  /* 0x00005e001d007a0c */ /* 0x040fe20005fc1270 */
[----:B--2---:R0:W-:Y:S01]  /*55230*/  @P5 STG.E.U16 [R20.64], R12 ;  /* 0x0000000c14005986 */ /* 0x0041e2000c101504 */
[----:B------:R-:W-:Y:S02]  /*55240*/  ISETP.LT.AND P5, PT, R29, c[0x0][0x178], !P2 ;  /* 0x00005e001d007a0c */ /* 0x000fe400057a1270 */
[----:B-----5:R-:W-:Y:S02]  /*55250*/  ISETP.LT.AND P2, PT, R24, c[0x0][0x178], !P2 ;  /* 0x00005e0018007a0c */ /* 0x020fe40005741270 */
[----:B0-----:R-:W-:Y:S02]  /*55260*/  IADD3 R20, R0, c[0x0][0x198], RZ ;  /* 0x0000660000147a10 */ /* 0x001fe40007ffe0ff */
[----:B------:R-:W-:-:S02]  /*55270*/  PRMT R4, R12, 0x7632, R4 ;  /* 0x000076320c047816 */ /* 0x000fc40000000004 */
[----:B------:R-:W-:Y:S01]  /*55280*/  IADD3 R12, R28, 0x1b2, RZ ;  /* 0x000001b21c0c7810 */ /* 0x000fe20007ffe0ff */
[C---:B------:R-:W-:Y:S01]  /*55290*/  IMAD.WIDE R2, R20.reuse, 0x2, R16 ;  /* 0x0000000214027825 */ /* 0x040fe200078e0210 */
[C---:B------:R-:W-:Y:S02]  /*552a0*/  IADD3 R0, R20.reuse, c[0x0][0x198], RZ ;  /* 0x0000660014007a10 */ /* 0x040fe40007ffe0ff */
[----:B---3--:R-:W-:Y:S01]  /*552b0*/  PRMT R8, R25, 0x7632, R8 ;  /* 0x0000763219087816 */ /* 0x008fe20000000008 */
[----:B------:R-:W-:Y:S01]  /*552c0*/  IMAD.WIDE R20, R20, 0x2, R18 ;  /* 0x0000000214147825 */ /* 0x000fe200078e0212 */
[----:B------:R0:W-:Y:S04]  /*552d0*/  @P0 STG.E.U16 [R22.64], R25 ;  /* 0x0000001916000986 */ /* 0x0001e8000c101504 */
[----:B------:R-:W-:Y:S01]  /*552e0*/  @P5 STG.E.U16 [R2.64], R4 ;  /* 0x0000000402005986 */ /* 0x000fe2000c101504 */
[----:B------:R-:W-:-:S03]  /*552f0*/  ISETP.GE.AND P5, PT, R12, c[0x0][0x17c], PT ;  /* 0x00005f000c007a0c */ /* 0x000fc60003fa6270 */
[----:B------:R1:W-:Y:S04]  /*55300*/  @P2 STG.E.U16 [R20.64], R8 ;  /* 0x0000000814002986 */ /* 0x0003e8000c101504 */
[----:B0-----:R-:W2:Y:S04]  /*55310*/  LDL.LU R25, [R1+0x674] ;  /* 0x0006740001197983 */ /* 0x001ea80000300800 */
[----:B------:R-:W3:Y:S04]  /*55320*/  LDL.LU R29, [R1+0x64] ;  /* 0x00006400011d7983 */ /* 0x000ee80000300800 */
[----:B------:R-:W4:Y:S04]  /*55330*/  LDL.LU R12, [R1+0x74] ;  /* 0x00007400010c7983 */ /* 0x000f280000300800 */
[----:B-1----:R-:W5:Y:S01]  /*55340*/  LDL.LU R21, [R1+0x664] ;  /* 0x0006640001157983 */ /* 0x002f620000300800 */
        /* <DEDUP_REMOVED lines=10> */
[----:B------:R-:W-:-:S02]  /*553f0*/  ISETP.GE.AND P2, PT, R4, c[0x0][0x17c], PT ;  /* 0x00005f0004007a0c */ /* 0x000fc40003f46270 */
[----:B------:R-:W-:Y:S01]  /*55400*/  PRMT R4, R21, 0x7632, R4 ;  /* 0x0000763215047816 */ /* 0x000fe20000000004 */
[----:B------:R-:W-:Y:S01]  /*55410*/  IMAD.WIDE R20, R0, 0x2, R18 ;  /* 0x0000000200147825 */ /* 0x000fe200078e0212 */
[----:B----4-:R-:W-:-:S03]  /*55420*/  PRMT R8, R12, 0x7632, R8 ;  /* 0x000076320c087816 */ /* 0x010fc60000000008 */
[----:B------:R0:W-:Y:S02]  /*55430*/  @P3 STG.E.U16 [R2.64], R12 ;  /* 0x0000000c02003986 */ /* 0x0001e4000c101504 */
[C---:B0-----:R-:W-:Y:S01]  /*55440*/  IMAD.WIDE R2, R0.reuse, 0x2, R16 ;  /* 0x0000000200027825 */ /* 0x041fe200078e0210 */
[----:B------:R-:W-:Y:S02]  /*55450*/  IADD3 R0, R0, c[0x0][0x198], RZ ;  /* 0x0000660000007a10 */ /* 0x000fe40007ffe0ff */
[----:B-----5:R-:W-:Y:S02]  /*55460*/  ISETP.LT.AND P6, PT, R22, c[0x0][0x178], !P1 ;  /* 0x00005e0016007a0c */ /* 0x020fe40004fc1270 */
[----:B------:R-:W-:Y:S02]  /*55470*/  ISETP.LT.AND P1, PT, R24, c[0x0][0x178], !P1 ;  /* 0x00005e0018007a0c */ /* 0x000fe40004f21270 */
[----:B------:R-:W-:Y:S02]  /*55480*/  ISETP.LT.AND P3, PT, R22, c[0x0][0x178], !P4 ;  /* 0x00005e0016007a0c */ /* 0x000fe40006761270 */
[----:B------:R-:W-:-:S07]  /*55490*/  ISETP.LT.AND P4, PT, R24, c[0x0][0x178], !P4 ;  /* 0x00005e0018007a0c */ /* 0x000fce0006781270 */
[----:B------:R0:W-:Y:S04]  /*554a0*/  @P6 STG.E.U16 [R2.64], R4 ;  /* 0x0000000402006986 */ /* 0x0001e8000c101504 */
[----:B------:R1:W-:Y:S01]  /*554b0*/  @P1 STG.E.U16 [R20.64], R8 ;  /* 0x0000000814001986 */ /* 0x0003e2000c101504 */
[----:B------:R-:W-:Y:S02]  /*554c0*/  ISETP.LT.AND P1, PT, R22, c[0x0][0x178], !P0 ;  /* 0x00005e0016007a0c */ /* 0x000fe40004721270 */
[----:B------:R-:W-:Y:S01]  /*554d0*/  ISETP.LT.AND P0, PT, R24, c[0x0][0x178], !P0 ;  /* 0x00005e0018007a0c */ /* 0x000fe20004701270 */
[----:B0-----:R-:W-:Y:S01]  /*554e0*/  IMAD.WIDE R2, R0, 0x2, R16 ;  /* 0x0000000200027825 */ /* 0x001fe200078e0210 */
[----:B------:R-:W-:-:S03]  /*554f0*/  IADD3 R4, R28, 0x1b5, RZ ;  /* 0x000001b51c047810 */ /* 0x000fc60007ffe0ff */
[C---:B-1----:R-:W-:Y:S01]  /*55500*/  IMAD.WIDE R20, R0.reuse, 0x2, R18 ;  /* 0x0000000200147825 */ /* 0x042fe200078e0212 */
[----:B------:R-:W-:Y:S01]  /*55510*/  IADD3 R0, R0, c[0x0][0x198], RZ ;  /* 0x0000660000007a10 */ /* 0x000fe20007ffe0ff */
[----:B--2---:R0:W-:Y:S01]  /*55520*/  @P3 STG.E.U16 [R2.64], R25 ;  /* 0x0000001902003986 */ /* 0x0041e2000c101504 */
[----:B------:R-:W-:Y:S02]  /*55530*/  ISETP.GE.AND P3, PT, R4, c[0x0][0x17c], PT ;  /* 0x00005f0004007a0c */ /* 0x000fe40003f66270 */
[----:B------:R-:W-:Y:S01]  /*55540*/  PRMT R4, R25, 0x7632, R4 ;  /* 0x0000763219047816 */ /* 0x000fe20000000004 */
[----:B---3--:R1:W-:Y:S01]  /*55550*/  @P4 STG.E.U16 [R20.64], R29 ;  /* 0x0000001d14004986 */ /* 0x0083e2000c101504 */
[----:B------:R-:W-:Y:S01]  /*55560*/  PRMT R8, R29, 0x7632, R8 ;  /* 0x000076321d087816 */ /* 0x000fe20000000008 */
[C---:B0-----:R-:W-:Y:S02]  /*55570*/  IMAD.WIDE R2, R0.reuse, 0x2, R16 ;  /* 0x0000000200027825 */ /* 0x041fe400078e0210 */
[----:B------:R-:W2:Y:S02]  /*55580*/  LDL.LU R25, [R1+0x6a4] ;  /* 0x0006a40001197983 */ /* 0x000ea40000300800 */
[----:B-1----:R-:W-:-:S02]  /*55590*/  IMAD.WIDE R20, R0, 0x2, R18 ;  /* 0x0000000200147825 */ /* 0x002fc400078e0212 */
[----:B------:R-:W-:Y:S04]  /*555a0*/  @P1 STG.E.U16 [R2.64], R4 ;  /* 0x0000000402001986 */ /* 0x000fe8000c101504 */
[----:B------:R-:W3:Y:S04]  /*555b0*/  LDL.LU R29, [R1+0x24] ;  /* 0x00002400011d7983 */ /* 0x000ee80000300800 */
[----:B------:R0:W-:Y:S04]  /*555c0*/  @P0 STG.E.U16 [R20.64], R8 ;  /* 0x0000000814000986 */ /* 0x0001e8000c101504 */
[----:B0-----:R-:W4:Y:S01]  /*555d0*/  LDL.LU R21, [R1+0x694] ;  /* 0x0006940001157983 */ /* 0x001f220000300800 */
[----:B------:R-:W-:-:S02]  /*555e0*/  ISETP.LT.AND P4, PT, R22, c[0x0][0x178], !P5 ;  /* 0x00005e0016007a0c */ /* 0x000fc40006f81270 */
[----:B------:R-:W-:Y:S02]  /*555f0*/  IADD3 R0, R0, c[0x0][0x198], RZ ;  /* 0x0000660000007a10 */ /* 0x000fe40007ffe0ff */
[C---:B------:R-:W-:Y:S02]  /*55600*/  IADD3 R12, R28.reuse, 0x1b4, RZ ;  /* 0x000001b41c0c7810 */ /* 0x040fe40007ffe0ff */
[----:B------:R-:W-:Y:S01]  /*55610*/  IADD3 R4, R28, 0x1b6, RZ ;  /* 0x000001b61c047810 */ /* 0x000fe20007ffe0ff */
[----:B------:R-:W-:Y:S01]  /*55620*/  IMAD.WIDE R2, R0, 0x2, R16 ;  /* 0x0000000200027825 */ /* 0x000fe200078e0210 */
[----:B------:R-:W-:Y:S02]  /*55630*/  ISETP.LT.AND P5, PT, R24, c[0x0][0x178], !P5 ;  /* 0x00005e0018007a0c */ /* 0x000fe40006fa1270 */
[----:B------:R-:W-:Y:S02]  /*55640*/  ISETP.LT.AND P1, PT, R22, c[0x0][0x178], !P2 ;  /* 0x00005e0016007a0c */ /* 0x000fe40005721270 */
[----:B------:R-:W-:-:S02]  /*55650*/  ISETP.GE.AND P6, PT, R12, c[0x0][0x17c], PT ;  /* 0x00005f000c007a0c */ /* 0x000fc40003fc6270 */
[----:B------:R-:W-:Y:S02]  /*55660*/  ISETP.GE.AND P0, PT, R4, c[0x0][0x17c], PT ;  /* 0x00005f0004007a0c */ /* 0x000fe40003f06270 */
[----:B------:R-:W-:Y:S02]  /*55670*/  IADD3 R12, R0, c[0x0][0x198], RZ ;  /* 0x00006600000c7a10 */ /* 0x000fe40007ffe0ff */
[----:B------:R-:W-:Y:S01]  /*55680*/  IADD3 R4, R28, 0x1b7, RZ ;  /* 0x000001b71c047810 */ /* 0x000fe20007ffe0ff */
[----:B----4-:R0:W-:Y:S03]  /*55690*/  @P4 STG.E.U16 [R2.64], R21 ;  /* 0x0000001502004986 */ /* 0x0101e6000c101504 */
[----:B------:R-:W-:Y:S02]  /*556a0*/  ISETP.GE.AND P4, PT, R4, c[0x0][0x17c], PT ;  /* 0x00005f0004007a0c */ /* 0x000fe40003f86270 */
[----:B------:R-:W-:Y:S01]  /*556b0*/  IADD3 R4, R28, 0x1b8, RZ ;  /* 0x000001b81c047810 */ /* 0x000fe20007ffe0ff */
[----:B0-----:R-:W-:Y:S01]  /*556c0*/  IMAD.WIDE R2, R0, 0x2, R18 ;  /* 0x0000000200027825 */ /* 0x001fe200078e0212 */
[----:B------:R-:W-:-:S03]  /*556d0*/  PRMT R0, R21, 0x7632, R0 ;  /* 0x0000763215007816 */ /* 0x000fc60000000000 */
[----:B------:R-:W-:Y:S01]  /*556e0*/  IMAD.WIDE R20, R12, 0x2, R16 ;  /* 0x000000020c147825 */ /* 0x000fe200078e0210 */
[----:B------:R0:W-:Y:S04]  /*556f0*/  @P5 STG.E.U16 [R2.64], R23 ;  /* 0x0000001702005986 */ /* 0x0001e8000c101504 */
[----:B------:R1:W-:Y:S01]  /*55700*/  @P1 STG.E.U16 [R20.64], R0 ;  /* 0x0000000014001986 */ /* 0x0003e2000c101504 */
[----:B------:R-:W-:-:S03]  /*55710*/  ISETP.GE.AND P1, PT, R4, c[0x0][0x17c], PT ;  /* 0x00005f0004007a0c */ /* 0x000fc60003f26270 */
[----:B------:R-:W4:Y:S01]  /*55720*/  LDL R4, [R1+0xc4] ;  /* 0x0000c40001047983 */ /* 0x000f220000100800 */
[----:B------:R-:W-:Y:S02]  /*55730*/  ISETP.LT.AND P2, PT, R24, c[0x0][0x178], !P2 ;  /* 0x00005e0018007a0c */ /* 0x000fe40005741270 */
[----:B------:R-:W-:Y:S01]  /*55740*/  ISETP.LT.AND P5, PT, R22, c[0x0][0x178], !P6 ;  /* 0x00005e0016007a0c */ /* 0x000fe200077a1270 */
[----:B0-----:R-:W-:Y:S01]  /*55750*/  IMAD.WIDE R2, R12, 0x2, R18 ;  /* 0x000000020c027825 */ /* 0x001fe200078e0212 */
[----:B------:R-:W-:Y:S02]  /*55760*/  ISETP.LT.AND P6, PT, R24, c[0x0][0x178], !P6 ;  /* 0x00005e0018007a0c */ /* 0x000fe400077c1270 */
[----:B-1----:R-:W-:Y:S02]  /*55770*/  IADD3 R0, R12, c[0x0][0x198], RZ ;  /* 0x000066000c007a10 */ /* 0x002fe40007ffe0ff */
[----:B------:R-:W-:-:S03]  /*55780*/  PRMT R8, R23, 0x7632, R8 ;  /* 0x0000763217087816 */ /* 0x000fc60000000008 */
[C---:B------:R-:W-:Y:S02]  /*55790*/  IMAD.WIDE R20, R0.reuse, 0x2, R16 ;  /* 0x0000000200147825 */ /* 0x040fe400078e0210 */
[----:B------:R0:W-:Y:S02]  /*557a0*/  @P2 STG.E.U16 [R2.64], R8 ;  /* 0x0000000802002986 */ /* 0x0001e4000c101504 */
[----:B------:R-:W-:Y:S02]  /*557b0*/  IMAD.WIDE R22, R0, 0x2, R18 ;  /* 0x0000000200167825 */ /* 0x000fe400078e0212 */
[----:B--2---:R-:W-:Y:S01]  /*557c0*/  @P5 STG.E.U16 [R20.64], R25 ;  /* 0x0000001914005986 */ /* 0x004fe2000c101504 */
[----:B------:R-:W-:-:S03]  /*557d0*/  IADD3 R12, R28, 0x1b9, RZ ;  /* 0x000001b91c0c7810 */ /* 0x000fc60007ffe0ff */
[----:B---3--:R1:W-:Y:S01]  /*557e0*/  @P6 STG.E.U16 [R22.64], R29 ;  /* 0x0000001d16006986 */ /* 0x0083e2000c101504 */
[----:B------:R-:W-:Y:S02]  /*557f0*/  ISETP.GE.AND P2, PT, R12, c[0x0][0x17c], PT ;  /* 0x00005f000c007a0c */ /* 0x000fe40003f46270 */
[----:B0-----:R-:W-:Y:S02]  /*55800*/  IADD3 R2, R0, c[0x0][0x198], RZ ;  /* 0x0000660000027a10 */ /* 0x001fe40007ffe0ff */
[----:B------:R-:W-:Y:S02]  /*55810*/  PRMT R12, R25, 0x7632, R12 ;  /* 0x00007632190c7816 */ /* 0x000fe4000000000c */
[----:B------:R-:W-:Y:S02]  /*55820*/  IADD3 R0, R2, c[0x0][0x198], RZ ;  /* 0x0000660002007a10 */ /* 0x000fe40007ffe0ff */
[----:B------:R-:W-:Y:S02]  /*55830*/  PRMT R8, R29, 0x7632, R8 ;  /* 0x000076321d087816 */ /* 0x000fe40000000008 */
[----:B-1----:R-:W2:Y:S01]  /*55840*/  LDL.LU R29, [R1+0x6e4] ;  /* 0x0006e400011d7983 */ /* 0x002ea20000300800 */
[----:B----4-:R-:W-:-:S02]  /*55850*/  ISETP.LT.AND P5, PT, R4, c[0x0][0x178], !P3 ;  /* 0x00005e0004007a0c */ /* 0x010fc40005fa1270 */
[----:B------:R-:W-:Y:S02]  /*55860*/  ISETP.LT.AND P3, PT, R24, c[0x0][0x178], !P3 ;  /* 0x00005e0018007a0c */ /* 0x000fe40005f61270 */
[----:B------:R-:W-:Y:S02]  /*55870*/  ISETP.LT.AND P6, PT, R4, c[0x0][0x178], !P0 ;  /* 0x00005e0004007a0c */ /* 0x000fe400047c1270 */
[----:B------:R-:W-:Y:S01]  /*55880*/  ISETP.LT.AND P0, PT, R24, c[0x0][0x178], !P0 ;  /* 0x00005e0018007a0c */ /* 0x000fe20004701270 */
[----:B------:R-:W-:-:S04]  /*55890*/  IMAD.WIDE R24, R2, 0x2, R16 ;  /* 0x0000000202187825 */ /* 0x000fc800078e0210 */
[----:B------:R-:W-:Y:S02]  /*558a0*/  IMAD.WIDE R2, R2, 0x2, R18 ;  /* 0x0000000202027825 */ /* 0x000fe400078e0212 */
[----:B------:R0:W-:Y:S04]  /*558b0*/  @P5 STG.E.U16 [R24.64], R12 ;  /* 0x0000000c18005986 */ /* 0x0001e8000c101504 */
[----:B------:R1:W-:Y:S04]  /*558c0*/  @P3 STG.E.U16 [R2.64], R8 ;  /* 0x0000000802003986 */ /* 0x0003e8000c101504 */
[----:B0-----:R-:W3:Y:S04]  /*558d0*/  LDL.LU R12, [R1+0x14] ;  /* 0x00001400010c7983 */ /* 0x001ee80000300800 */
[----:B------:R-:W4:Y:S04]  /*558e0*/  LDL.LU R24, [R1+0xc4] ;  /* 0x0000c40001187983 */ /* 0x000f280000300800 */
[----:B------:R-:W5:Y:S04]  /*558f0*/  LDL.LU R25, [R1+0xc8] ;  /* 0x0000c80001197983 */ /* 0x000f680000300800 */
[----:B-1----:R-:W2:Y:S01]  /*55900*/  LDL.LU R3, [R1+0x6b4] ;  /* 0x0006b40001037983 */ /* 0x002ea20000300800 */
[----:B------:R-:W-:-:S04]  /*55910*/  IMAD.WIDE R20, R0, 0x2, R16 ;  /* 0x0000000200147825 */ /* 0x000fc800078e0210 */
[----:B------:R-:W-:Y:S01]  /*55920*/  IMAD.WIDE R22, R0, 0x2, R18 ;  /* 0x0000000200167825 */ /* 0x000fe200078e0212 */
[----:B------:R-:W-:-:S04]  /*55930*/  IADD3 R4, R28, 0x1ba, RZ ;  /* 0x000001ba1c047810 */ /* 0x000fc80007ffe0ff */
[----:B------:R-:W-:Y:S02]  /*55940*/  ISETP.GE.AND P5, PT, R4, c[0x0][0x17c], PT ;  /* 0x00005f0004007a0c */ /* 0x000fe40003fa6270 */
[C---:B----4-:R-:W-:Y:S01]  /*55950*/  ISETP.LT.AND P3, PT, R24.reuse, c[0x0][0x178], !P1 ;  /* 0x00005e0018007a0c */ /* 0x050fe20004f61270 */
[----:B--2---:R0:W-:Y:S04]  /*55960*/  @P6 STG.E.U16 [R20.64], R3 ;  /* 0x0000000314006986 */ /* 0x0041e8000c101504 */
[----:B---3--:R1:W-:Y:S01]  /*55970*/  @P0 STG.E.U16 [R22.64], R12 ;  /* 0x0000000c16000986 */ /* 0x0083e2000c101504 */
[----:B------:R-:W-:Y:S02]  /*55980*/  ISETP.LT.AND P0, PT, R24, c[0x0][0x178], !P4 ;  /* 0x00005e0018007a0c */ /* 0x000fe40006701270 */
[----:B-----5:R-:W-:-:S02]  /*55990*/  ISETP.LT.AND P4, PT, R25, c[0x0][0x178], !P4 ;  /* 0x00005e0019007a0c */ /* 0x020fc40006781270 */
[----:B0-----:R-:W-:Y:S02]  /*559a0*/  IADD3 R20, R0, c[0x0][0x198], RZ ;  /* 0x0000660000147a10 */ /* 0x001fe40007ffe0ff */
[----:B------:R-:W-:Y:S02]  /*559b0*/  PRMT R4, R3, 0x7632, R4 ;  /* 0x0000763203047816 */ /* 0x000fe40000000004 */
[----:B-1----:R-:W-:Y:S02]  /*559c0*/  IADD3 R22, R28, 0x1bb, RZ ;  /* 0x000001bb1c167810 */ /* 0x002fe40007ffe0ff */
[C---:B------:R-:W-:Y:S01]  /*559d0*/  IADD3 R0, R20.reuse, c[0x0][0x198], RZ ;  /* 0x0000660014007a10 */ /* 0x040fe20007ffe0ff */
[----:B------:R-:W-:Y:S01]  /*559e0*/  IMAD.WIDE R2, R20, 0x2, R16 ;  /* 0x0000000214027825 */ /* 0x000fe200078e0210 */
[----:B------:R-:W-:Y:S02]  /*559f0*/  PRMT R8, R12, 0x7632, R8 ;  /* 0x000076320c087816 */ /* 0x000fe40000000008 */
[----:B------:R-:W-:Y:S01]  /*55a00*/  ISETP.GE.AND P6, PT, R22, c[0x0][0x17c], PT ;  /* 0x00005f0016007a0c */ /* 0x000fe20003fc6270 */
[----:B------:R-:W-:Y:S01]  /*55a10*/  IMAD.WIDE R20, R20, 0x2, R18 ;  /* 0x0000000214147825 */ /* 0x000fe200078e0212 */
[----:B------:R0:W-:Y:S03]  /*55a20*/  @P0 STG.E.U16 [R2.64], R4 ;  /* 0x0000000402000986 */ /* 0x0001e6000c101504 */
[----:B------:R-:W-:Y:S01]  /*55a30*/  IMAD.WIDE R22, R0, 0x2, R16 ;  /* 0x0000000200167825 */ /* 0x000fe200078e0210 */
[----:B------:R-:W-:Y:S01]  /*55a40*/  @P4 STG.E.U16 [R20.64], R8 ;  /* 0x0000000814004986 */ /* 0x000fe2000c101504 */
[----:B------:R-:W-:-:S03]  /*55a50*/  ISETP.LT.AND P1, PT, R25, c[0x0][0x178], !P1 ;  /* 0x00005e0019007a0c */ /* 0x000fc60004f21270 */
[----:B------:R1:W-:Y:S01]  /*55a60*/  @P3 STG.E.U16 [R22.64], R29 ;  /* 0x0000001d16003986 */ /* 0x0003e2000c101504 */
[----:B0-----:R-:W-:-:S03]  /*55a70*/  IMAD.WIDE R2, R0, 0x2, R18 ;  /* 0x0000000200027825 */ /* 0x001fc600078e0212 */
[----:B-1----:R-:W2:Y:S01]  /*55a80*/  LDL.LU R23, [R1+0x6d4] ;  /* 0x0006d40001177983 */ /* 0x002ea20000300800 */
[----:B------:R-:W-:Y:S02]  /*55a90*/  IADD3 R4, R28, 0x1bd, RZ ;  /* 0x000001bd1c047810 */ /* 0x000fe40007ffe0ff */
[----:B------:R-:W-:-:S03]  /*55aa0*/  PRMT R8, R26, 0x7632, R8 ;  /* 0x000076321a087816 */ /* 0x000fc60000000008 */
[----:B------:R0:W-:Y:S01]  /*55ab0*/  @P1 STG.E.U16 [R2.64], R26 ;  /* 0x0000001a02001986 */ /* 0x0001e2000c101504 */
[----:B------:R-:W-:Y:S02]  /*55ac0*/  ISETP.GE.AND P3, PT, R4, c[0x0][0x17c], PT ;  /* 0x00005f0004007a0c */ /* 0x000fe40003f66270 */
[----:B------:R-:W-:Y:S01]  /*55ad0*/  PRMT R4, R29, 0x7632, R4 ;  /* 0x000076321d047816 */ /* 0x000fe20000000004 */
[----:B0-----:R-:W3:Y:S04]  /*55ae0*/  LDL.LU R26, [R1+0x1578] ;  /* 0x00157800011a7983 */ /* 0x001ee80000300800 */
[----:B------:R-:W4:Y:S01]  /*55af0*/  LDL.LU R29, [R1+0x6c4] ;  /* 0x0006c400011d7983 */ /* 0x000f220000300800 */
[----:B------:R-:W-:Y:S02]  /*55b00*/  ISETP.LT.AND P4, PT, R24, c[0x0][0x178], !P2 ;  /* 0x00005e0018007a0c */ /* 0x000fe40005781270 */
[----:B------:R-:W-:-:S02]  /*55b10*/  ISETP.LT.AND P2, PT, R25, c[0x0][0x178], !P2 ;  /* 0x00005e0019007a0c */ /* 0x000fc40005741270 */
[----:B------:R-:W-:Y:S02]  /*55b20*/  IADD3 R0, R0, c[0x0][0x198], RZ ;  /* 0x0000660000007a10 */ /* 0x000fe40007ffe0ff */
[----:B------:R-:W-:Y:S02]  /*55b30*/  ISETP.LT.AND P1, PT, R24, c[0x0][0x178], !P5 ;  /* 0x00005e0018007a0c */ /* 0x000fe40006f21270 */
[----:B------:R-:W-:Y:S01]  /*55b40*/  ISETP.LT.AND P5, PT, R25, c[0x0][0x178], !P5 ;  /* 0x00005e0019007a0c */ /* 0x000fe20006fa1270 */
[----:B------:R-:W-:Y:S01]  /*55b50*/  IMAD.WIDE R2, R0, 0x2, R16 ;  /* 0x0000000200027825 */ /* 0x000fe200078e0210 */
[----:B------:R-:W-:-:S03]  /*55b60*/  IADD3 R12, R28, 0x1bc, RZ ;  /* 0x000001bc1c0c7810 */ /* 0x000fc60007ffe0ff */
[C---:B------:R-:W-:Y:S01]  /*55b70*/  IMAD.WIDE R20, R0.reuse, 0x2, R18 ;  /* 0x0000000200147825 */ /* 0x040fe200078e0212 */
[----:B------:R-:W-:Y:S01]  /*55b80*/  IADD3 R0, R0, c[0x0][0x198], RZ ;  /* 0x0000660000007a10 */ /* 0x000fe20007ffe0ff */
[----:B------:R0:W-:Y:S01]  /*55b90*/  @P4 STG.E.U16 [R2.64], R4 ;  /* 0x0000000402004986 */ /* 0x0001e2000c101504 */
[----:B------:R-:W-:Y:S02]  /*55ba0*/  ISETP.GE.AND P0, PT, R12, c[0x0][0x17c], PT ;  /* 0x00005f000c007a0c */ /* 0x000fe40003f06270 */
[----:B------:R-:W-:Y:S01]  /*55bb0*/  IADD3 R12, R28, 0x1be, RZ ;  /* 0x000001be1c0c7810 */ /* 0x000fe20007ffe0ff */
[----:B------:R1:W-:Y:S01]  /*55bc0*/  @P2 STG.E.U16 [R20.64], R8 ;  /* 0x0000000814002986 */ /* 0x0003e2000c101504 */
[----:B------:R-:W-:Y:S02]  /*55bd0*/  ISETP.LT.AND P2, PT, R24, c[0x0][0x178], !P6 ;  /* 0x00005e0018007a0c */ /* 0x000fe40007741270 */
[----:B------:R-:W-:Y:S01]  /*55be0*/  ISETP.GE.AND P4, PT, R12, c[0x0][0x17c], PT ;  /* 0x00005f000c007a0c */ /* 0x000fe20003f86270 */
[----:B0-----:R-:W-:Y:S01]  /*55bf0*/  IMAD.WIDE R2, R0, 0x2, R16 ;  /* 0x0000000200027825 */ /* 0x001fe200078e0210 */
[----:B------:R-:W-:-:S03]  /*55c00*/  IADD3 R4, R28, 0x1bf, RZ ;  /* 0x000001bf1c047810 */ /* 0x000fc60007ffe0ff */
[C---:B-1----:R-:W-:Y:S01]  /*55c10*/  IMAD.WIDE R20, R0.reuse, 0x2, R18 ;  /* 0x0000000200147825 */ /* 0x042fe200078e0212 */
[----:B------:R-:W-:Y:S02]  /*55c20*/  IADD3 R0, R0, c[0x0][0x198], RZ ;  /* 0x0000660000007a10 */ /* 0x000fe40007ffe0ff */
[----:B------:R-:W-:Y:S02]  /*55c30*/  ISETP.LT.AND P6, PT, R25, c[0x0][0x178], !P6 ;  /* 0x00005e0019007a0c */ /* 0x000fe400077c1270 */
[----:B------:R-:W-:Y:S01]  /*55c40*/  PRMT R8, R5, 0x7632, R8 ;  /* 0x0000763205087816 */ /* 0x000fe20000000008 */
[----:B--2---:R0:W-:Y:S01]  /*55c50*/  @P1 STG.E.U16 [R2.64], R23 ;  /* 0x0000001702001986 */ /* 0x0041e2000c101504 */
[----:B------:R-:W-:-:S03]  /*55c60*/  PRMT R12, R23, 0x7632, R12 ;  /* 0x00007632170c7816 */ /* 0x000fc6000000000c */
[----:B------:R1:W-:Y:S01]  /*55c70*/  @P5 STG.E.U16 [R20.64], R5 ;  /* 0x0000000514005986 */ /* 0x0003e2000c101504 */
[----:B------:R-:W-:Y:S02]  /*55c80*/  ISETP.LT.AND P5, PT, R24, c[0x0][0x178], !P0 ;  /* 0x00005e0018007a0c */ /* 0x000fe400047a1270 */
[----:B------:R-:W-:Y:S01]  /*55c90*/  ISETP.GE.AND P1, PT, R4, c[0x0][0x17c], PT ;  /* 0x00005f0004007a0c */ /* 0x000fe20003f26270 */
[----:B0-----:R-:W2:Y:S01]  /*55ca0*/  LDL.LU R23, [R1+0x684] ;  /* 0x0006840001177983 */ /* 0x001ea20000300800 */
[----:B------:R-:W-:-:S04]  /*55cb0*/  IMAD.WIDE R2, R0, 0x2, R16 ;  /* 0x0000000200027825 */ /* 0x000fc800078e0210 */
[C---:B-1----:R-:W-:Y:S01]  /*55cc0*/  IMAD.WIDE R4, R0.reuse, 0x2, R18 ;  /* 0x0000000200047825 */ /* 0x042fe200078e0212 */
[----:B------:R-:W-:Y:S01]  /*55cd0*/  IADD3 R0, R0, c[0x0][0x198], RZ ;  /* 0x0000660000007a10 */ /* 0x000fe20007ffe0ff */
[----:B------:R0:W-:Y:S04]  /*55ce0*/  @P2 STG.E.U16 [R2.64], R12 ;  /* 0x0000000c02002986 */ /* 0x0001e8000c101504 */
[----:B------:R1:W-:Y:S01]  /*55cf0*/  @P6 STG.E.U16 [R4.64], R8 ;  /* 0x0000000804006986 */ /* 0x0003e2000c101504 */
[C---:B0-----:R-:W-:Y:S01]  /*55d00*/  IMAD.WIDE R2, R0.reuse, 0x2, R16 ;  /* 0x0000000200027825 */ /* 0x041fe200078e0210 */
[----:B-1----:R-:W-:-:S04]  /*55d10*/  IADD3 R8, R0, c[0x0][0x198], RZ ;  /* 0x0000660000087a10 */ /* 0x002fc80007ffe0ff */
[----:B----4-:R0:W-:Y:S02]  /*55d20*/  @P5 STG.E.U16 [R2.64], R29 ;  /* 0x0000001d02005986 */ /* 0x0101e4000c101504 */
[----:B0-----:R-:W-:Y:S01]  /*55d30*/  IMAD.WIDE R2, R0, 0x2, R18 ;  /* 0x0000000200027825 */ /* 0x001fe200078e0212 */
[----:B------:R-:W-:Y:S02]  /*55d40*/  PRMT R0, R29, 0x7632, R0 ;  /* 0x000076321d007816 */ /* 0x000fe40000000000 */
[----:B------:R-:W4:Y:S01]  /*55d50*/  LDL.LU R29, [R1+0x5f8] ;  /* 0x0005f800011d7983 */ /* 0x000f220000300800 */
[----:B------:R-:W-:Y:S02]  /*55d60*/  ISETP.LT.AND P0, PT, R25, c[0x0][0x178], !P0 ;  /* 0x00005e0019007a0c */ /* 0x000fe40004701270 */
[----:B------:R-:W-:Y:S02]  /*55d70*/  ISETP.LT.AND P6, PT, R24, c[0x0][0x178], !P3 ;  /* 0x00005e0018007a0c */ /* 0x000fe40005fc1270 */
[----:B------:R-:W-:-:S04]  /*55d80*/  IADD3 R4, R28, 0x1c1, RZ ;  /* 0x000001c11c047810 */ /* 0x000fc80007ffe0ff */
[----:B------:R-:W-:Y:S01]  /*55d90*/  ISETP.GE.AND P5, PT, R4, c[0x0][0x17c], PT ;  /* 0x00005f0004007a0c */ /* 0x000fe20003fa6270 */
[----:B------:R-:W-:Y:S01]  /*55da0*/  IMAD.WIDE R4, R8, 0x2, R16 ;  /* 0x0000000208047825 */ /* 0x000fe200078e0210 */
[----:B------:R-:W-:-:S03]  /*55db0*/  ISETP.LT.AND P3, PT, R25, c[0x0][0x178], !P3 ;  /* 0x00005e0019007a0c */ /* 0x000fc60005f61270 */
[----:B------:R0:W-:Y:S01]  /*55dc0*/  @P0 STG.E.U16 [R2.64], R9 ;  /* 0x0000000902000986 */ /* 0x0001e2000c101504 */
[----:B------:R-:W-:Y:S02]  /*55dd0*/  ISETP.LT.AND P0, PT, R24, c[0x0][0x178], !P4 ;  /* 0x00005e0018007a0c */ /* 0x000fe40006701270 */
[----:B------:R-:W-:Y:S01]  /*55de0*/  IADD3 R12, R28, 0x1c0, RZ ;  /* 0x000001c01c0c7810 */ /* 0x000fe20007ffe0ff */
[----:B------:R1:W-:Y:S01]  /*55df0*/  @P6 STG.E.U16 [R4.64], R0 ;  /* 0x0000000004006986 */ /* 0x0003e2000c101504 */
[----:B------:R-:W-:Y:S02]  /*55e00*/  ISETP.LT.AND P4, PT, R25, c[0x0][0x178], !P4 ;  /* 0x00005e0019007a0c */ /* 0x000fe40006781270 */
[----:B------:R-:W-:Y:S02]  /*55e10*/  ISETP.GE.AND P2, PT, R12, c[0x0][0x17c], PT ;  /* 0x00005f000c007a0c */ /* 0x000fe40003f46270 */
[----:B------:R-:W-:Y:S01]  /*55e20*/  PRMT R12, R9, 0x7632, R12 ;  /* 0x00007632090c7816 */ /* 0x000fe2000000000c */
[C---:B0-----:R-:W-:Y:S01]  /*55e30*/  IMAD.WIDE R2, R8.reuse, 0x2, R18 ;  /* 0x0000000208027825 */ /* 0x041fe200078e0212 */
[----:B-1----:R-:W-:-:S04]  /*55e40*/  IADD3 R0, R8, c[0x0][0x198], RZ ;  /* 0x0000660008007a10 */ /* 0x002fc80007ffe0ff */
[----:B------:R-:W-:Y:S01]  /*55e50*/  @P3 STG.E.U16 [R2.64], R12 ;  /* 0x0000000c02003986 */ /* 0x000fe2000c101504 */
[----:B------:R-:W-:-:S04]  /*55e60*/  IMAD.WIDE R4, R0, 0x2, R16 ;  /* 0x0000000200047825 */ /* 0x000fc800078e0210 */
[----:B------:R-:W-:Y:S01]  /*55e70*/  IMAD.WIDE R8, R0, 0x2, R18 ;  /* 0x0000000200087825 */ /* 0x000fe200078e0212 */
[C---:B------:R-:W-:Y:S02]  /*55e80*/  IADD3 R20, R28.reuse, 0x1c2, RZ ;  /* 0x000001c21c147810 */ /* 0x040fe40007ffe0ff */
[----:B------:R-:W-:Y:S02]  /*55e90*/  IADD3 R21, R28, 0x1c3, RZ ;  /* 0x000001c31c157810 */ /* 0x000fe40007ffe0ff */
[----:B------:R-:W-:Y:S02]  /*55ea0*/  ISETP.GE.AND P6, PT, R20, c[0x0][0x17c], PT ;  /* 0x00005f0014007a0c */ /* 0x000fe40003fc6270 */
[----:B------:R-:W-:Y:S02]  /*55eb0*/  ISETP.GE.AND P3, PT, R21, c[0x0][0x17c], PT ;  /* 0x00005f0015007a0c */ /* 0x000fe40003f66270 */
[----:B------:R-:W-:Y:S02]  /*55ec0*/  PRMT R21, R13, 0x7632, R21 ;  /* 0x000076320d157816 */ /* 0x000fe40000000015 */
[----:B------:R-:W-:Y:S01]  /*55ed0*/  IADD3 R22, R28, 0x1c4, RZ ;  /* 0x000001c41c167810 */ /* 0x000fe20007ffe0ff */
[----:B--2---:R0:W-:Y:S01]  /*55ee0*/  @P0 STG.E.U16 [R4.64], R23 ;  /* 0x0000001704000986 */ /* 0x0041e2000c101504 */
[----:B------:R-:W-:-:S02]  /*55ef0*/  ISETP.LT.AND P0, PT, R24, c[0x0][0x178], !P1 ;  /* 0x00005e0018007a0c */ /* 0x000fc40004f01270 */
[C---:B------:R-:W-:Y:S01]  /*55f00*/  ISETP.LT.AND P1, PT, R25.reuse, c[0x0][0x178], !P1 ;  /* 0x00005e0019007a0c */ /* 0x040fe20004f21270 */
[----:B------:R1:W-:Y:S01]  /*55f10*/  @P4 STG.E.U16 [R8.64], R13 ;  /* 0x0000000d08004986 */ /* 0x0003e2000c101504 */
[----:B------:R-:W-:Y:S02]  /*55f20*/  ISETP.LT.AND P4, PT, R24, c[0x0][0x178], !P2 ;  /* 0x00005e0018007a0c */ /* 0x000fe40005781270 */
[----:B------:R-:W-:Y:S02]  /*55f30*/  ISETP.LT.AND P2, PT, R25, c[0x0][0x178], !P2 ;  /* 0x00005e0019007a0c */ /* 0x000fe40005741270 */
[----:B0-----:R-:W-:-:S04]  /*55f40*/  IADD3 R4, R0, c[0x0][0x198], RZ ;  /* 0x0000660000047a10 */ /* 0x001fc80007ffe0ff */
[C---:B------:R-:W-:Y:S01]  /*55f50*/  IADD3 R0, R4.reuse, c[0x0][0x198], RZ ;  /* 0x0000660004007a10 */ /* 0x040fe20007ffe0ff */
[C---:B------:R-:W-:Y:S01]  /*55f60*/  IMAD.WIDE R2, R4.reuse, 0x2, R16 ;  /* 0x0000000204027825 */ /* 0x040fe200078e0210 */
[----:B------:R-:W-:Y:S02]  /*55f70*/  PRMT R20, R23, 0x7632, R20 ;  /* 0x0000763217147816 */ /* 0x000fe40000000014 */
[----:B------:R-:W2:Y:S01]  /*55f80*/  LDL.LU R23, [R1+0x38] ;  /* 0x0000380001177983 */ /* 0x000ea20000300800 */
[----:B------:R-:W-:-:S04]  /*55f90*/  IMAD.WIDE R4, R4, 0x2, R18 ;  /* 0x0000000204047825 */ /* 0x000fc800078e0212 */
[C---:B-1----:R-:W-:Y:S01]  /*55fa0*/  IMAD.WIDE R8, R0.reuse, 0x2, R16 ;  /* 0x0000000200087825 */ /* 0x042fe200078e0210 */
[----:B------:R-:W-:Y:S03]  /*55fb0*/  @P0 STG.E.U16 [R2.64], R20 ;  /* 0x0000001402000986 */ /* 0x000fe6000c101504 */
[----:B------:R-:W-:Y:S01]  /*55fc0*/  IMAD.WIDE R12, R0, 0x2, R18 ;  /* 0x00000002000c7825 */ /* 0x000fe200078e0212 */
[----:B------:R-:W-:Y:S01]  /*55fd0*/  @P1 STG.E.U16 [R4.64], R21 ;  /* 0x0000001504001986 */ /* 0x000fe2000c101504 */
[----:B------:R-:W-:-:S03]  /*55fe0*/  ISETP.GE.AND P0, PT, R22, c[0x0][0x17c], PT ;  /* 0x00005f0016007a0c */ /* 0x000fc60003f06270 */
[----:B------:R-:W5:Y:S04]  /*55ff0*/  LDL.LU R22, [R1+0x618] ;  /* 0x0006180001167983 */ /* 0x000f680000300800 */
[----:B----4-:R-:W-:Y:S04]  /*56000*/  @P4 STG.E.U16 [R8.64], R29 ;  /* 0x0000001d08004986 */ /* 0x010fe8000c101504 */
[----:B---3--:R0:W-:Y:S02]  /*56010*/  @P2 STG.E.U16 [R12.64], R26 ;  /* 0x0000001a0c002986 */ /* 0x0081e4000c101504 */
[----:B0-----:R-:W-:-:S02]  /*56020*/  PRMT R13, R29, 0x7632, R13 ;  /* 0x000076321d0d7816 */ /* 0x001fc4000000000d */
[----:B------:R-:W3:Y:S01]  /*56030*/  LDL.LU R29, [R1+0x58] ;  /* 0x00005800011d7983 */ /* 0x000ee20000300800 */
[----:B------:R-:W-:-:S03]  /*56040*/  PRMT R12, R26, 0x7632, R12 ;  /* 0x000076321a0c7816 */ /* 0x000fc6000000000c */
[----:B------:R-:W4:Y:S01]  /*56050*/  LDL.LU R26, [R1+0x608] ;  /* 0x00060800011a7983 */ /* 0x000f220000300800 */
        /* <DEDUP_REMOVED lines=12> */
[----:B------:R-:W-:Y:S02]  /*56120*/  @P5 STG.E.U16 [R4.64], R12 ;  /* 0x0000000c04005986 */ /* 0x000fe4000c101504 */
[----:B0-----:R-:W-:Y:S01]  /*56130*/  IMAD.WIDE R2, R20, 0x2, R18 ;  /* 0x0000000214027825 */ /* 0x001fe200078e0212 */
[----:B------:R-:W-:-:S04]  /*56140*/  IADD3 R0, R28, 0x1c6, RZ ;  /* 0x000001c61c007810 */ /* 0x000fc80007ffe0ff */
[----:B------:R-:W-:Y:S02]  /*56150*/  ISETP.GE.AND P1, PT, R0, c[0x0][0x17c], PT ;  /* 0x00005f0000007a0c */ /* 0x000fe40003f26270 */
[----:B------:R-:W-:Y:S02]  /*56160*/  IADD3 R0, R28, 0x1c7, RZ ;  /* 0x000001c71c007810 */ /* 0x000fe40007ffe0ff */
[----:B------:R-:W-:Y:S02]  /*56170*/  ISETP.LT.AND P5, PT, R24, c[0x0][0x178], !P3 ;  /* 0x00005e0018007a0c */ /* 0x000fe40005fa1270 */
[----:B------:R-:W-:Y:S01]  /*56180*/  ISETP.LT.AND P3, PT, R25, c[0x0][0x178], !P3 ;  /* 0x00005e0019007a0c */ /* 0x000fe20005f61270 */
[----:B----4-:R0:W-:Y:S04]  /*56190*/  @P2 STG.E.U16 [R8.64], R26 ;  /* 0x0000001a08002986 */ /* 0x0101e8000c101504 */
[----:B--2---:R1:W-:Y:S01]  /*561a0*/  @P6 STG.E.U16 [R2.64], R23 ;  /* 0x0000001702006986 */ /* 0x0043e2000c101504 */
[----:B0-----:R-:W-:-:S03]  /*561b0*/  PRMT R9, R23, 0x7632, R9 ;  /* 0x0000763217097816 */ /* 0x001fc60000000009 */
[----:B-1----:R-:W2:Y:S01]  /*561c0*/  LDL.LU R23, [R1+0x628] ;  /* 0x0006280001177983 */ /* 0x002ea20000300800 */
[----:B------:R-:W-:Y:S02]  /*561d0*/  ISETP.GE.AND P2, PT, R0, c[0x0][0x17c], PT ;  /* 0x00005f0000007a0c */ /* 0x000fe40003f46270 */
[----:B------:R-:W-:Y:S01]  /*561e0*/  IADD3 R0, R20, c[0x0][0x198], RZ ;  /* 0x0000660014007a10 */ /* 0x000fe20007ffe0ff */
[----:B------:R-:W4:Y:S01]  /*561f0*/  LDL.LU R13, [R1+0xb8] ;  /* 0x0000b800010d7983 */ /* 0x000f220000300800 */
[----:B------:R-:W-:Y:S02]  /*56200*/  ISETP.LT.AND P6, PT, R24, c[0x0][0x178], !P0 ;  /* 0x00005e0018007a0c */ /* 0x000fe400047c1270 */
[----:B------:R-:W-:Y:S01]  /*56210*/  PRMT R8, R26, 0x7632, R8 ;  /* 0x000076321a087816 */ /* 0x000fe20000000008 */
[----:B------:R-:W-:-:S04]  /*56220*/  IMAD.WIDE R4, R0, 0x2, R16 ;  /* 0x0000000200047825 */ /* 0x000fc800078e0210 */
[C---:B------:R-:W-:Y:S01]  /*56230*/  IMAD.WIDE R2, R0.reuse, 0x2, R18 ;  /* 0x0000000200027825 */ /* 0x040fe200078e0212 */
[----:B------:R-:W-:Y:S01]  /*56240*/  IADD3 R0, R0, c[0x0][0x198], RZ ;  /* 0x0000660000007a10 */ /* 0x000fe20007ffe0ff */
[----:B------:R-:W-:Y:S04]  /*56250*/  @P5 STG.E.U16 [R4.64], R8 ;  /* 0x0000000804005986 */ /* 0x000fe8000c101504 */
[----:B------:R0:W-:Y:S01]  /*56260*/  @P3 STG.E.U16 [R2.64], R9 ;  /* 0x0000000902003986 */ /* 0x0001e2000c101504 */
[----:B------:R-:W-:Y:S01]  /*56270*/  ISETP.LT.AND P0, PT, R25, c[0x0][0x178], !P0 ;  /* 0x00005e0019007a0c */ /* 0x000fe20004701270 */
[----:B0-----:R-:W-:Y:S01]  /*56280*/  IMAD.WIDE R2, R0, 0x2, R16 ;  /* 0x0000000200027825 */ /* 0x001fe200078e0210 */
[----:B-----5:R-:W-:-:S04]  /*56290*/  PRMT R9, R22, 0x7632, R9 ;  /* 0x0000763216097816 */ /* 0x020fc80000000009 */
[----:B------:R0:W-:Y:S01]  /*562a0*/  @P6 STG.E.U16 [R2.64], R22 ;  /* 0x0000001602006986 */ /* 0x0001e2000c101504 */
[----:B------:R-:W-:Y:S01]  /*562b0*/  IADD3 R8, R28, 0x1c9, RZ ;  /* 0x000001c91c087810 */ /* 0x000fe20007ffe0ff */
[----:B------:R-:W-:Y:S02]  /*562c0*/  IMAD.WIDE R4, R0, 0x2, R18 ;  /* 0x0000000200047825 */ /* 0x000fe400078e0212 */
[----:B0-----:R-:W5:Y:S01]  /*562d0*/  LDL.LU R22, [R1+0x638] ;  /* 0x0006380001167983 */ /* 0x001f620000300800 */
[----:B------:R-:W-:Y:S02]  /*562e0*/  ISETP.GE.AND P6, PT, R8, c[0x0][0x17c], PT ;  /* 0x00005f0008007a0c */ /* 0x000fe40003fc6270 */
[----:B---3--:R-:W-:Y:S01]  /*562f0*/  PRMT R8, R29, 0x7632, R8 ;  /* 0x000076321d087816 */ /* 0x008fe20000000008 */
[----:B------:R0:W-:Y:S01]  /*56300*/  @P0 STG.E.U16 [R4.64], R29 ;  /* 0x0000001d04000986 */ /* 0x0001e2000c101504 */
[----:B------:R-:W-:Y:S02]  /*56310*/  ISETP.LT.AND P3, PT, R24, c[0x0][0x178], !P4 ;  /* 0x00005e0018007a0c */ /* 0x000fe40006761270 */
[----:B------:R-:W-:-:S02]  /*56320*/  IADD3 R0, R0, c[0x0][0x198], RZ ;  /* 0x0000660000007a10 */ /* 0x000fc40007ffe0ff */
[----:B------:R-:W-:Y:S01]  /*56330*/  ISETP.LT.AND P4, PT, R25, c[0x0][0x178], !P4 ;  /* 0x00005e0019007a0c */ /* 0x000fe20006781270 */
[----:B0-----:R-:W3:Y:S01]  /*56340*/  LDL.LU R29, [R1+0xa8] ;  /* 0x0000a800011d7983 */ /* 0x001ee20000300800 */
[----:B------:R-:W-:Y:S01]  /*56350*/  ISETP.LT.AND P0, PT, R24, c[0x0][0x178], !P1 ;  /* 0x00005e0018007a0c */ /* 0x000fe20004f01270 */
[C---:B------:R-:W-:Y:S02]  /*56360*/  IMAD.WIDE R2, R0.reuse, 0x2, R16 ;  /* 0x0000000200027825 */ /* 0x040fe400078e0210 */
[----:B------:R-:W3:Y:S02]  /*56370*/  LDL.LU R26, [R1+0x648] ;  /* 0x00064800011a7983 */ /* 0x000ee40000300800 */
[C---:B------:R-:W-:Y:S01]  /*56380*/  IMAD.WIDE R4, R0.reuse, 0x2, R18 ;  /* 0x0000000200047825 */ /* 0x040fe200078e0212 */
[----:B------:R-:W-:Y:S01]  /*56390*/  IADD3 R0, R0, c[0x0][0x198], RZ ;  /* 0x0000660000007a10 */ /* 0x000fe20007ffe0ff */
[----:B------:R0:W-:Y:S04]  /*563a0*/  @P3 STG.E.U16 [R2.64], R9 ;  /* 0x0000000902003986 */ /* 0x0001e8000c101504 */
[----:B------:R1:W-:Y:S01]  /*563b0*/  @P4 STG.E.U16 [R4.64], R8 ;  /* 0x0000000804004986 */ /* 0x0003e2000c101504 */
[C---:B0-----:R-:W-:Y:S01]  /*563c0*/  IMAD.WIDE R2, R0.reuse, 0x2, R16 ;  /* 0x0000000200027825 */ /* 0x041fe200078e0210 */
[----:B-1----:R-:W-:-:S04]  /*563d0*/  IADD3 R8, R0, c[0x0][0x198], RZ ;  /* 0x0000660000087a10 */ /* 0x002fc80007ffe0ff */
[----:B--2---:R0:W-:Y:S02]  /*563e0*/  @P0 STG.E.U16 [R2.64], R23 ;  /* 0x0000001702000986 */ /* 0x0041e4000c101504 */
[----:B0-----:R-:W-:Y:S01]  /*563f0*/  IMAD.WIDE R2, R0, 0x2, R18 ;  /* 0x0000000200027825 */ /* 0x001fe200078e0212 */
[----:B------:R-:W-:Y:S02]  /*56400*/  PRMT R0, R23, 0x7632, R0 ;  /* 0x0000763217007816 */ /* 0x000fe40000000000 */
[----:B------:R-:W2:Y:S01]  /*56410*/  LDL.LU R23, [R1+0x98] ;  /* 0x0000980001177983 */ /* 0x000ea20000300800 */
[----:B------:R-:W-:Y:S02]  /*56420*/  ISETP.LT.AND P1, PT, R25, c[0x0][0x178], !P1 ;  /* 0x00005e0019007a0c */ /* 0x000fe40004f21270 */
[----:B------:R-:W-:Y:S02]  /*56430*/  ISETP.LT.AND P4, PT, R24, c[0x0][0x178], !P2 ;  /* 0x00005e0018007a0c */ /* 0x000fe40005781270 */
[----:B------:R-:W-:-:S02]  /*56440*/  IADD3 R12, R28, 0x1c8, RZ ;  /* 0x000001c81c0c7810 */ /* 0x000fc40007ffe0ff */
[----:B------:R-:W-:Y:S02]  /*56450*/  IADD3 R4, R28, 0x1cb, RZ ;  /* 0x000001cb1c047810 */ /* 0x000fe40007ffe0ff */
[----:B------:R-:W-:Y:S02]  /*56460*/  ISETP.GE.AND P5, PT, R12, c[0x0][0x17c], PT ;  /* 0x00005f000c007a0c */ /* 0x000fe40003fa6270 */
[----:B------:R-:W-:Y:S01]  /*56470*/  ISETP.GE.AND P0, PT, R4, c[0x0][0x17c], PT ;  /* 0x00005f0004007a0c */ /* 0x000fe20003f06270 */
[----:B------:R-:W-:Y:S01]  /*56480*/  IMAD.WIDE R4, R8, 0x2, R16 ;  /* 0x0000000208047825 */ /* 0x000fe200078e0210 */
[----:B------:R-:W-:Y:S01]  /*56490*/  ISETP.LT.AND P2, PT, R25, c[0x0][0x178], !P2 ;  /* 0x00005e0019007a0c */ /* 0x000fe20005741270 */
[----:B----4-:R0:W-:Y:S01]  /*564a0*/  @P1 STG.E.U16 [R2.64], R13 ;  /* 0x0000000d02001986 */ /* 0x0101e2000c101504 */
[----:B------:R-:W-:-:S03]  /*564b0*/  ISETP.LT.AND P1, PT, R24, c[0x0][0x178], !P5 ;  /* 0x00005e0018007a0c */ /* 0x000fc60006f21270 */
[----:B------:R1:W-:Y:S01]  /*564c0*/  @P4 STG.E.U16 [R4.64], R0 ;  /* 0x0000000004004986 */ /* 0x0003e2000c101504 */
[----:B------:R-:W-:Y:S01]  /*564d0*/  PRMT R12, R13, 0x7632, R12 ;  /* 0x000076320d0c7816 */ /* 0x000fe2000000000c */
[C---:B0-----:R-:W-:Y:S01]  /*564e0*/  IMAD.WIDE R2, R8.reuse, 0x2, R18 ;  /* 0x0000000208027825 */ /* 0x041fe200078e0212 */
[----:B-1----:R-:W-:-:S05]  /*564f0*/  IADD3 R0, R8, c[0x0][0x198], RZ ;  /* 0x0000660008007a10 */ /* 0x002fca0007ffe0ff */
[----:B------:R-:W-:Y:S01]  /*56500*/  @P2 STG.E.U16 [R2.64], R12 ;  /* 0x0000000c02002986 */ /* 0x000fe2000c101504 */
[----:B------:R-:W-:Y:S01]  /*56510*/  IMAD.WIDE R4, R0, 0x2, R16 ;  /* 0x0000000200047825 */ /* 0x000fe200078e0210 */
[----:B------:R-:W-:-:S04]  /*56520*/  ISETP.LT.AND P5, PT, R25, c[0x0][0x178], !P5 ;  /* 0x00005e0019007a0c */ /* 0x000fc80006fa1270 */
[----:B-----5:R0:W-:Y:S01]  /*56530*/  @P1 STG.E.U16 [R4.64], R22 ;  /* 0x0000001604001986 */ /* 0x0201e2000c101504 */
[----:B------:R-:W-:Y:S02]  /*56540*/  ISETP.LT.AND P1, PT, R24, c[0x0][0x178], !P6 ;  /* 0x00005e0018007a0c */ /* 0x000fe40007721270 */
[----:B------:R-:W-:-:S04]  /*56550*/  IADD3 R9, R28, 0x1ca, RZ ;  /* 0x000001ca1c097810 */ /* 0x000fc80007ffe0ff */
[----:B------:R-:W-:Y:S01]  /*56560*/  ISETP.GE.AND P3, PT, R9, c[0x0][0x17c], PT ;  /* 0x00005f0009007a0c */ /* 0x000fe20003f66270 */
[C---:B------:R-:W-:Y:S01]  /*56570*/  IMAD.WIDE R8, R0.reuse, 0x2, R18 ;  /* 0x0000000200087825 */ /* 0x040fe200078e0212 */
        /* <DEDUP_REMOVED lines=15> */
[----:B------:R-:W-:Y:S02]  /*56670*/  IADD3 R20, R4, c[0x0][0x198], RZ ;  /* 0x0000660004147a10 */ /* 0x000fe40007ffe0ff */
[----:B------:R-:W-:Y:S01]  /*56680*/  IADD3 R13, R28, 0x1cc, RZ ;  /* 0x000001cc1c0d7810 */ /* 0x000fe20007ffe0ff */
[----:B------:R-:W-:-:S03]  /*56690*/  IMAD.WIDE R4, R4, 0x2, R18 ;  /* 0x0000000204047825 */ /* 0x000fc600078e0212 */
[----:B------:R-:W-:Y:S01]  /*566a0*/  ISETP.GE.AND P4, PT, R13, c[0x0][0x17c], PT ;  /* 0x00005f000d007a0c */ /* 0x000fe20003f86270 */
[C---:B------:R-:W-:Y:S01]  /*566b0*/  IMAD.WIDE R8, R20.reuse, 0x2, R16 ;  /* 0x0000000214087825 */ /* 0x040fe200078e0210 */
[----:B------:R-:W-:Y:S03]  /*566c0*/  @P6 STG.E.U16 [R4.64], R21 ;  /* 0x0000001504006986 */ /* 0x000fe6000c101504 */
[----:B------:R-:W-:Y:S01]  /*566d0*/  IMAD.WIDE R12, R20, 0x2, R18 ;  /* 0x00000002140c7825 */ /* 0x000fe200078e0212 */
[----:B------:R-:W-:Y:S04]  /*566e0*/  @P5 STG.E.U16 [R8.64], R26 ;  /* 0x0000001a08005986 */ /* 0x000fe8000c101504 */
[----:B--2---:R0:W-:Y:S02]  /*566f0*/  @P3 STG.E.U16 [R12.64], R23 ;  /* 0x000000170c003986 */ /* 0x0041e4000c101504 */
[----:B0-----:R-:W-:-:S02]  /*56700*/  PRMT R12, R26, 0x7632, R12 ;  /* 0x000076321a0c7816 */ /* 0x001fc4000000000c */
[----:B------:R-:W2:Y:S01]  /*56710*/  LDL.LU R26, [R1+0x668] ;  /* 0x00066800011a7983 */ /* 0x000ea20000300800 */
[----:B------:R-:W-:-:S03]  /*56720*/  PRMT R0, R23, 0x7632, R0 ;  /* 0x0000763217007816 */ /* 0x000fc60000000000 */
[----:B------:R-:W5:Y:S01]  /*56730*/  LDL.LU R23, [R1+0x78] ;  /* 0x0000780001177983 */ /* 0x000f620000300800 */
[----:B------:R-:W-:Y:S02]  /*56740*/  ISETP.LT.AND P5, PT, R24, c[0x0][0x178], !P0 ;  /* 0x00005e0018007a0c */ /* 0x000fe400047a1270 */
[C---:B------:R-:W-:Y:S02]  /*56750*/  ISETP.LT.AND P0, PT, R25.reuse, c[0x0][0x178], !P0 ;  /* 0x00005e0019007a0c */ /* 0x040fe40004701270 */
[----:B------:R-:W-:Y:S02]  /*56760*/  IADD3 R4, R20, c[0x0][0x198], RZ ;  /* 0x0000660014047a10 */ /* 0x000fe40007ffe0ff */
        /* <DEDUP_REMOVED lines=13> */
[----:B------:R-:W-:-:S05]  /*56840*/  IADD3 R0, R20, c[0x0][0x198], RZ ;  /* 0x0000660014007a10 */ /* 0x000fca0007ffe0ff */
[----:B------:R-:W-:Y:S01]  /*56850*/  IMAD.WIDE R4, R0, 0x2, R16 ;  /* 0x0000000200047825 */ /* 0x000fe200078e0210 */
[----:B----4-:R0:W-:Y:S01]  /*56860*/  @P6 STG.E.U16 [R8.64], R22 ;  /* 0x0000001608006986 */ /* 0x0101e2000c101504 */
[C---:B------:R-:W-:Y:S02]  /*56870*/  ISETP.LT.AND P6, PT, R24.reuse, c[0x0][0x178], !P2 ;  /* 0x00005e0018007a0c */ /* 0x040fe400057c1270 */
[----:B------:R-:W-:Y:S01]  /*56880*/  ISETP.LT.AND P2, PT, R25, c[0x0][0x178], !P2 ;  /* 0x00005e0019007a0c */ /* 0x000fe20005741270 */
[----:B---3--:R1:W-:Y:S01]  /*56890*/  @P4 STG.E.U16 [R2.64], R29 ;  /* 0x0000001d02004986 */ /* 0x0083e2000c101504 */
[----:B------:R-:W-:Y:S02]  /*568a0*/  ISETP.LT.AND P4, PT, R24, c[0x0][0x178], !P1 ;  /* 0x00005e0018007a0c */ /* 0x000fe40004f81270 */
[----:B0-----:R-:W-:Y:S02]  /*568b0*/  PRMT R9, R29, 0x7632, R9 ;  /* 0x000076321d097816 */ /* 0x001fe40000000009 */
[----:B-1----:R-:W3:Y:S01]  /*568c0*/  LDL.LU R29, [R1+0x678] ;  /* 0x00067800011d7983 */ /* 0x002ee20000300800 */
[----:B------:R-:W-:Y:S01]  /*568d0*/  PRMT R8, R22, 0x7632, R8 ;  /* 0x0000763216087816 */ /* 0x000fe20000000008 */
[----:B------:R-:W-:-:S02]  /*568e0*/  IMAD.WIDE R2, R0, 0x2, R18 ;  /* 0x0000000200027825 */ /* 0x000fc400078e0212 */
[----:B------:R-:W4:Y:S01]  /*568f0*/  LDL.LU R22, [R1+0x68] ;  /* 0x0000680001167983 */ /* 0x000f220000300800 */
[----:B------:R-:W-:-:S03]  /*56900*/  IADD3 R0, R0, c[0x0][0x198], RZ ;  /* 0x0000660000007a10 */ /* 0x000fc60007ffe0ff */
[----:B------:R-:W-:Y:S04]  /*56910*/  @P6 STG.E.U16 [R4.64], R8 ;  /* 0x0000000804006986 */ /* 0x000fe8000c101504 */
[----:B------:R0:W-:Y:S01]  /*56920*/  @P2 STG.E.U16 [R2.64], R9 ;  /* 0x0000000902002986 */ /* 0x0001e2000c101504 */
[----:B------:R-:W-:Y:S01]  /*56930*/  ISETP.LT.AND P1, PT, R25, c[0x0][0x178], !P1 ;  /* 0x00005e0019007a0c */ /* 0x000fe20004f21270 */
[----:B0-----:R-:W-:Y:S01]  /*56940*/  IMAD.WIDE R2, R0, 0x2, R16 ;  /* 0x0000000200027825 */ /* 0x001fe200078e0210 */
[----:B------:R-:W-:-:S03]  /*56950*/  IADD3 R8, R28, 0x1d3, RZ ;  /* 0x000001d31c087810 */ /* 0x000fc60007ffe0ff */
[----:B------:R-:W-:Y:S01]  /*56960*/  IMAD.WIDE R4, R0, 0x2, R18 ;  /* 0x0000000200047825 */ /* 0x000fe200078e0212 */
[----:B--2---:R0:W-:Y:S01]  /*56970*/  @P4 STG.E.U16 [R2.64], R26 ;  /* 0x0000001a02004986 */ /* 0x0041e2000c101504 */
[----:B------:R-:W-:-:S03]  /*56980*/  PRMT R9, R26, 0x7632, R9 ;  /* 0x000076321a097816 */ /* 0x000fc60000000009 */
[----:B0-----:R-:W2:Y:S01]  /*56990*/  LDL.LU R26, [R1+0x698] ;  /* 0x00069800011a7983 */ /* 0x001ea20000300800 */
[----:B------:R-:W-:Y:S02]  /*569a0*/  ISETP.GE.AND P4, PT, R8, c[0x0][0x17c], PT ;  /* 0x00005f0008007a0c */ /* 0x000fe40003f86270 */
[----:B-----5:R-:W-:Y:S01]  /*569b0*/  PRMT R8, R23, 0x7632, R8 ;  /* 0x0000763217087816 */ /* 0x020fe20000000008 */
[----:B------:R0:W-:Y:S04]  /*569c0*/  @P1 STG.E.U16 [R4.64], R23 ;  /* 0x0000001704001986 */ /* 0x0001e8000c101504 */
[----:B0-----:R-:W5:Y:S01]  /*569d0*/  LDL.LU R23, [R1+0x48] ;  /* 0x0000480001177983 */ /* 0x001f620000300800 */
[----:B------:R-:W-:Y:S02]  /*569e0*/  IADD3 R13, R28, 0x1d0, RZ ;  /* 0x000001d01c0d7810 */ /* 0x000fe40007ffe0ff */
[----:B------:R-:W-:-:S02]  /*569f0*/  ISETP.LT.AND P2, PT, R24, c[0x0][0x178], !P3 ;  /* 0x00005e0018007a0c */ /* 0x000fc40005f41270 */
[----:B------:R-:W-:Y:S02]  /*56a00*/  ISETP.LT.AND P3, PT, R25, c[0x0][0x178], !P3 ;  /* 0x00005e0019007a0c */ /* 0x000fe40005f61270 */
[----:B------:R-:W-:Y:S02]  /*56a10*/  ISETP.GE.AND P5, PT, R13, c[0x0][0x17c], PT ;  /* 0x00005f000d007a0c */ /* 0x000fe40003fa6270 */
        /* <DEDUP_REMOVED lines=9> */
[----:B------:R-:W-:Y:S01]  /*56ab0*/  IADD3 R12, R28, 0x1d2, RZ ;  /* 0x000001d21c0c7810 */ /* 0x000fe20007ffe0ff */
[--C-:B0-----:R-:W-:Y:S01]  /*56ac0*/  IMAD.WIDE R2, R0, 0x2, R16.reuse ;  /* 0x0000000200027825 */ /* 0x101fe200078e0210 */
[----:B-1----:R-:W-:Y:S02]  /*56ad0*/  IADD3 R4, R28, 0x1d5, RZ ;  /* 0x000001d51c047810 */ /* 0x002fe40007ffe0ff */
[----:B------:R-:W-:Y:S02]  /*56ae0*/  IADD3 R8, R0, c[0x0][0x198], RZ ;  /* 0x0000660000087a10 */ /* 0x000fe40007ffe0ff */
[----:B------:R-:W-:Y:S02]  /*56af0*/  ISETP.GE.AND P6, PT, R12, c[0x0][0x17c], PT ;  /* 0x00005f000c007a0c */ /* 0x000fe40003fc6270 */
[----:B------:R-:W-:Y:S01]  /*56b00*/  ISETP.LT.AND P0, PT, R25, c[0x0][0x178], !P0 ;  /* 0x00005e0019007a0c */ /* 0x000fe20004701270 */
[----:B---3--:R0:W-:Y:S01]  /*56b10*/  @P1 STG.E.U16 [R2.64], R29 ;  /* 0x0000001d02001986 */ /* 0x0081e2000c101504 */
[----:B------:R-:W-:Y:S01]  /*56b20*/  ISETP.GE.AND P1, PT, R4, c[0x0][0x17c], PT ;  /* 0x00005f0004007a0c */ /* 0x000fe20003f26270 */
[----:B------:R-:W-:-:S04]  /*56b30*/  IMAD.WIDE R4, R8, 0x2, R16 ;  /* 0x0000000208047825 */ /* 0x000fc800078e0210 */
[----:B0-----:R-:W-:Y:S01]  /*56b40*/  IMAD.WIDE R2, R0, 0x2, R18 ;  /* 0x0000000200027825 */ /* 0x001fe200078e0212 */
[----:B------:R-:W-:Y:S02]  /*56b50*/  PRMT R0, R29, 0x7632, R0 ;  /* 0x000076321d007816 */ /* 0x000fe40000000000 */
[----:B----4-:R-:W-:Y:S01]  /*56b60*/  PRMT R12, R22, 0x7632, R12 ;  /* 0x00007632160c7816 */ /* 0x010fe2000000000c */
[----:B------:R-:W3:Y:S04]  /*56b70*/  LDL.LU R29, [R1+0x28] ;  /* 0x00002800011d7983 */ /* 0x000ee80000300800 */
[----:B------:R0:W-:Y:S01]  /*56b80*/  @P5 STG.E.U16 [R2.64], R22 ;  /* 0x0000001602005986 */ /* 0x0001e2000c101504 */
[----:B------:R-:W-:-:S03]  /*56b90*/  ISETP.LT.AND P5, PT, R24, c[0x0][0x178], !P6 ;  /* 0x00005e0018007a0c */ /* 0x000fc600077a1270 */
[----:B------:R1:W-:Y:S01]  /*56ba0*/  @P3 STG.E.U16 [R4.64], R0 ;  /* 0x0000000004003986 */ /* 0x0003e2000c101504 */
[----:B------:R-:W-:Y:S01]  /*56bb0*/  ISETP.LT.AND P6, PT, R25, c[0x0][0x178], !P6 ;  /* 0x00005e0019007a0c */ /* 0x000fe200077c1270 */
[C---:B0-----:R-:W-:Y:S01]  /*56bc0*/  IMAD.WIDE R2, R8.reuse, 0x2, R18 ;  /* 0x0000000208027825 */ /* 0x041fe200078e0212 */
[----:B-1----:R-:W-:-:S04]  /*56bd0*/  IADD3 R0, R8, c[0x0][0x198], RZ ;  /* 0x0000660008007a10 */ /* 0x002fc80007ffe0ff */
[----:B------:R-:W-:Y:S01]  /*56be0*/  @P0 STG.E.U16 [R2.64], R12 ;  /* 0x0000000c02000986 */ /* 0x000fe2000c101504 */
[----:B------:R-:W-:Y:S01]  /*56bf0*/  IMAD.WIDE R4, R0, 0x2, R16 ;  /* 0x0000000200047825 */ /* 0x000fe200078e0210 */
[----:B------:R-:W-:-:S04]  /*56c00*/  IADD3 R9, R28, 0x1d4, RZ ;  /* 0x000001d41c097810 */ /* 0x000fc80007ffe0ff */
[----:B------:R-:W-:Y:S01]  /*56c10*/  ISETP.GE.AND P2, PT, R9, c[0x0][0x17c], PT ;  /* 0x00005f0009007a0c */ /* 0x000fe20003f46270 */
[----:B------:R-:W-:Y:S01]  /*56c20*/  IMAD.WIDE R8, R0, 0x2, R18 ;  /* 0x0000000200087825 */ /* 0x000fe200078e0212 */
[----:B--2---:R0:W-:Y:S01]  /*56c30*/  @P5 STG.E.U16 [R4.64], R26 ;  /* 0x0000001a04005986 */ /* 0x0041e2000c101504 */
[----:B------:R-:W-:Y:S02]  /*56c40*/  ISETP.LT.AND P5, PT, R24, c[0x0][0x178], !P4 ;  /* 0x00005e0018007a0c */ /* 0x000fe400067a1270 */
[----:B0-----:R-:W-:Y:S02]  /*56c50*/  IADD3 R4, R0, c[0x0][0x198], RZ ;  /* 0x0000660000047a10 */ /* 0x001fe40007ffe0ff */
[----:B------:R-:W-:Y:S01]  /*56c60*/  PRMT R0, R26, 0x7632, R0 ;  /* 0x000076321a007816 */ /* 0x000fe20000000000 */
[----:B-----5:R0:W-:Y:S02]  /*56c70*/  @P6 STG.E.U16 [R8.64], R23 ;  /* 0x0000001708006986 */ /* 0x0201e4000c101504 */
[----:B------:R-:W-:Y:S01]  /*56c80*/  IMAD.WIDE R2, R4, 0x2, R16 ;  /* 0x0000000204027825 */ /* 0x000fe200078e0210 */
[----:B------:R-:W-:Y:S01]  /*56c90*/  PRMT R21, R23, 0x7632, R21 ;  /* 0x0000763217157816 */ /* 0x000fe20000000015 */
[----:B------:R-:W2:Y:S04]  /*56ca0*/  LDL.LU R26, [R1+0x6b8] ;  /* 0x0006b800011a7983 */ /* 0x000ea80000300800 */
[----:B------:R1:W-:Y:S04]  /*56cb0*/  @P5 STG.E.U16 [R2.64], R0 ;  /* 0x0000000002005986 */ /* 0x0003e8000c101504 */
[----:B0-----:R-:W4:Y:S04]  /*56cc0*/  LDL.LU R23, [R1+0x18] ;  /* 0x0000180001177983 */ /* 0x001f280000300800 */
[----:B-1----:R-:W5:Y:S01]  /*56cd0*/  LDL.LU R3, [R1+0x6a8] ;  /* 0x0006a80001037983 */ /* 0x002f620000300800 */
[----:B------:R-:W-:-:S02]  /*56ce0*/  IADD3 R20, R28, 0x1d7, RZ ;  /* 0x000001d71c147810 */ /* 0x000fc40007ffe0ff */
[C---:B------:R-:W-:Y:S02]  /*56cf0*/  ISETP.LT.AND P4, PT, R25.reuse, c[0x0][0x178], !P4 ;  /* 0x00005e0019007a0c */ /* 0x040fe40006781270 */
[----:B------:R-:W-:Y:S02]  /*56d00*/  ISETP.LT.AND P6, PT, R24, c[0x0][0x178], !P2 ;  /* 0x00005e0018007a0c */ /* 0x000fe400057c1270 */
[----:B------:R-:W-:Y:S02]  /*56d10*/  ISETP.LT.AND P2, PT, R25, c[0x0][0x178], !P2 ;  /* 0x00005e0019007a0c */ /* 0x000fe40005741270 */
[----:B------:R-:W-:Y:S02]  /*56d20*/  ISETP.GE.AND P0, PT, R20, c[0x0][0x17c], PT ;  /* 0x00005f0014007a0c */ /* 0x000fe40003f06270 */
[----:B------:R-:W-:Y:S02]  /*56d30*/  IADD3 R20, R4, c[0x0][0x198], RZ ;  /* 0x0000660004147a10 */ /* 0x000fe40007ffe0ff */
[----:B------:R-:W-:Y:S01]  /*56d40*/  IADD3 R13, R28, 0x1d6, RZ ;  /* 0x000001d61c0d7810 */ /* 0x000fe20007ffe0ff */
[----:B------:R-:W-:-:S03]  /*56d50*/  IMAD.WIDE R4, R4, 0x2, R18 ;  /* 0x0000000204047825 */ /* 0x000fc600078e0212 */
[----:B------:R-:W-:Y:S01]  /*56d60*/  ISETP.GE.AND P3, PT, R13, c[0x0][0x17c], PT ;  /* 0x00005f000d007a0c */ /* 0x000fe20003f66270 */
[C---:B------:R-:W-:Y:S01]  /*56d70*/  IMAD.WIDE R8, R20.reuse, 0x2, R16 ;  /* 0x0000000214087825 */ /* 0x040fe200078e0210 */
[----:B------:R0:W-:Y:S03]  /*56d80*/  @P4 STG.E.U16 [R4.64], R21 ;  /* 0x0000001504004986 */ /* 0x0001e6000c101504 */
[----:B------:R-:W-:Y:S01]  /*56d90*/  IMAD.WIDE R12, R20, 0x2, R18 ;  /* 0x00000002140c7825 */ /* 0x000fe200078e0212 */
[----:B------:R-:W-:Y:S02]  /*56da0*/  ISETP.LT.AND P4, PT, R24, c[0x0][0x178], !P1 ;  /* 0x00005e0018007a0c */ /* 0x000fe40004f81270 */
[----:B------:R-:W-:Y:S02]  /*56db0*/  ISETP.LT.AND P1, PT, R25, c[0x0][0x178], !P1 ;  /* 0x00005e0019007a0c */ /* 0x000fe40004f21270 */
[----:B0-----:R-:W-:Y:S01]  /*56dc0*/  IADD3 R4, R20, c[0x0][0x198], RZ ;  /* 0x0000660014047a10 */ /* 0x001fe20007ffe0ff */
[----:B-----5:R-:W-:Y:S04]  /*56dd0*/  @P6 STG.E.U16 [R8.64], R3 ;  /* 0x0000000308006986 */ /* 0x020fe8000c101504 */
[----:B---3--:R0:W-:Y:S02]  /*56de0*/  @P2 STG.E.U16 [R12.64], R29 ;  /* 0x0000001d0c002986 */ /* 0x0081e4000c101504 */
[----:B0-----:R-:W-:-:S02]  /*56df0*/  PRMT R12, R29, 0x7632, R12 ;  /* 0x000076321d0c7816 */ /* 0x001fc4000000000c */
[----:B------:R-:W3:Y:S01]  /*56e00*/  LDL.LU R29, [R1+0x6e8] ;  /* 0x0006e800011d7983 */ /* 0x000ee20000300800 */
[----:B------:R-:W-:Y:S02]  /*56e10*/  ISETP.LT.AND P6, PT, R24, c[0x0][0x178], !P3 ;  /* 0x00005e0018007a0c */ /* 0x000fe40005fc1270 */
[----:B------:R-:W-:Y:S02]  /*56e20*/  ISETP.LT.AND P3, PT, R25, c[0x0][0x178], !P3 ;  /* 0x00005e0019007a0c */ /* 0x000fe40005f61270 */
[----:B------:R-:W-:Y:S01]  /*56e30*/  PRMT R0, R3, 0x7632, R0 ;  /* 0x0000763203007816 */ /* 0x000fe20000000000 */
[----:B------:R-:W-:Y:S01]  /*56e40*/  IMAD.WIDE R2, R4, 0x2, R16 ;  /* 0x0000000204027825 */ /* 0x000fe200078e0210 */
[----:B------:R-:W-:Y:S02]  /*56e50*/  IADD3 R8, R28, 0x1d9, RZ ;  /* 0x000001d91c087810 */ /* 0x000fe40007ffe0ff */
[C---:B------:R-:W-:Y:S01]  /*56e60*/  IADD3 R13, R4.reuse, c[0x0][0x198], RZ ;  /* 0x00006600040d7a10 */ /* 0x040fe20007ffe0ff */
[----:B------:R-:W-:Y:S01]  /*56e70*/  IMAD.WIDE R4, R4, 0x2, R18 ;  /* 0x0000000204047825 */ /* 0x000fe200078e0212 */
[----:B------:R-:W-:Y:S01]  /*56e80*/  ISETP.GE.AND P2, PT, R8, c[0x0][0x17c], PT ;  /* 0x00005f0008007a0c */ /* 0x000fe20003f46270 */
[----:B------:R0:W-:Y:S02]  /*56e90*/  @P4 STG.E.U16 [R2.64], R0 ;  /* 0x0000000002004986 */ /* 0x0001e4000c101504 */
[----:B------:R-:W-:-:S02]  /*56ea0*/  IMAD.WIDE R8, R13, 0x2, R16 ;  /* 0x000000020d087825 */ /* 0x000fc400078e0210 */
[----:B------:R-:W-:Y:S01]  /*56eb0*/  @P1 STG.E.U16 [R4.64], R12 ;  /* 0x0000000c04001986 */ /* 0x000fe2000c101504 */
[----:B------:R-:W-:-:S03]  /*56ec0*/  IADD3 R22, R28, 0x1d8, RZ ;  /* 0x000001d81c167810 */ /* 0x000fc60007ffe0ff */
[----:B--2---:R1:W-:Y:S01]  /*56ed0*/  @P6 STG.E.U16 [R8.64], R26 ;  /* 0x0000001a08006986 */ /* 0x0043e2000c101504 */
[----:B0-----:R-:W-:Y:S01]  /*56ee0*/  IMAD.WIDE R2, R13, 0x2, R18 ;  /* 0x000000020d027825 */ /* 0x001fe200078e0212 */
[----:B------:R-:W-:Y:S02]  /*56ef0*/  IADD3 R0, R28, 0x1db, RZ ;  /* 0x000001db1c007810 */ /* 0x000fe40007ffe0ff */
[----:B------:R-:W-:Y:S02]  /*56f00*/  ISETP.LT.AND P6, PT, R24, c[0x0][0x178], !P0 ;  /* 0x00005e0018007a0c */ /* 0x000fe400047c1270 */
[----:B----4-:R0:W-:Y:S01]  /*56f10*/  @P3 STG.E.U16 [R2.64], R23 ;  /* 0x0000001702003986 */ /* 0x0101e2000c101504 */
[----:B-1----:R-:W-:Y:S02]  /*56f20*/  PRMT R9, R23, 0x7632, R9 ;  /* 0x0000763217097816 */ /* 0x002fe40000000009 */
[----:B------:R-:W-:Y:S02]  /*56f30*/  ISETP.LT.AND P0, PT, R25, c[0x0][0x178], !P0 ;  /* 0x00005e0019007a0c */ /* 0x000fe40004701270 */
[----:B------:R-:W-:-:S02]  /*56f40*/  ISETP.GE.AND P5, PT, R22, c[0x0][0x17c], PT ;  /* 0x00005f0016007a0c */ /* 0x000fc40003fa6270 */
[----:B------:R-:W-:Y:S01]  /*56f50*/  ISETP.GE.AND P1, PT, R0, c[0x0][0x17c], PT ;  /* 0x00005f0000007a0c */ /* 0x000fe20003f26270 */
[----:B0-----:R-:W2:Y:S01]  /*56f60*/  LDL.LU R23, [R1+0x6d8] ;  /* 0x0006d80001177983 */ /* 0x001ea20000300800 */
[----:B------:R-:W-:Y:S02]  /*56f70*/  IADD3 R0, R13, c[0x0][0x198], RZ ;  /* 0x000066000d007a10 */ /* 0x000fe40007ffe0ff */
[----:B------:R-:W-:Y:S02]  /*56f80*/  ISETP.LT.AND P3, PT, R24, c[0x0][0x178], !P5 ;  /* 0x00005e0018007a0c */ /* 0x000fe40006f61270 */
[----:B------:R-:W-:Y:S01]  /*56f90*/  ISETP.LT.AND P5, PT, R25, c[0x0][0x178], !P5 ;  /* 0x00005e0019007a0c */ /* 0x000fe20006fa1270 */
[----:B------:R-:W-:Y:S01]  /*56fa0*/  IMAD.WIDE R2, R0, 0x2, R16 ;  /* 0x0000000200027825 */ /* 0x000fe200078e0210 */
[----:B------:R-:W-:-:S03]  /*56fb0*/  PRMT R8, R26, 0x7632, R8 ;  /* 0x000076321a087816 */ /* 0x000fc60000000008 */
[C---:B------:R-:W-:Y:S01]  /*56fc0*/  IMAD.WIDE R4, R0.reuse, 0x2, R18 ;  /* 0x0000000200047825 */ /* 0x040fe200078e0212 */
[----:B------:R-:W-:Y:S01]  /*56fd0*/  IADD3 R0, R0, c[0x0][0x198], RZ ;  /* 0x0000660000007a10 */ /* 0x000fe20007ffe0ff */
[----:B------:R0:W-:Y:S04]  /*56fe0*/  @P6 STG.E.U16 [R2.64], R8 ;  /* 0x0000000802006986 */ /* 0x0001e8000c101504 */
[----:B------:R1:W-:Y:S01]  /*56ff0*/  @P0 STG.E.U16 [R4.64], R9 ;  /* 0x0000000904000986 */ /* 0x0003e2000c101504 */
[----:B0-----:R-:W-:Y:S01]  /*57000*/  IMAD.WIDE R2, R0, 0x2, R16 ;  /* 0x0000000200027825 */ /* 0x001fe200078e0210 */
[----:B------:R-:W-:-:S03]  /*57010*/  IADD3 R8, R28, 0x1dd, RZ ;  /* 0x000001dd1c087810 */ /* 0x000fc60007ffe0ff */
[----:B-1----:R-:W-:Y:S01]  /*57020*/  IMAD.WIDE R4, R0, 0x2, R18 ;  /* 0x0000000200047825 */ /* 0x002fe200078e0212 */
[----:B------:R-:W-:Y:S01]  /*57030*/  PRMT R9, R27, 0x7632, R9 ;  /* 0x000076321b097816 */ /* 0x000fe20000000009 */
[----:B---3--:R-:W-:Y:S01]  /*57040*/  @P3 STG.E.U16 [R2.64], R29 ;  /* 0x0000001d02003986 */ /* 0x008fe2000c101504 */
[----:B------:R-:W-:Y:S02]  /*57050*/  ISETP.GE.AND P3, PT, R8, c[0x0][0x17c], PT ;  /* 0x00005f0008007a0c */ /* 0x000fe40003f66270 */
[----:B------:R-:W-:Y:S01]  /*57060*/  PRMT R8, R29, 0x7632, R8 ;  /* 0x000076321d087816 */ /* 0x000fe20000000008 */
[----:B------:R0:W-:Y:S04]  /*57070*/  @P5 STG.E.U16 [R4.64], R27 ;  /* 0x0000001b04005986 */ /* 0x0001e8000c101504 */
[----:B0-----:R-:W3:Y:S04]  /*57080*/  LDL.LU R27, [R1+0x1574] ;  /* 0x00157400011b7983 */ /* 0x001ee80000300800 */
[----:B------:R-:W4:Y:S01]  /*57090*/  LDL.LU R29, [R1+0x6c8] ;  /* 0x0006c800011d7983 */ /* 0x000f220000300800 */
[----:B------:R-:W-:-:S02]  /*570a0*/  IADD3 R20, R28, 0x1da, RZ ;  /* 0x000001da1c147810 */ /* 0x000fc40007ffe0ff */
[----:B------:R-:W-:Y:S02]  /*570b0*/  ISETP.LT.AND P0, PT, R24, c[0x0][0x178], !P2 ;  /* 0x00005e0018007a0c */ /* 0x000fe40005701270 */
[----:B------:R-:W-:Y:S02]  /*570c0*/  ISETP.GE.AND P4, PT, R20, c[0x0][0x17c], PT ;  /* 0x00005f0014007a0c */ /* 0x000fe40003f86270 */
[----:B------:R-:W-:Y:S02]  /*570d0*/  IADD3 R0, R0, c[0x0][0x198], RZ ;  /* 0x0000660000007a10 */ /* 0x000fe40007ffe0ff */
[----:B------:R-:W-:Y:S02]  /*570e0*/  ISETP.LT.AND P2, PT, R25, c[0x0][0x178], !P2 ;  /* 0x00005e0019007a0c */ /* 0x000fe40005741270 */
[----:B------:R-:W-:Y:S01]  /*570f0*/  ISETP.LT.AND P5, PT, R24, c[0x0][0x178], !P4 ;  /* 0x00005e0018007a0c */ /* 0x000fe200067a1270 */
[----:B------:R-:W-:-:S04]  /*57100*/  IMAD.WIDE R2, R0, 0x2, R16 ;  /* 0x0000000200027825 */ /* 0x000fc800078e0210 */
[C---:B------:R-:W-:Y:S01]  /*57110*/  IMAD.WIDE R4, R0.reuse, 0x2, R18 ;  /* 0x0000000200047825 */ /* 0x040fe200078e0212 */
[----:B------:R-:W-:Y:S01]  /*57120*/  IADD3 R0, R0, c[0x0][0x198], RZ ;  /* 0x0000660000007a10 */ /* 0x000fe20007ffe0ff */
[----:B------:R0:W-:Y:S01]  /*57130*/  @P0 STG.E.U16 [R2.64], R8 ;  /* 0x0000000802000986 */ /* 0x0001e2000c101504 */
[----:B------:R-:W-:-:S03]  /*57140*/  ISETP.LT.AND P4, PT, R25, c[0x0][0x178], !P4 ;  /* 0x00005e0019007a0c */ /* 0x000fc60006781270 */
[----:B------:R1:W-:Y:S01]  /*57150*/  @P2 STG.E.U16 [R4.64], R9 ;  /* 0x0000000904002986 */ /* 0x0003e2000c101504 */
[----:B------:R-:W-:Y:S01]  /*57160*/  ISETP.LT.AND P2, PT, R24, c[0x0][0x178], !P1 ;  /* 0x00005e0018007a0c */ /* 0x000fe20004f41270 */
[----:B0-----:R-:W-:Y:S01]  /*57170*/  IMAD.WIDE R2, R0, 0x2, R16 ;  /* 0x0000000200027825 */ /* 0x001fe200078e0210 */
[C---:B------:R-:W-:Y:S02]  /*57180*/  IADD3 R8, R28.reuse, 0x1de, RZ ;  /* 0x000001de1c087810 */ /* 0x040fe40007ffe0ff */
[----:B------:R-:W-:Y:S02]  /*57190*/  IADD3 R12, R28, 0x1dc, RZ ;  /* 0x000001dc1c0c7810 */ /* 0x000fe40007ffe0ff */
[----:B------:R-:W-:Y:S01]  /*571a0*/  ISETP.GE.AND P0, PT, R8, c[0x0][0x17c], PT ;  /* 0x00005f0008007a0c */ /* 0x000fe20003f06270 */
[----:B--2---:R0:W-:Y:S01]  /*571b0*/  @P5 STG.E.U16 [R2.64], R23 ;  /* 0x0000001702005986 */ /* 0x0041e2000c101504 */
[----:B------:R-:W-:Y:S02]  /*571c0*/  IADD3 R8, R0, c[0x0][0x198], RZ ;  /* 0x0000660000087a10 */ /* 0x000fe40007ffe0ff */
[----:B-1----:R-:W-:-:S02]  /*571d0*/  IADD3 R4, R28, 0x1df, RZ ;  /* 0x000001df1c047810 */ /* 0x002fc40007ffe0ff */
[----:B------:R-:W-:Y:S02]  /*571e0*/  ISETP.GE.AND P6, PT, R12, c[0x0][0x17c], PT ;  /* 0x00005f000c007a0c */ /* 0x000fe40003fc6270 */
[----:B------:R-:W-:Y:S01]  /*571f0*/  ISETP.GE.AND P5, PT, R4, c[0x0][0x17c], PT ;  /* 0x00005f0004007a0c */ /* 0x000fe20003fa6270 */
[----:B0-----:R-:W-:Y:S01]  /*57200*/  IMAD.WIDE R2, R0, 0x2, R18 ;  /* 0x0000000200027825 */ /* 0x001fe200078e0212 */
[----:B------:R-:W-:Y:S02]  /*57210*/  PRMT R0, R23, 0x7632, R0 ;  /* 0x0000763217007816 */ /* 0x000fe40000000000 */
[----:B------:R-:W2:Y:S01]  /*57220*/  LDL.LU R23, [R1+0x688] ;  /* 0x0006880001177983 */ /* 0x000ea20000300800 */
[----:B------:R-:W-:Y:S01]  /*57230*/  IMAD.WIDE R4, R8, 0x2, R16 ;  /* 0x0000000208047825 */ /* 0x000fe200078e0210 */
[----:B------:R-:W-:Y:S02]  /*57240*/  ISETP.LT.AND P1, PT, R25, c[0x0][0x178], !P1 ;  /* 0x00005e0019007a0c */ /* 0x000fe40004f21270 */
[----:B------:R0:W-:Y:S01]  /*57250*/  @P4 STG.E.U16 [R2.64], R6 ;  /* 0x0000000602004986 */ /* 0x0001e2000c101504 */
[----:B------:R-:W-:-:S03]  /*57260*/  ISETP.LT.AND P4, PT, R24, c[0x0][0x178], !P6 ;  /* 0x00005e0018007a0c */ /* 0x000fc60007781270 */
[----:B------:R1:W-:Y:S01]  /*57270*/  @P2 STG.E.U16 [R4.64], R0 ;  /* 0x0000000004002986 */ /* 0x0003e2000c101504 */
[----:B------:R-:W-:Y:S01]  /*57280*/  PRMT R12, R6, 0x7632, R12 ;  /* 0x00007632060c7816 */ /* 0x000fe2000000000c */
[C---:B0-----:R-:W-:Y:S01]  /*57290*/  IMAD.WIDE R2, R8.reuse, 0x2, R18 ;  /* 0x0000000208027825 */ /* 0x041fe200078e0212 */
[----:B-1----:R-:W-:Y:S02]  /*572a0*/  IADD3 R0, R8, c[0x0][0x198], RZ ;  /* 0x0000660008007a10 */ /* 0x002fe40007ffe0ff */
[----:B------:R-:W-:-:S03]  /*572b0*/  IADD3 R6, R28, 0x1e0, RZ ;  /* 0x000001e01c067810 */ /* 0x000fc60007ffe0ff */
[----:B------:R-:W-:Y:S01]  /*572c0*/  IMAD.WIDE R4, R0, 0x2, R16 ;  /* 0x0000000200047825 */ /* 0x000fe200078e0210 */
[----:B------:R-:W-:Y:S01]  /*572d0*/  ISETP.GE.AND P2, PT, R6, c[0x0][0x17c], PT ;  /* 0x00005f0006007a0c */ /* 0x000fe20003f46270 */
[----:B------:R-:W-:Y:S04]  /*572e0*/  @P1 STG.E.U16 [R2.64], R12 ;  /* 0x0000000c02001986 */ /* 0x000fe8000c101504 */
[----:B----4-:R0:W-:Y:S01]  /*572f0*/  @P4 STG.E.U16 [R4.64], R29 ;  /* 0x0000001d04004986 */ /* 0x0101e2000c101504 */
[----:B------:R-:W-:-:S03]  /*57300*/  PRMT R6, R29, 0x7632, R6 ;  /* 0x000076321d067816 */ /* 0x000fc60000000006 */
[----:B0-----:R-:W4:Y:S01]  /*57310*/  LDL.LU R29, [R1+0x5fc] ;  /* 0x0005fc00011d7983 */ /* 0x001f220000300800 */
[----:B------:R-:W-:Y:S01]  /*57320*/  ISETP.LT.AND P6, PT, R25, c[0x0][0x178], !P6 ;  /* 0x00005e0019007a0c */ /* 0x000fe200077c1270 */
[----:B------:R-:W-:Y:S01]  /*57330*/  IMAD.WIDE R8, R0, 0x2, R18 ;  /* 0x0000000200087825 */ /* 0x000fe200078e0212 */
[----:B------:R-:W-:-:S03]  /*57340*/  ISETP.LT.AND P4, PT, R24, c[0x0][0x178], !P3 ;  /* 0x00005e0018007a0c */ /* 0x000fc60005f81270 */
[C---:B------:R-:W-:Y:S01]  /*57350*/  ISETP.LT.AND P3, PT, R25.reuse, c[0x0][0x178], !P3 ;  /* 0x00005e0019007a0c */ /* 0x040fe20005f61270 */
[----:B------:R-:W-:Y:S02]  /*57360*/  IADD3 R4, R0, c[0x0][0x198], RZ ;  /* 0x0000660000047a10 */ /* 0x000fe40007ffe0ff */
[----:B------:R-:W-:Y:S01]  /*57370*/  IADD3 R13, R28, 0x1e1, RZ ;  /* 0x000001e11c0d7810 */ /* 0x000fe20007ffe0ff */
[----:B------:R-:W5:Y:S01]  /*57380*/  LDL.LU R22, [R1+0x60c] ;  /* 0x00060c0001167983 */ /* 0x000f620000300800 */
[----:B------:R-:W3:Y:S01]  /*57390*/  LDL.LU R26, [R1+0x3c] ;  /* 0x00003c00011a7983 */ /* 0x000ee20000300800 */
[----:B------:R-:W-:Y:S02]  /*573a0*/  IADD3 R0, R4, c[0x0][0x198], RZ ;  /* 0x0000660004007a10 */ /* 0x000fe40007ffe0ff */
[----:B------:R0:W-:Y:S01]  /*573b0*/  @P6 STG.E.U16 [R8.64], R10 ;  /* 0x0000000a08006986 */ /* 0x0001e2000c101504 */
[----:B------:R-:W-:Y:S01]  /*573c0*/  ISETP.LT.AND P6, PT, R24, c[0x0][0x178], !P0 ;  /* 0x00005e0018007a0c */ /* 0x000fe200047c1270 */
[----:B------:R-:W-:-:S02]  /*573d0*/  ISETP.LT.AND P0, PT, R25, c[0x0][0x178], !P0 ;  /* 0x00005e0019007a0c */ /* 0x000fc40004701270 */
[----:B------:R-:W-:-:S04]  /*573e0*/  IMAD.WIDE R2, R4, 0x2, R16 ;  /* 0x0000000204027825 */ /* 0x000fc800078e0210 */
[----:B------:R-:W-:Y:S01]  /*573f0*/  IMAD.WIDE R4, R4, 0x2, R18 ;  /* 0x0000000204047825 */ /* 0x000fe200078e0212 */
[----:B------:R-:W-:-:S03]  /*57400*/  ISETP.GE.AND P1, PT, R13, c[0x0][0x17c], PT ;  /* 0x00005f000d007a0c */ /* 0x000fc60003f26270 */
[----:B------:R-:W-:Y:S01]  /*57410*/  IMAD.WIDE R12, R0, 0x2, R18 ;  /* 0x00000002000c7825 */ /* 0x000fe200078e0212 */
[----:B------:R1:W-:Y:S01]  /*57420*/  @P4 STG.E.U16 [R2.64], R6 ;  /* 0x0000000602004986 */ /* 0x0003e2000c101504 */
[----:B0-----:R-:W-:Y:S02]  /*57430*/  PRMT R10, R10, 0x7632, R10 ;  /* 0x000076320a0a7816 */ /* 0x001fe4000000000a */
[----:B------:R-:W-:-:S03]  /*57440*/  IMAD.WIDE R8, R0, 0x2, R16 ;  /* 0x0000000200087825 */ /* 0x000fc600078e0210 */
[----:B------:R0:W-:Y:S01]  /*57450*/  @P3 STG.E.U16 [R4.64], R10 ;  /* 0x0000000a04003986 */ /* 0x0001e2000c101504 */
[----:B-1----:R-:W-:-:S03]  /*57460*/  IADD3 R2, R0, c[0x0][0x198], RZ ;  /* 0x0000660000027a10 */ /* 0x002fc60007ffe0ff */
[----:B--2---:R1:W-:Y:S01]  /*57470*/  @P6 STG.E.U16 [R8.64], R23 ;  /* 0x0000001708006986 */ /* 0x0043e2000c101504 */
[----:B------:R2:W-:Y:S01]  /*57480*/  @P0 STG.E.U16 [R12.64], R14 ;  /* 0x0000000e0c000986 */ /* 0x0005e2000c101504 */
[C---:B------:R-:W-:Y:S01]  /*57490*/  ISETP.LT.AND P0, PT, R24.reuse, c[0x0][0x178], !P5 ;  /* 0x00005e0018007a0c */ /* 0x040fe20006f01270 */
[----:B------:R-:W-:Y:S01]  /*574a0*/  ISETP.LT.AND P5, PT, R25, c[0x0][0x178], !P5 ;  /* 0x00005e0019007a0c */ /* 0x000fe20006fa1270 */
[----:B------:R-:W-:Y:S01]  /*574b0*/  ISETP.LT.AND P3, PT, R24, c[0x0][0x178], !P2 ;  /* 0x00005e0018007a0c */ /* 0x000fe20005761270 */
[C---:B0-----:R-:W-:Y:S01]  /*574c0*/  IMAD.WIDE R4, R2.reuse, 0x2, R16 ;  /* 0x0000000202047825 */ /* 0x041fe200078e0210 */
[----:B------:R-:W-:-:S03]  /*574d0*/  IADD3 R6, R2, c[0x0][0x198], RZ ;  /* 0x0000660002067a10 */ /* 0x000fc60007ffe0ff */
[----:B------:R-:W-:Y:S01]  /*574e0*/  IMAD.WIDE R2, R2, 0x2, R18 ;  /* 0x0000000202027825 */ /* 0x000fe200078e0212 */
[----:B-1----:R-:W-:Y:S02]  /*574f0*/  PRMT R8, R23, 0x7632, R8 ;  /* 0x0000763217087816 */ /* 0x002fe40000000008 */
[----:B--2---:R-:W-:Y:S02]  /*57500*/  PRMT R14, R14, 0x7632, R14 ;  /* 0x000076320e0e7816 */ /* 0x004fe4000000000e */
[----:B------:R-:W-:Y:S01]  /*57510*/  IADD3 R0, R28, 0x1e4, RZ ;  /* 0x000001e41c007810 */ /* 0x000fe20007ffe0ff */
[----:B------:R-:W2:Y:S04]  /*57520*/  LDL.LU R23, [R1+0x61c] ;  /* 0x00061c0001177983 */ /* 0x000ea80000300800 */
[----:B------:R0:W-:Y:S01]  /*57530*/  @P0 STG.E.U16 [R4.64], R8 ;  /* 0x0000000804000986 */ /* 0x0001e2000c101504 */
[----:B------:R-:W-:Y:S01]  /*57540*/  @P5 STG.E.U16 [R2.64], R14 ;  /* 0x0000000e02005986 */ /* 0x000fe2000c101504 */
[----:B------:R-:W-:Y:S01]  /*57550*/  ISETP.GE.AND P0, PT, R0, c[0x0][0x17c], PT ;  /* 0x00005f0000007a0c */ /* 0x000fe20003f06270 */
[----:B0-----:R-:W-:Y:S01]  /*57560*/  IMAD.WIDE R4, R6, 0x2, R16 ;  /* 0x0000000206047825 */ /* 0x001fe200078e0210 */
[----:B----4-:R-:W-:-:S04]  /*57570*/  PRMT R0, R29, 0x7632, R0 ;  /* 0x000076321d007816 */ /* 0x010fc80000000000 */
[----:B------:R0:W-:Y:S04]  /*57580*/  @P3 STG.E.U16 [R4.64], R29 ;  /* 0x0000001d04003986 */ /* 0x0001e8000c101504 */
[----:B0-----:R-:W4:Y:S01]  /*57590*/  LDL.LU R29, [R1+0x5c] ;  /* 0x00005c00011d7983 */ /* 0x001f220000300800 */
[C---:B------:R-:W-:Y:S02]  /*575a0*/  ISETP.LT.AND P2, PT, R25.reuse, c[0x0][0x178], !P2 ;  /* 0x00005e0019007a0c */ /* 0x040fe40005741270 */
[----:B------:R-:W-:Y:S01]  /*575b0*/  IADD3 R20, R28, 0x1e2, RZ ;  /* 0x000001e21c147810 */ /* 0x000fe20007ffe0ff */
[----:B------:R-:W-:Y:S01]  /*575c0*/  IMAD.WIDE R2, R6, 0x2, R18 ;  /* 0x0000000206027825 */ /* 0x000fe200078e0212 */
[----:B------:R-:W-:Y:S02]  /*575d0*/  ISETP.LT.AND P3, PT, R24, c[0x0][0x178], !P1 ;  /* 0x00005e0018007a0c */ /* 0x000fe40004f61270 */
[----:B------:R-:W-:Y:S01]  /*575e0*/  ISETP.GE.AND P4, PT, R20, c[0x0][0x17c], PT ;  /* 0x00005f0014007a0c */ /* 0x000fe20003f86270 */
[----:B------:R-:W-:Y:S01]  /*575f0*/  ISETP.LT.AND P1, PT, R25, c[0x0][0x178], !P1 ;  /* 0x00005e0019007a0c */ /* 0x000fe20004f21270 */
[----:B------:R-:W-:-:S02]  /*57600*/  IADD3 R4, R6, c[0x0][0x198], RZ ;  /* 0x0000660006047a10 */ /* 0x000fc40007ffe0ff */
[C---:B------:R-:W-:Y:S02]  /*57610*/  IADD3 R9, R28.reuse, 0x1e3, RZ ;  /* 0x000001e31c097810 */ /* 0x040fe40007ffe0ff */
[----:B------:R-:W-:Y:S01]  /*57620*/  IADD3 R8, R28, 0x1e5, RZ ;  /* 0x000001e51c087810 */ /* 0x000fe20007ffe0ff */
[----:B---3--:R0:W-:Y:S01]  /*57630*/  @P2 STG.E.U16 [R2.64], R27 ;  /* 0x0000001b02002986 */ /* 0x0081e2000c101504 */
[----:B------:R-:W-:Y:S02]  /*57640*/  ISETP.LT.AND P2, PT, R24, c[0x0][0x178], !P4 ;  /* 0x00005e0018007a0c */ /* 0x000fe40006741270 */
[----:B------:R-:W-:Y:S01]  /*57650*/  IADD3 R6, R4, c[0x0][0x198], RZ ;  /* 0x0000660004067a10 */ /* 0x000fe20007ffe0ff */
[----:B------:R-:W-:Y:S01]  /*57660*/  ISETP.LT.AND P4, PT, R25, c[0x0][0x178], !P4 ;  /* 0x00005e0019007a0c */ /* 0x000fe20006781270 */
[----:B------:R-:W-:Y:S02]  /*57670*/  ISETP.GE.AND P6, PT, R9, c[0x0][0x17c], PT ;  /* 0x00005f0009007a0c */ /* 0x000fe40003fc6270 */
[----:B------:R-:W-:-:S02]  /*57680*/  PRMT R10, R27, 0x7632, R10 ;  /* 0x000076321b0a7816 */ /* 0x000fc4000000000a */
[----:B------:R-:W-:Y:S01]  /*57690*/  ISETP.GE.AND P5, PT, R8, c[0x0][0x17c], PT ;  /* 0x00005f0008007a0c */ /* 0x000fe20003fa6270 */
[----:B------:R-:W-:-:S04]  /*576a0*/  IMAD.WIDE R8, R6, 0x2, R16 ;  /* 0x0000000206087825 */ /* 0x000fc800078e0210 */
[----:B0-----:R-:W-:-:S04]  /*576b0*/  IMAD.WIDE R2, R4, 0x2, R16 ;  /* 0x0000000204027825 */ /* 0x001fc800078e0210 */
[--C-:B------:R-:W-:Y:S01]  /*576c0*/  IMAD.WIDE R4, R4, 0x2, R18.reuse ;  /* 0x0000000204047825 */ /* 0x100fe200078e0212 */
[----:B------:R0:W-:Y:S04]  /*576d0*/  @P3 STG.E.U16 [R2.64], R0 ;  /* 0x0000000002003986 */ /* 0x0001e8000c101504 */
[----:B------:R1:W-:Y:S02]  /*576e0*/  @P1 STG.E.U16 [R4.64], R10 ;  /* 0x0000000a04001986 */ /* 0x0003e4000c101504 */
[----:B-----5:R3:W-:Y:S01]  /*576f0*/  @P2 STG.E.U16 [R8.64], R22 ;  /* 0x0000001608002986 */ /* 0x0207e2000c101504 */
[C---:B------:R-:W-:Y:S01]  /*57700*/  ISETP.LT.AND P1, PT, R24.reuse, c[0x0][0x178], !P6 ;  /* 0x00005e0018007a0c */ /* 0x040fe20007721270 */
[----:B------:R-:W-:Y:S01]  /*57710*/  ISETP.LT.AND P6, PT, R25, c[0x0][0x178], !P6 ;  /* 0x00005e0019007a0c */ /* 0x000fe200077c1270 */
[----:B------:R-:W-:Y:S01]  /*57720*/  ISETP.LT.AND P2, PT, R24, c[0x0][0x178], !P0 ;  /* 0x00005e0018007a0c */ /* 0x000fe20004741270 */
[----:B0-----:R-:W-:Y:S01]  /*57730*/  IMAD.WIDE R2, R6, 0x2, R18 ;  /* 0x0000000206027825 */ /* 0x001fe200078e0212 */
[----:B-1----:R-:W-:-:S02]  /*57740*/  PRMT R10, R22, 0x7632, R10 ;  /* 0x00007632160a7816 */ /* 0x002fc4000000000a */
[----:B---3--:R-:W3:Y:S01]  /*57750*/  LDL.LU R22, [R1+0x62c] ;  /* 0x00062c0001167983 */ /* 0x008ee20000300800 */
[----:B------:R-:W-:Y:S02]  /*57760*/  IADD3 R9, R6, c[0x0][0x198], RZ ;  /* 0x0000660006097a10 */ /* 0x000fe40007ffe0ff */
[----:B------:R-:W-:Y:S01]  /*57770*/  PRMT R0, R26, 0x7632, R0 ;  /* 0x000076321a007816 */ /* 0x000fe20000000000 */
[----:B------:R0:W-:Y:S01]  /*57780*/  @P4 STG.E.U16 [R2.64], R26 ;  /* 0x0000001a02004986 */ /* 0x0001e2000c101504 */
[----:B------:R-:W-:Y:S02]  /*57790*/  ISETP.LT.AND P0, PT, R25, c[0x0][0x178], !P0 ;  /* 0x00005e0019007a0c */ /* 0x000fe40004701270 */
[C---:B------:R-:W-:Y:S01]  /*577a0*/  IADD3 R6, R9.reuse, c[0x0][0x198], RZ ;  /* 0x0000660009067a10 */ /* 0x040fe20007ffe0ff */
[C---:B------:R-:W-:Y:S01]  /*577b0*/  IMAD.WIDE R4, R9.reuse, 0x2, R16 ;  /* 0x0000000209047825 */ /* 0x040fe200078e0210 */
[----:B0-----:R-:W5:Y:S03]  /*577c0*/  LDL.LU R26, [R1+0xbc] ;  /* 0x0000bc00011a7983 */ /* 0x001f660000300800 */
[----:B------:R-:W-:Y:S01]  /*577d0*/  IMAD.WIDE R2, R9, 0x2, R18 ;  /* 0x0000000209027825 */ /* 0x000fe200078e0212 */
[----:B------:R0:W-:Y:S04]  /*577e0*/  @P1 STG.E.U16 [R4.64], R10 ;  /* 0x0000000a04001986 */ /* 0x0001e8000c101504 */
[----:B------:R1:W-:Y:S01]  /*577f0*/  @P6 STG.E.U16 [R2.64], R0 ;  /* 0x0000000002006986 */ /* 0x0003e2000c101504 */
[----:B0-----:R-:W-:-:S04]  /*57800*/  IMAD.WIDE R4, R6, 0x2, R16 ;  /* 0x0000000206047825 */ /* 0x001fc800078e0210 */
[----:B-1----:R-:W-:Y:S01]  /*57810*/  IMAD.WIDE R2, R6, 0x2, R18 ;  /* 0x0000000206027825 */ /* 0x002fe200078e0212 */
[----:B--2---:R-:W-:Y:S01]  /*57820*/  PRMT R0, R23, 0x7632, R0 ;  /* 0x0000763217007816 */ /* 0x004fe20000000000 */
[----:B------:R0:W-:Y:S04]  /*57830*/  @P2 STG.E.U16 [R4.64], R23 ;  /* 0x0000001704002986 */ /* 0x0001e8000c101504 */
[----:B0-----:R-:W2:Y:S01]  /*57840*/  LDL.LU R23, [R1+0x63c] ;  /* 0x00063c0001177983 */ /* 0x001ea20000300800 */
[----:B----4-:R-:W-:-:S03]  /*57850*/  PRMT R10, R29, 0x7632, R10 ;  /* 0x000076321d0a7816 */ /* 0x010fc6000000000a */
[----:B------:R0:W-:Y:S04]  /*57860*/  @P0 STG.E.U16 [R2.64], R29 ;  /* 0x0000001d02000986 */ /* 0x0001e8000c101504 */
[----:B0-----:R-:W4:Y:S01]  /*57870*/  LDL.LU R29, [R1+0xac] ;  /* 0x0000ac00011d7983 */ /* 0x001f220000300800 */
[C---:B------:R-:W-:Y:S02]  /*57880*/  IADD3 R12, R28.reuse, 0x1e6, RZ ;  /* 0x000001e61c0c7810 */ /* 0x040fe40007ffe0ff */
[----:B------:R-:W-:Y:S02]  /*57890*/  IADD3 R8, R28, 0x1e8, RZ ;  /* 0x000001e81c087810 */ /* 0x000fe40007ffe0ff */
[----:B------:R-:W-:Y:S02]  /*578a0*/  ISETP.LT.AND P2, PT, R24, c[0x0][0x178], !P5 ;  /* 0x00005e0018007a0c */ /* 0x000fe40006f41270 */
[----:B------:R-:W-:Y:S01]  /*578b0*/  ISETP.GE.AND P3, PT, R12, c[0x0][0x17c], PT ;  /* 0x00005f000c007a0c */ /* 0x000fe20003f66270 */
[----:B------:R-:W-:Y:S01]  /*578c0*/  ISETP.LT.AND P5, PT, R25, c[0x0][0x178], !P5 ;  /* 0x00005e0019007a0c */ /* 0x000fe20006fa1270 */
[----:B------:R-:W-:-:S02]  /*578d0*/  IADD3 R4, R6, c[0x0][0x198], RZ ;  /* 0x0000660006047a10 */ /* 0x000fc40007ffe0ff */
[----:B------:R-:W-:Y:S02]  /*578e0*/  ISETP.LT.AND P0, PT, R24, c[0x0][0x178], !P3 ;  /* 0x00005e0018007a0c */ /* 0x000fe40005f01270 */
[----:B------:R-:W-:Y:S01]  /*578f0*/  ISETP.GE.AND P1, PT, R8, c[0x0][0x17c], PT ;  /* 0x00005f0008007a0c */ /* 0x000fe20003f26270 */
[----:B------:R-:W-:Y:S01]  /*57900*/  IADD3 R8, R28, 0x1e9, RZ ;  /* 0x000001e91c087810 */ /* 0x000fe20007ffe0ff */
[----:B------:R-:W-:Y:S02]  /*57910*/  IADD3 R6, R4, c[0x0][0x198], RZ ;  /* 0x0000660004067a10 */ /* 0x000fe40007ffe0ff */
[----:B------:R-:W-:Y:S02]  /*57920*/  ISETP.LT.AND P3, PT, R25, c[0x0][0x178], !P3 ;  /* 0x00005e0019007a0c */ /* 0x000fe40005f61270 */
[----:B------:R-:W-:Y:S01]  /*57930*/  IADD3 R12, R28, 0x1e7, RZ ;  /* 0x000001e71c0c7810 */ /* 0x000fe20007ffe0ff */
[----:B------:R-:W-:-:S04]  /*57940*/  IMAD.WIDE R2, R4, 0x2, R16 ;  /* 0x0000000204027825 */ /* 0x000fc800078e0210 */
[----:B------:R-:W-:Y:S01]  /*57950*/  IMAD.WIDE R4, R4, 0x2, R18 ;  /* 0x0000000204047825 */ /* 0x000fe200078e0212 */
[----:B------:R-:W-:-:S03]  /*57960*/  ISETP.GE.AND P6, PT, R8, c[0x0][0x17c], PT ;  /* 0x00005f0008007a0c */ /* 0x000fc60003fc6270 */
[----:B------:R-:W-:Y:S01]  /*57970*/  IMAD.WIDE R8, R6, 0x2, R16 ;  /* 0x0000000206087825 */ /* 0x000fe200078e0210 */
[----:B------:R-:W-:Y:S01]  /*57980*/  ISETP.GE.AND P4, PT, R12, c[0x0][0x17c], PT ;  /* 0x00005f000c007a0c */ /* 0x000fe20003f86270 */
[----:B------:R0:W-:Y:S02]  /*57990*/  @P2 STG.E.U16 [R2.64], R0 ;  /* 0x0000000002002986 */ /* 0x0001e4000c101504 */
[----:B------:R1:W-:Y:S02]  /*579a0*/  @P5 STG.E.U16 [R4.64], R10 ;  /* 0x0000000a04005986 */ /* 0x0003e4000c101504 */
[----:B0-----:R-:W-:Y:S01]  /*579b0*/  IMAD.WIDE R2, R6, 0x2, R18 ;  /* 0x0000000206027825 */ /* 0x001fe200078e0212 */
[----:B---3--:R-:W-:Y:S01]  /*579c0*/  PRMT R0, R22, 0x7632, R0 ;  /* 0x0000763216007816 */ /* 0x008fe20000000000 */
[----:B------:R0:W-:Y:S01]  /*579d0*/  @P0 STG.E.U16 [R8.64], R22 ;  /* 0x0000001608000986 */ /* 0x0001e2000c101504 */
[----:B------:R-:W-:Y:S01]  /*579e0*/  ISETP.LT.AND P0, PT, R24, c[0x0][0x178], !P4 ;  /* 0x00005e0018007a0c */ /* 0x000fe20006701270 */
[----:B------:R-:W-:Y:S01]  /*579f0*/  ISETP.LT.AND P4, PT, R25, c[0x0][0x178], !P4 ;  /* 0x00005e0019007a0c */ /* 0x000fe20006781270 */
[----:B-1----:R-:W-:Y:S01]  /*57a00*/  IADD3 R10, R6, c[0x0][0x198], RZ ;  /* 0x00006600060a7a10 */ /* 0x002fe20007ffe0ff */
[----:B0-----:R-:W3:Y:S04]  /*57a10*/  LDL.LU R22, [R1+0x64c] ;  /* 0x00064c0001167983 */ /* 0x001ee80000300800 */
[----:B-----5:R0:W-:Y:S01]  /*57a20*/  @P3 STG.E.U16 [R2.64], R26 ;  /* 0x0000001a02003986 */ /* 0x0201e2000c101504 */
[----:B------:R-:W-:-:S02]  /*57a30*/  PRMT R8, R26, 0x7632, R8 ;  /* 0x000076321a087816 */ /* 0x000fc40000000008 */
[----:B------:R-:W-:Y:S01]  /*57a40*/  ISETP.LT.AND P3, PT, R24, c[0x0][0x178], !P1 ;  /* 0x00005e0018007a0c */ /* 0x000fe20004f61270 */
[----:B------:R-:W-:Y:S02]  /*57a50*/  ISETP.LT.AND P1, PT, R25, c[0x0][0x178], !P1 ;  /* 0x00005e0019007a0c */ /* 0x000fe40004f21270 */
[C---:B------:R-:W-:Y:S01]  /*57a60*/  IMAD.WIDE R4, R10.reuse, 0x2, R16 ;  /* 0x000000020a047825 */ /* 0x040fe200078e0210 */
[C---:B------:R-:W-:Y:S01]  /*57a70*/  IADD3 R6, R10.reuse, c[0x0][0x198], RZ ;  /* 0x000066000a067a10 */ /* 0x040fe20007ffe0ff */
[----:B0-----:R-:W5:Y:S02]  /*57a80*/  LDL.LU R26, [R1+0x9c] ;  /* 0x00009c00011a7983 */ /* 0x001f640000300800 */
[----:B------:R-:W-:Y:S02]  /*57a90*/  IMAD.WIDE R2, R10, 0x2, R18 ;  /* 0x000000020a027825 */ /* 0x000fe400078e0212 */
        /* <DEDUP_REMOVED lines=10> */
[----:B------:R-:W-:Y:S02]  /*57b40*/  IADD3 R12, R28, 0x1ea, RZ ;  /* 0x000001ea1c0c7810 */ /* 0x000fe40007ffe0ff */
[----:B------:R-:W-:Y:S02]  /*57b50*/  ISETP.LT.AND P3, PT, R24, c[0x0][0x178], !P6 ;  /* 0x00005e0018007a0c */ /* 0x000fe40007761270 */
[----:B------:R-:W-:Y:S01]  /*57b60*/  ISETP.GE.AND P2, PT, R12, c[0x0][0x17c], PT ;  /* 0x00005f000c007a0c */ /* 0x000fe20003f46270 */
[----:B------:R-:W-:Y:S01]  /*57b70*/  ISETP.LT.AND P6, PT, R25, c[0x0][0x178], !P6 ;  /* 0x00005e0019007a0c */ /* 0x000fe200077c1270 */
[----:B------:R-:W-:-:S02]  /*57b80*/  IADD3 R4, R6, c[0x0][0x198], RZ ;  /* 0x0000660006047a10 */ /* 0x000fc40007ffe0ff */
[----:B------:R-:W-:Y:S02]  /*57b90*/  ISETP.LT.AND P1, PT, R24, c[0x0][0x178], !P2 ;  /* 0x00005e0018007a0c */ /* 0x000fe40005721270 */
[C---:B------:R-:W-:Y:S02]  /*57ba0*/  IADD3 R9, R28.reuse, 0x1ec, RZ ;  /* 0x000001ec1c097810 */ /* 0x040fe40007ffe0ff */
[----:B------:R-:W-:Y:S02]  /*57bb0*/  IADD3 R8, R28, 0x1ed, RZ ;  /* 0x000001ed1c087810 */ /* 0x000fe40007ffe0ff */
[----:B------:R-:W-:Y:S01]  /*57bc0*/  IADD3 R6, R4, c[0x0][0x198], RZ ;  /* 0x0000660004067a10 */ /* 0x000fe20007ffe0ff */
[----:B------:R-:W-:Y:S01]  /*57bd0*/  ISETP.LT.AND P2, PT, R25, c[0x0][0x178], !P2 ;  /* 0x00005e0019007a0c */ /* 0x000fe20005741270 */
[----:B------:R-:W-:Y:S01]  /*57be0*/  IADD3 R12, R28, 0x1eb, RZ ;  /* 0x000001eb1c0c7810 */ /* 0x000fe20007ffe0ff */
[----:B------:R-:W-:Y:S01]  /*57bf0*/  IMAD.WIDE R2, R4, 0x2, R16 ;  /* 0x0000000204027825 */ /* 0x000fe200078e0210 */
[----:B------:R-:W-:-:S03]  /*57c00*/  ISETP.GE.AND P0, PT, R9, c[0x0][0x17c], PT ;  /* 0x00005f0009007a0c */ /* 0x000fc60003f06270 */
[----:B------:R-:W-:Y:S01]  /*57c10*/  IMAD.WIDE R4, R4, 0x2, R18 ;  /* 0x0000000204047825 */ /* 0x000fe200078e0212 */
[----:B------:R-:W-:-:S03]  /*57c20*/  ISETP.GE.AND P4, PT, R8, c[0x0][0x17c], PT ;  /* 0x00005f0008007a0c */ /* 0x000fc60003f86270 */
[----:B------:R-:W-:Y:S01]  /*57c30*/  IMAD.WIDE R8, R6, 0x2, R16 ;  /* 0x0000000206087825 */ /* 0x000fe200078e0210 */
[----:B------:R-:W-:Y:S01]  /*57c40*/  ISETP.GE.AND P5, PT, R12, c[0x0][0x17c], PT ;  /* 0x00005f000c007a0c */ /* 0x000fe20003fa6270 */
[----:B------:R3:W-:Y:S02]  /*57c50*/  @P3 STG.E.U16 [R2.64], R0 ;  /* 0x0000000002003986 */ /* 0x0007e4000c101504 */
[----:B------:R0:W-:Y:S01]  /*57c60*/  @P6 STG.E.U16 [R4.64], R10 ;  /* 0x0000000a04006986 */ /* 0x0001e2000c101504 */
[----:B---3--:R-:W-:Y:S01]  /*57c70*/  PRMT R0, R22, 0x7632, R0 ;  /* 0x0000763216007816 */ /* 0x008fe20000000000 */
[----:B------:R1:W-:Y:S01]  /*57c80*/  @P1 STG.E.U16 [R8.64], R22 ;  /* 0x0000001608001986 */ /* 0x0003e2000c101504 */
[----:B------:R-:W-:Y:S01]  /*57c90*/  IMAD.WIDE R2, R6, 0x2, R18 ;  /* 0x0000000206027825 */ /* 0x000fe200078e0212 */
[----:B------:R-:W-:-:S03]  /*57ca0*/  ISETP.LT.AND P1, PT, R24, c[0x0][0x178], !P5 ;  /* 0x00005e0018007a0c */ /* 0x000fc60006f21270 */
[----:B------:R-:W-:Y:S01]  /*57cb0*/  ISETP.LT.AND P5, PT, R25, c[0x0][0x178], !P5 ;  /* 0x00005e0019007a0c */ /* 0x000fe20006fa1270 */
[----:B0-----:R-:W-:Y:S01]  /*57cc0*/  IADD3 R10, R6, c[0x0][0x198], RZ ;  /* 0x00006600060a7a10 */ /* 0x001fe20007ffe0ff */
[----:B-1----:R-:W3:Y:S01]  /*57cd0*/  LDL.LU R22, [R1+0x66c] ;  /* 0x00066c0001167983 */ /* 0x002ee20000300800 */
[----:B-----5:R-:W-:-:S03]  /*57ce0*/  PRMT R8, R26, 0x7632, R8 ;  /* 0x000076321a087816 */ /* 0x020fc60000000008 */
[----:B------:R0:W-:Y:S01]  /*57cf0*/  @P2 STG.E.U16 [R2.64], R26 ;  /* 0x0000001a02002986 */ /* 0x0001e2000c101504 */
        /* <DEDUP_REMOVED lines=63> */
[----:B------:R-:W-:-:S02]  /*580f0*/  ISETP.GE.AND P2, PT, R12, c[0x0][0x17c], PT ;  /* 0x00005f000c007a0c */ /* 0x000fc40003f46270 */
[----:B------:R-:W-:Y:S01]  /*58100*/  ISETP.GE.AND P0, PT, R9, c[0x0][0x17c], PT ;  /* 0x00005f0009007a0c */ /* 0x000fe20003f06270 */
[----:B------:R-:W-:Y:S01]  /*58110*/  ISETP.LT.AND P5, PT, R25, c[0x0][0x178], !P5 ;  /* 0x00005e0019007a0c */ /* 0x000fe20006fa1270 */
[----:B------:R-:W-:Y:S02]  /*58120*/  IADD3 R9, R6, c[0x0][0x198], RZ ;  /* 0x0000660006097a10 */ /* 0x000fe40007ffe0ff */
[----:B------:R-:W-:Y:S02]  /*58130*/  ISETP.LT.AND P1, PT, R24, c[0x0][0x178], !P2 ;  /* 0x00005e0018007a0c */ /* 0x000fe40005721270 */
[C---:B------:R-:W-:Y:S02]  /*58140*/  IADD3 R8, R28.reuse, 0x1f5, RZ ;  /* 0x000001f51c087810 */ /* 0x040fe40007ffe0ff */
[----:B------:R-:W-:Y:S01]  /*58150*/  IADD3 R6, R9, c[0x0][0x198], RZ ;  /* 0x0000660009067a10 */ /* 0x000fe20007ffe0ff */
[----:B------:R-:W-:Y:S01]  /*58160*/  ISETP.LT.AND P2, PT, R25, c[0x0][0x178], !P2 ;  /* 0x00005e0019007a0c */ /* 0x000fe20005741270 */
[----:B------:R-:W-:Y:S01]  /*58170*/  IADD3 R12, R28, 0x1f3, RZ ;  /* 0x000001f31c0c7810 */ /* 0x000fe20007ffe0ff */
[----:B------:R-:W-:-:S04]  /*58180*/  IMAD.WIDE R2, R9, 0x2, R16 ;  /* 0x0000000209027825 */ /* 0x000fc800078e0210 */
[----:B------:R-:W-:Y:S01]  /*58190*/  IMAD.WIDE R4, R9, 0x2, R18 ;  /* 0x0000000209047825 */ /* 0x000fe200078e0212 */
[----:B------:R-:W-:-:S03]  /*581a0*/  ISETP.GE.AND P6, PT, R8, c[0x0][0x17c], PT ;  /* 0x00005f0008007a0c */ /* 0x000fc60003fc6270 */
[----:B------:R-:W-:Y:S01]  /*581b0*/  IMAD.WIDE R8, R6, 0x2, R16 ;  /* 0x0000000206087825 */ /* 0x000fe200078e0210 */
[----:B------:R-:W-:Y:S01]  /*581c0*/  ISETP.GE.AND P4, PT, R12, c[0x0][0x17c], PT ;  /* 0x00005f000c007a0c */ /* 0x000fe20003f86270 */
[----:B------:R0:W-:Y:S02]  /*581d0*/  @P3 STG.E.U16 [R2.64], R0 ;  /* 0x0000000002003986 */ /* 0x0001e4000c101504 */
[----:B------:R1:W-:Y:S01]  /*581e0*/  @P5 STG.E.U16 [R4.64], R10 ;  /* 0x0000000a04005986 */ /* 0x0003e2000c101504 */
[C---:B------:R-:W-:Y:S01]  /*581f0*/  IADD3 R13, R6.reuse, c[0x0][0x198], RZ ;  /* 0x00006600060d7a10 */ /* 0x040fe20007ffe0ff */
[----:B0-----:R-:W-:Y:S01]  /*58200*/  IMAD.WIDE R2, R6, 0x2, R18 ;  /* 0x0000000206027825 */ /* 0x001fe200078e0212 */
[----:B---3--:R5:W-:Y:S01]  /*58210*/  @P1 STG.E.U16 [R8.64], R22 ;  /* 0x0000001608001986 */ /* 0x008be2000c101504 */
[----:B------:R-:W-:Y:S02]  /*58220*/  ISETP.LT.AND P1, PT, R24, c[0x0][0x178], !P4 ;  /* 0x00005e0018007a0c */ /* 0x000fe40006721270 */
[----:B------:R-:W-:Y:S01]  /*58230*/  ISETP.LT.AND P4, PT, R25, c[0x0][0x178], !P4 ;  /* 0x00005e0019007a0c */ /* 0x000fe20006781270 */
[----:B------:R-:W-:Y:S01]  /*58240*/  PRMT R0, R22, 0x7632, R0 ;  /* 0x0000763216007816 */ /* 0x000fe20000000000 */
[C---:B-1----:R-:W-:Y:S01]  /*58250*/  IMAD.WIDE R4, R13.reuse, 0x2, R16 ;  /* 0x000000020d047825 */ /* 0x042fe200078e0210 */
[----:B------:R-:W-:-:S02]  /*58260*/  IADD3 R6, R13, c[0x0][0x198], RZ ;  /* 0x000066000d067a10 */ /* 0x000fc40007ffe0ff */
[----:B-----5:R-:W-:Y:S01]  /*58270*/  PRMT R8, R26, 0x7632, R8 ;  /* 0x000076321a087816 */ /* 0x020fe20000000008 */
[----:B------:R0:W-:Y:S01]  /*58280*/  @P2 STG.E.U16 [R2.64], R26 ;  /* 0x0000001a02002986 */ /* 0x0001e2000c101504 */
[----:B------:R-:W-:Y:S01]  /*58290*/  ISETP.LT.AND P2, PT, R24, c[0x0][0x178], !P0 ;  /* 0x00005e0018007a0c */ /* 0x000fe20004741270 */
[----:B------:R-:W-:-:S03]  /*582a0*/  ISETP.LT.AND P0, PT, R25, c[0x0][0x178], !P0 ;  /* 0x00005e0019007a0c */ /* 0x000fc60004701270 */
[----:B------:R1:W-:Y:S01]  /*582b0*/  @P1 STG.E.U16 [R4.64], R0 ;  /* 0x0000000004001986 */ /* 0x0003e2000c101504 */
[----:B0-----:R-:W3:Y:S01]  /*582c0*/  LDL.LU R26, [R1+0x6bc] ;  /* 0x0006bc00011a7983 */ /* 0x001ee20000300800 */
[----:B------:R-:W5:Y:S02]  /*582d0*/  LDL.LU R22, [R1+0x1c] ;  /* 0x00001c0001167983 */ /* 0x000f640000300800 */
[----:B------:R-:W-:-:S04]  /*582e0*/  IMAD.WIDE R2, R13, 0x2, R18 ;  /* 0x000000020d027825 */ /* 0x000fc800078e0212 */
[C---:B-1----:R-:W-:Y:S01]  /*582f0*/  IMAD.WIDE R4, R6.reuse, 0x2, R16 ;  /* 0x0000000206047825 */ /* 0x042fe200078e0210 */
[----:B------:R0:W-:Y:S03]  /*58300*/  @P4 STG.E.U16 [R2.64], R8 ;  /* 0x0000000802004986 */ /* 0x0001e6000c101504 */
[----:B0-----:R-:W-:Y:S01]  /*58310*/  IMAD.WIDE R2, R6, 0x2, R18 ;  /* 0x0000000206027825 */ /* 0x001fe200078e0212 */
[----:B--2---:R0:W-:Y:S02]  /*58320*/  @P2 STG.E.U16 [R4.64], R23 ;  /* 0x0000001704002986 */ /* 0x0041e4000c101504 */
[----:B0-----:R-:W-:Y:S02]  /*58330*/  PRMT R5, R23, 0x7632, R5 ;  /* 0x0000763217057816 */ /* 0x001fe40000000005 */
[----:B----4-:R0:W-:Y:S01]  /*58340*/  @P0 STG.E.U16 [R2.64], R29 ;  /* 0x0000001d02000986 */ /* 0x0101e2000c101504 */
[----:B------:R-:W-:-:S03]  /*58350*/  PRMT R0, R29, 0x7632, R0 ;  /* 0x000076321d007816 */ /* 0x000fc60000000000 */
[----:B0-----:R-:W2:Y:S01]  /*58360*/  LDL.LU R29, [R1+0x6ec] ;  /* 0x0006ec00011d7983 */ /* 0x001ea20000300800 */
[----:B------:R-:W4:Y:S01]  /*58370*/  LDL.LU R23, [R1+0xc] ;  /* 0x00000c0001177983 */ /* 0x000f220000300800 */
[----:B------:R-:W-:Y:S02]  /*58380*/  IADD3 R12, R28, 0x1f6, RZ ;  /* 0x000001f61c0c7810 */ /* 0x000fe40007ffe0ff */
[----:B------:R-:W-:Y:S02]  /*58390*/  ISETP.LT.AND P4, PT, R24, c[0x0][0x178], !P6 ;  /* 0x00005e0018007a0c */ /* 0x000fe40007781270 */
[----:B------:R-:W-:Y:S02]  /*583a0*/  IADD3 R9, R6, c[0x0][0x198], RZ ;  /* 0x0000660006097a10 */ /* 0x000fe40007ffe0ff */
[----:B------:R-:W-:Y:S01]  /*583b0*/  ISETP.GE.AND P3, PT, R12, c[0x0][0x17c], PT ;  /* 0x00005f000c007a0c */ /* 0x000fe20003f66270 */
[----:B------:R-:W-:Y:S02]  /*583c0*/  ISETP.LT.AND P6, PT, R25, c[0x0][0x178], !P6 ;  /* 0x00005e0019007a0c */ /* 0x000fe400077c1270 */
[----:B------:R-:W-:Y:S01]  /*583d0*/  IMAD.WIDE R2, R9, 0x2, R16 ;  /* 0x0000000209027825 */ /* 0x000fe200078e0210 */
[----:B------:R-:W-:-:S03]  /*583e0*/  ISETP.LT.AND P0, PT, R24, c[0x0][0x178], !P3 ;  /* 0x00005e0018007a0c */ /* 0x000fc60005f01270 */
[----:B------:R-:W-:Y:S01]  /*583f0*/  ISETP.LT.AND P3, PT, R25, c[0x0][0x178], !P3 ;  /* 0x00005e0019007a0c */ /* 0x000fe20005f61270 */
[----:B------:R-:W-:Y:S02]  /*58400*/  IADD3 R13, R9, c[0x0][0x198], RZ ;  /* 0x00006600090d7a10 */ /* 0x000fe40007ffe0ff */
[C---:B------:R-:W-:Y:S02]  /*58410*/  IADD3 R8, R28.reuse, 0x1fa, RZ ;  /* 0x000001fa1c087810 */ /* 0x040fe40007ffe0ff */
[C---:B------:R-:W-:Y:S01]  /*58420*/  IADD3 R14, R28.reuse, 0x1f7, RZ ;  /* 0x000001f71c0e7810 */ /* 0x040fe20007ffe0ff */
[----:B------:R0:W-:Y:S01]  /*58430*/  @P4 STG.E.U16 [R2.64], R5 ;  /* 0x0000000502004986 */ /* 0x0001e2000c101504 */
[----:B------:R-:W-:Y:S02]  /*58440*/  IADD3 R12, R28, 0x1f8, RZ ;  /* 0x000001f81c0c7810 */ /* 0x000fe40007ffe0ff */
[----:B------:R-:W-:Y:S02]  /*58450*/  ISETP.GE.AND P4, PT, R8, c[0x0][0x17c], PT ;  /* 0x00005f0008007a0c */ /* 0x000fe40003f86270 */
[----:B------:R-:W-:-:S02]  /*58460*/  ISETP.GE.AND P5, PT, R14, c[0x0][0x17c], PT ;  /* 0x00005f000e007a0c */ /* 0x000fc40003fa6270 */
[----:B------:R-:W-:Y:S02]  /*58470*/  IADD3 R6, R28, 0x1fb, RZ ;  /* 0x000001fb1c067810 */ /* 0x000fe40007ffe0ff */
[----:B------:R-:W-:Y:S01]  /*58480*/  ISETP.GE.AND P1, PT, R12, c[0x0][0x17c], PT ;  /* 0x00005f000c007a0c */ /* 0x000fe20003f26270 */
[----:B0-----:R-:W-:-:S04]  /*58490*/  IMAD.WIDE R2, R9, 0x2, R18 ;  /* 0x0000000209027825 */ /* 0x001fc800078e0212 */
[----:B------:R-:W-:-:S04]  /*584a0*/  IMAD.WIDE R4, R13, 0x2, R16 ;  /* 0x000000020d047825 */ /* 0x000fc800078e0210 */
[C---:B------:R-:W-:Y:S01]  /*584b0*/  IMAD.WIDE R8, R13.reuse, 0x2, R18 ;  /* 0x000000020d087825 */ /* 0x040fe200078e0212 */
[----:B------:R0:W-:Y:S01]  /*584c0*/  @P6 STG.E.U16 [R2.64], R0 ;  /* 0x0000000002006986 */ /* 0x0001e2000c101504 */
[----:B------:R-:W-:Y:S02]  /*584d0*/  IADD3 R13, R13, c[0x0][0x198], RZ ;  /* 0x000066000d0d7a10 */ /* 0x000fe40007ffe0ff */
[----:B------:R-:W-:Y:S02]  /*584e0*/  ISETP.GE.AND P6, PT, R6, c[0x0][0x17c], PT ;  /* 0x00005f0006007a0c */ /* 0x000fe40003fc6270 */
[----:B------:R-:W-:Y:S02]  /*584f0*/  IADD3 R10, R28, 0x1f9, RZ ;  /* 0x000001f91c0a7810 */ /* 0x000fe40007ffe0ff */
[----:B------:R-:W-:Y:S01]  /*58500*/  IADD3 R21, R13, c[0x0][0x198], RZ ;  /* 0x000066000d157a10 */ /* 0x000fe20007ffe0ff */
[----:B---3--:R1:W-:Y:S01]  /*58510*/  @P0 STG.E.U16 [R4.64], R26 ;  /* 0x0000001a04000986 */ /* 0x0083e2000c101504 */
[----:B------:R-:W-:Y:S01]  /*58520*/  ISETP.LT.AND P0, PT, R24, c[0x0][0x178], !P5 ;  /* 0x00005e0018007a0c */ /* 0x000fe20006f01270 */
[----:B-----5:R3:W-:Y:S01]  /*58530*/  @P3 STG.E.U16 [R8.64], R22 ;  /* 0x0000001608003986 */ /* 0x0207e2000c101504 */
[----:B------:R-:W-:-:S02]  /*58540*/  ISETP.LT.AND P5, PT, R25, c[0x0][0x178], !P5 ;  /* 0x00005e0019007a0c */ /* 0x000fc40006fa1270 */
[----:B------:R-:W-:Y:S02]  /*58550*/  ISETP.LT.AND P3, PT, R24, c[0x0][0x178], !P1 ;  /* 0x00005e0018007a0c */ /* 0x000fe40004f61270 */
[----:B------:R-:W-:Y:S02]  /*58560*/  PRMT R6, R26, 0x7632, R6 ;  /* 0x000076321a067816 */ /* 0x000fe40000000006 */
[----:B------:R-:W-:Y:S01]  /*58570*/  ISETP.GE.AND P2, PT, R10, c[0x0][0x17c], PT ;  /* 0x00005f000a007a0c */ /* 0x000fe20003f46270 */
[C---:B0-----:R-:W-:Y:S01]  /*58580*/  IMAD.WIDE R2, R13.reuse, 0x2, R16 ;  /* 0x000000020d027825 */ /* 0x041fe200078e0210 */
[----:B------:R-:W-:Y:S01]  /*58590*/  PRMT R10, R22, 0x7632, R10 ;  /* 0x00007632160a7816 */ /* 0x000fe2000000000a */
[----:B-1----:R-:W5:Y:S02]  /*585a0*/  LDL.LU R26, [R1+0x6dc] ;  /* 0x0006dc00011a7983 */ /* 0x002f640000300800 */
[----:B------:R-:W-:-:S04]  /*585b0*/  IMAD.WIDE R4, R13, 0x2, R18 ;  /* 0x000000020d047825 */ /* 0x000fc800078e0212 */
[----:B---3--:R-:W-:Y:S01]  /*585c0*/  IMAD.WIDE R8, R21, 0x2, R16 ;  /* 0x0000000215087825 */ /* 0x008fe200078e0210 */
[----:B------:R-:W-:Y:S01]  /*585d0*/  IADD3 R0, R28, 0x1fc, RZ ;  /* 0x000001fc1c007810 */ /* 0x000fe20007ffe0ff */
[----:B------:R0:W-:Y:S02]  /*585e0*/  @P0 STG.E.U16 [R2.64], R6 ;  /* 0x0000000602000986 */ /* 0x0001e4000c101504 */
[----:B------:R1:W-:Y:S01]  /*585f0*/  @P5 STG.E.U16 [R4.64], R10 ;  /* 0x0000000a04005986 */ /* 0x0003e2000c101504 */
[----:B------:R-:W-:Y:S02]  /*58600*/  ISETP.LT.AND P1, PT, R25, c[0x0][0x178], !P1 ;  /* 0x00005e0019007a0c */ /* 0x000fe40004f21270 */
[----:B------:R-:W-:Y:S01]  /*58610*/  ISETP.GE.AND P0, PT, R0, c[0x0][0x17c], PT ;  /* 0x00005f0000007a0c */ /* 0x000fe20003f06270 */
[C---:B------:R-:W-:Y:S01]  /*58620*/  IMAD.WIDE R12, R21.reuse, 0x2, R18 ;  /* 0x00000002150c7825 */ /* 0x040fe200078e0212 */
[----:B------:R-:W-:-:S05]  /*58630*/  IADD3 R21, R21, c[0x0][0x198], RZ ;  /* 0x0000660015157a10 */ /* 0x000fca0007ffe0ff */
[----:B0-----:R-:W-:Y:S01]  /*58640*/  IMAD.WIDE R2, R21, 0x2, R16 ;  /* 0x0000000215027825 */ /* 0x001fe200078e0210 */
[C---:B------:R-:W-:Y:S02]  /*58650*/  IADD3 R6, R28.reuse, 0x1fe, RZ ;  /* 0x000001fe1c067810 */ /* 0x040fe40007ffe0ff */
[----:B-1----:R-:W-:Y:S01]  /*58660*/  IADD3 R10, R28, 0x1fd, RZ ;  /* 0x000001fd1c0a7810 */ /* 0x002fe20007ffe0ff */
[----:B--2---:R0:W-:Y:S01]  /*58670*/  @P3 STG.E.U16 [R8.64], R29 ;  /* 0x0000001d08003986 */ /* 0x0041e2000c101504 */
[----:B------:R-:W-:Y:S02]  /*58680*/  ISETP.LT.AND P3, PT, R24, c[0x0][0x178], !P2 ;  /* 0x00005e0018007a0c */ /* 0x000fe40005761270 */
[----:B------:R-:W-:Y:S01]  /*58690*/  PRMT R0, R29, 0x7632, R0 ;  /* 0x000076321d007816 */ /* 0x000fe20000000000 */
[----:B----4-:R1:W-:Y:S01]  /*586a0*/  @P1 STG.E.U16 [R12.64], R23 ;  /* 0x000000170c001986 */ /* 0x0103e2000c101504 */
[----:B0-----:R-:W2:Y:S09]  /*586b0*/  LDL.LU R29, [R1+0x6cc] ;  /* 0x0006cc00011d7983 */ /* 0x001eb20000300800 */
[----:B------:R0:W-:Y:S01]  /*586c0*/  @P3 STG.E.U16 [R2.64], R0 ;  /* 0x0000000002003986 */ /* 0x0001e2000c101504 */
[----:B------:R-:W-:Y:S01]  /*586d0*/  ISETP.GE.AND P3, PT, R6, c[0x0][0x17c], PT ;  /* 0x00005f0006007a0c */ /* 0x000fe20003f66270 */
[----:B------:R-:W-:-:S02]  /*586e0*/  IADD3 R6, R28, 0x1ff, RZ ;  /* 0x000001ff1c067810 */ /* 0x000fc40007ffe0ff */
[----:B------:R-:W3:Y:S01]  /*586f0*/  LDL.LU R28, [R1+0x68c] ;  /* 0x00068c00011c7983 */ /* 0x000ee20000300800 */
[----:B------:R-:W-:Y:S02]  /*58700*/  ISETP.LT.AND P2, PT, R25, c[0x0][0x178], !P2 ;  /* 0x00005e0019007a0c */ /* 0x000fe40005741270 */
[----:B------:R-:W-:Y:S02]  /*58710*/  ISETP.LT.AND P5, PT, R24, c[0x0][0x178], !P4 ;  /* 0x00005e0018007a0c */ /* 0x000fe400067a1270 */
[----:B------:R-:W-:Y:S01]  /*58720*/  PRMT R14, R23, 0x7632, R14 ;  /* 0x00007632170e7816 */ /* 0x000fe2000000000e */
[C---:B-1----:R-:W-:Y:S02]  /*58730*/  IADD3 R23, R21.reuse, c[0x0][0x198], RZ ;  /* 0x0000660015177a10 */ /* 0x042fe40007ffe0ff */
[----:B------:R-:W-:Y:S01]  /*58740*/  IMAD.WIDE R4, R21, 0x2, R18 ;  /* 0x0000000215047825 */ /* 0x000fe200078e0212 */
[----:B------:R-:W-:-:S03]  /*58750*/  ISETP.LT.AND P4, PT, R25, c[0x0][0x178], !P4 ;  /* 0x00005e0019007a0c */ /* 0x000fc60006781270 */
[C---:B------:R-:W-:Y:S01]  /*58760*/  IMAD.WIDE R8, R23.reuse, 0x2, R16 ;  /* 0x0000000217087825 */ /* 0x040fe200078e0210 */
[----:B------:R-:W-:Y:S01]  /*58770*/  IADD3 R13, R23, c[0x0][0x198], RZ ;  /* 0x00006600170d7a10 */ /* 0x000fe20007ffe0ff */
[----:B------:R1:W-:Y:S01]  /*58780*/  @P2 STG.E.U16 [R4.64], R14 ;  /* 0x0000000e04002986 */ /* 0x0003e2000c101504 */
[----:B------:R-:W-:Y:S01]  /*58790*/  ISETP.LT.AND P2, PT, R24, c[0x0][0x178], !P6 ;  /* 0x00005e0018007a0c */ /* 0x000fe20007741270 */
[----:B------:R-:W-:Y:S01]  /*587a0*/  ISETP.LT.AND P6, PT, R25, c[0x0][0x178], !P6 ;  /* 0x00005e0019007a0c */ /* 0x000fe200077c1270 */
[----:B------:R-:W-:Y:S02]  /*587b0*/  IADD3 R21, R13, c[0x0][0x198], RZ ;  /* 0x000066000d157a10 */ /* 0x000fe40007ffe0ff */
[----:B------:R-:W-:Y:S01]  /*587c0*/  ISETP.GE.AND P1, PT, R10, c[0x0][0x17c], PT ;  /* 0x00005f000a007a0c */ /* 0x000fe20003f26270 */
[----:B0-----:R-:W-:Y:S01]  /*587d0*/  IMAD.WIDE R2, R23, 0x2, R18 ;  /* 0x0000000217027825 */ /* 0x001fe200078e0212 */
[----:B------:R-:W-:-:S03]  /*587e0*/  PRMT R0, R7, 0x7632, R0 ;  /* 0x0000763207007816 */ /* 0x000fc60000000000 */
[----:B-1----:R-:W-:Y:S01]  /*587f0*/  IMAD.WIDE R4, R13, 0x2, R16 ;  /* 0x000000020d047825 */ /* 0x002fe200078e0210 */
[----:B------:R-:W-:Y:S01]  /*58800*/  IADD3 R23, R21, c[0x0][0x198], RZ ;  /* 0x0000660015177a10 */ /* 0x000fe20007ffe0ff */
[----:B-----5:R0:W-:Y:S01]  /*58810*/  @P5 STG.E.U16 [R8.64], R26 ;  /* 0x0000001a08005986 */ /* 0x0201e2000c101504 */
[----:B------:R-:W-:Y:S02]  /*58820*/  ISETP.LT.AND P5, PT, R24, c[0x0][0x178], !P0 ;  /* 0x00005e0018007a0c */ /* 0x000fe400047a1270 */
[----:B------:R-:W-:Y:S01]  /*58830*/  PRMT R10, R26, 0x7632, R10 ;  /* 0x000076321a0a7816 */ /* 0x000fe2000000000a */
[----:B------:R1:W-:Y:S01]  /*58840*/  @P4 STG.E.U16 [R2.64], R7 ;  /* 0x0000000702004986 */ /* 0x0003e2000c101504 */
[----:B------:R-:W-:Y:S02]  /*58850*/  ISETP.GE.AND P4, PT, R6, c[0x0][0x17c], PT ;  /* 0x00005f0006007a0c */ /* 0x000fe40003f86270 */
[----:B------:R-:W-:Y:S01]  /*58860*/  ISETP.LT.AND P0, PT, R25, c[0x0][0x178], !P0 ;  /* 0x00005e0019007a0c */ /* 0x000fe20004701270 */
[----:B------:R4:W-:Y:S01]  /*58870*/  @P2 STG.E.U16 [R4.64], R10 ;  /* 0x0000000a04002986 */ /* 0x0009e2000c101504 */
[----:B0-----:R-:W-:-:S04]  /*58880*/  IMAD.WIDE R8, R13, 0x2, R18 ;  /* 0x000000020d087825 */ /* 0x001fc800078e0212 */
[----:B------:R-:W-:Y:S01]  /*58890*/  IMAD.WIDE R12, R21, 0x2, R16 ;  /* 0x00000002150c7825 */ /* 0x000fe200078e0210 */
[C---:B------:R-:W-:Y:S01]  /*588a0*/  ISETP.LT.AND P2, PT, R24.reuse, c[0x0][0x178], !P4 ;  /* 0x00005e0018007a0c */ /* 0x040fe20006741270 */
[----:B------:R0:W-:Y:S01]  /*588b0*/  @P6 STG.E.U16 [R8.64], R0 ;  /* 0x0000000008006986 */ /* 0x0001e2000c101504 */
[----:B------:R-:W-:Y:S02]  /*588c0*/  ISETP.LT.AND P6, PT, R24, c[0x0][0x178], !P3 ;  /* 0x00005e0018007a0c */ /* 0x000fe40005fc1270 */
[C---:B------:R-:W-:Y:S01]  /*588d0*/  ISETP.LT.AND P4, PT, R25.reuse, c[0x0][0x178], !P4 ;  /* 0x00005e0019007a0c */ /* 0x040fe20006781270 */
[----:B------:R-:W-:Y:S02]  /*588e0*/  ISETP.LT.AND P3, PT, R25, c[0x0][0x178], !P3 ;  /* 0x00005e0019007a0c */ /* 0x000fe40005f61270 */
[----:B-1----:R-:W-:-:S04]  /*588f0*/  IMAD.WIDE R2, R21, 0x2, R18 ;  /* 0x0000000215027825 */ /* 0x002fc800078e0212 */
[----:B----4-:R-:W-:Y:S01]  /*58900*/  IMAD.WIDE R4, R23, 0x2, R16 ;  /* 0x0000000217047825 */ /* 0x010fe200078e0210 */
[----:B------:R-:W-:-:S03]  /*58910*/  PRMT R10, R11, 0x7632, R10 ;  /* 0x000076320b0a7816 */ /* 0x000fc6000000000a */
[----:B------:R-:W-:Y:S01]  /*58920*/  IMAD.WIDE R6, R23, 0x2, R18 ;  /* 0x0000000217067825 */ /* 0x000fe200078e0212 */
[----:B--2---:R1:W-:Y:S01]  /*58930*/  @P5 STG.E.U16 [R12.64], R29 ;  /* 0x0000001d0c005986 */ /* 0x0043e2000c101504 */
[----:B------:R-:W-:Y:S02]  /*58940*/  ISETP.LT.AND P5, PT, R24, c[0x0][0x178], !P1 ;  /* 0x00005e0018007a0c */ /* 0x000fe40004fa1270 */
[----:B------:R-:W-:Y:S01]  /*58950*/  ISETP.LT.AND P1, PT, R25, c[0x0][0x178], !P1 ;  /* 0x00005e0019007a0c */ /* 0x000fe20004f21270 */
[----:B------:R-:W-:Y:S02]  /*58960*/  IADD3 R25, R23, c[0x0][0x198], RZ ;  /* 0x0000660017197a10 */ /* 0x000fe40007ffe0ff */
[----:B0-----:R-:W-:Y:S02]  /*58970*/  PRMT R0, R29, 0x7632, R0 ;  /* 0x000076321d007816 */ /* 0x001fe40000000000 */
[C---:B------:R-:W-:Y:S01]  /*58980*/  IADD3 R21, R25.reuse, c[0x0][0x198], RZ ;  /* 0x0000660019157a10 */ /* 0x040fe20007ffe0ff */
[C---:B------:R-:W-:Y:S01]  /*58990*/  IMAD.WIDE R8, R25.reuse, 0x2, R16 ;  /* 0x0000000219087825 */ /* 0x040fe200078e0210 */
[----:B------:R0:W-:Y:S03]  /*589a0*/  @P0 STG.E.U16 [R2.64], R11 ;  /* 0x0000000b02000986 */ /* 0x0001e6000c101504 */
[----:B-1----:R-:W-:-:S04]  /*589b0*/  IMAD.WIDE R12, R25, 0x2, R18 ;  /* 0x00000002190c7825 */ /* 0x002fc800078e0212 */
[C---:B------:R-:W-:Y:S01]  /*589c0*/  IMAD.WIDE R16, R21.reuse, 0x2, R16 ;  /* 0x0000000215107825 */ /* 0x040fe200078e0210 */
[----:B------:R1:W-:Y:S03]  /*589d0*/  @P5 STG.E.U16 [R4.64], R0 ;  /* 0x0000000004005986 */ /* 0x0003e6000c101504 */
[----:B------:R1:W-:Y:S02]  /*589e0*/  @P1 STG.E.U16 [R6.64], R10 ;  /* 0x0000000a06001986 */ /* 0x0003e4000c101504 */
[----:B---3--:R1:W-:Y:S02]  /*589f0*/  @P6 STG.E.U16 [R8.64], R28 ;  /* 0x0000001c08006986 */ /* 0x0083e4000c101504 */
[----:B------:R1:W-:Y:S01]  /*58a00*/  @P3 STG.E.U16 [R12.64], R15 ;  /* 0x0000000f0c003986 */ /* 0x0003e2000c101504 */
[----:B0-----:R-:W-:Y:S01]  /*58a10*/  PRMT R3, R28, 0x7632, R3 ;  /* 0x000076321c037816 */ /* 0x001fe20000000003 */
[----:B------:R-:W-:-:S04]  /*58a20*/  IMAD.WIDE R18, R21, 0x2, R18 ;  /* 0x0000000215127825 */ /* 0x000fc800078e0212 */
[----:B------:R1:W-:Y:S01]  /*58a30*/  @P2 STG.E.U16 [R16.64], R3 ;  /* 0x0000000310002986 */ /* 0x0003e2000c101504 */
[----:B------:R-:W-:Y:S05]  /*58a40*/  @!P4 EXIT ;  /* 0x000000000000c94d */ /* 0x000fea0003800000 */
[----:B-1----:R-:W-:-:S05]  /*58a50*/  PRMT R9, R15, 0x7632, R9 ;  /* 0x000076320f097816 */ /* 0x002fca0000000009 */
[----:B------:R-:W-:Y:S01]  /*58a60*/  STG.E.U16 [R18.64], R9 ;  /* 0x0000000912007986 */ /* 0x000fe2000c101504 */
[----:B------:R-:W-:Y:S05]  /*58a70*/  EXIT ;  /* 0x000000000000794d */ /* 0x000fea0003800000 */
.L_x_4:
[----:B------:R-:W-:-:S00]  /*58a80*/  BRA `(.L_x_4) ;  /* 0xfffffff000007947 */ /* 0x000fc0000383ffff */
[----:B------:R-:W-:-:S00]  /*58a90*/  NOP ;  /* 0x0000000000007918 */ /* 0x000fc00000000000 */
        /* <DEDUP_REMOVED lines=14> */
.L_x_5:


//--------------------- .nv.shared.matmul_kernel  --------------------------
	.section	.nv.shared.matmul_kernel,"aw",@nobits
	.sectionflags	@""
	.align	16
